	.target	sm_90a

	.elftype	@"ET_EXEC"


//--------------------- .note.nv.tkinfo           --------------------------
	.section	.note.nv.tkinfo,"",@"SHT_NOTE"
	.sectionflags	@"SHF_NOTE_NV_TKINFO"
	.tkinfo
        /*0018*/ 	.word	0x00000002
        /*0030*/ 	.string	""
        /*0030*/ 	.string	"ptxas"
        /*0030*/ 	.string	"Cuda compilation tools, release 13.0, V13.0.88"
        /*0030*/ 	.string	"Build cuda_13.0.r13.0/compiler.36424714_0"
        /*0030*/ 	.string	"-arch sm_90a -m 64 "



//--------------------- .note.nv.cuinfo           --------------------------
	.section	.note.nv.cuinfo,"",@"SHT_NOTE"
	.sectionflags	@"SHF_NOTE_NV_CUINFO"
        /*0018*/ 	.short	0x0002
        /*001a*/ 	.short	0x005a
        /*001c*/ 	.short	0x0082
	.zero		2


//--------------------- .nv.info                  --------------------------
	.section	.nv.info,"",@"SHT_CUDA_INFO"
	.align	4


	//----- nvinfo : EIATTR_REGCOUNT
	.align		4
        /*0000*/ 	.byte	0x04, 0x2f
        /*0002*/ 	.short	(.L_15 - .L_14)
	.align		4
.L_14:
        /*0004*/ 	.word	index@(_ZN7cutlass13device_kernelINS_4gemm6kernel13GemmUniversalIN4cute5tupleIJiiiiEEENS1_10collective13CollectiveMmaINS1_34MainloopSm90TmaGmmaWarpSpecializedILi11ENS5_IJNS4_1CILi1EEESB_SB_EEENS1_35KernelTmaWarpSpecializedCooperativeEEENS5_IJNSA_ILi384EEENSA_ILi224EEENSA_ILi32EEEEEEaNS5_IJlSB_lEEEaSJ_NS4_8TiledMMAINS4_8MMA_AtomIJNS4_4SM904GMMA26MMA_64x32x32_S32S8S8_SS_TNEEEENS4_6LayoutINS5_IJNSA_ILi2EEESB_SB_EEENS5_IJSB_NSA_ILi0EEEST_EEEEENS5_IJNS4_10UnderscoreESW_SW_EEEEENS4_13SM90_TMA_LOADENS4_14ComposedLayoutINS4_7SwizzleILi1ELi4ELi3EEENS4_18smem_ptr_flag_bitsILi8EEENSQ_INS5_IJNSA_ILi8EEESH_EEENS5_IJSH_SB_EEEEEEEvNS4_8identityESZ_S19_vS1A_EENS_8epilogue10collective6detail29Sm90TmaWarpSpecializedAdapterINS1D_15DefaultEpilogueIaSJ_SJ_NS1C_6thread17LinearCombinationIaLi1EiiLNS1H_9ScaleType4KindE0ELNS_15FloatRoundStyleE2EaEENS1_15EpilogueDefaultEEEEEvvEEEEvNT_6ParamsE)
        /*0008*/ 	.word	0x000000a8


	//----- nvinfo : EIATTR_FRAME_SIZE
	.align		4
.L_15:
        /*000c*/ 	.byte	0x04, 0x11
        /*000e*/ 	.short	(.L_17 - .L_16)
	.align		4
.L_16:
        /*0010*/ 	.word	index@(_ZN7cutlass13device_kernelINS_4gemm6kernel13GemmUniversalIN4cute5tupleIJiiiiEEENS1_10collective13CollectiveMmaINS1_34MainloopSm90TmaGmmaWarpSpecializedILi11ENS5_IJNS4_1CILi1EEESB_SB_EEENS1_35KernelTmaWarpSpecializedCooperativeEEENS5_IJNSA_ILi384EEENSA_ILi224EEENSA_ILi32EEEEEEaNS5_IJlSB_lEEEaSJ_NS4_8TiledMMAINS4_8MMA_AtomIJNS4_4SM904GMMA26MMA_64x32x32_S32S8S8_SS_TNEEEENS4_6LayoutINS5_IJNSA_ILi2EEESB_SB_EEENS5_IJSB_NSA_ILi0EEEST_EEEEENS5_IJNS4_10UnderscoreESW_SW_EEEEENS4_13SM90_TMA_LOADENS4_14ComposedLayoutINS4_7SwizzleILi1ELi4ELi3EEENS4_18smem_ptr_flag_bitsILi8EEENSQ_INS5_IJNSA_ILi8EEESH_EEENS5_IJSH_SB_EEEEEEEvNS4_8identityESZ_S19_vS1A_EENS_8epilogue10collective6detail29Sm90TmaWarpSpecializedAdapterINS1D_15DefaultEpilogueIaSJ_SJ_NS1C_6thread17LinearCombinationIaLi1EiiLNS1H_9ScaleType4KindE0ELNS_15FloatRoundStyleE2EaEENS1_15EpilogueDefaultEEEEEvvEEEEvNT_6ParamsE)
        /*0014*/ 	.word	0x00000458


	//----- nvinfo : EIATTR_MIN_STACK_SIZE
	.align		4
.L_17:
        /*0018*/ 	.byte	0x04, 0x12
        /*001a*/ 	.short	(.L_19 - .L_18)
	.align		4
.L_18:
        /*001c*/ 	.word	index@(_ZN7cutlass13device_kernelINS_4gemm6kernel13GemmUniversalIN4cute5tupleIJiiiiEEENS1_10collective13CollectiveMmaINS1_34MainloopSm90TmaGmmaWarpSpecializedILi11ENS5_IJNS4_1CILi1EEESB_SB_EEENS1_35KernelTmaWarpSpecializedCooperativeEEENS5_IJNSA_ILi384EEENSA_ILi224EEENSA_ILi32EEEEEEaNS5_IJlSB_lEEEaSJ_NS4_8TiledMMAINS4_8MMA_AtomIJNS4_4SM904GMMA26MMA_64x32x32_S32S8S8_SS_TNEEEENS4_6LayoutINS5_IJNSA_ILi2EEESB_SB_EEENS5_IJSB_NSA_ILi0EEEST_EEEEENS5_IJNS4_10UnderscoreESW_SW_EEEEENS4_13SM90_TMA_LOADENS4_14ComposedLayoutINS4_7SwizzleILi1ELi4ELi3EEENS4_18smem_ptr_flag_bitsILi8EEENSQ_INS5_IJNSA_ILi8EEESH_EEENS5_IJSH_SB_EEEEEEEvNS4_8identityESZ_S19_vS1A_EENS_8epilogue10collective6detail29Sm90TmaWarpSpecializedAdapterINS1D_15DefaultEpilogueIaSJ_SJ_NS1C_6thread17LinearCombinationIaLi1EiiLNS1H_9ScaleType4KindE0ELNS_15FloatRoundStyleE2EaEENS1_15EpilogueDefaultEEEEEvvEEEEvNT_6ParamsE)
        /*0020*/ 	.word	0x00000458
.L_19:


//--------------------- .nv.compat                --------------------------
	.section	.nv.compat,"",@"SHT_CUDA_COMPAT_INFO"
	.align	4
        /*0000*/ 	.byte	0x02, 0x09, 0x01, 0x00, 0x02, 0x02, 0x04, 0x00, 0x02, 0x05, 0x05, 0x00, 0x03, 0x07, 0x01, 0x01
        /*0010*/ 	.byte	0x02, 0x03, 0x01, 0x00, 0x02, 0x06, 0x01, 0x00, 0x04, 0x0b, 0x08, 0x00, 0x00, 0x00, 0x00, 0x00
        /*0020*/ 	.byte	0x00, 0x00, 0x00, 0x00


//--------------------- .nv.info._ZN7cutlass13device_kernelINS_4gemm6kernel13GemmUniversalIN4cute5tupleIJiiiiEEENS1_10collective13CollectiveMmaINS1_34MainloopSm90TmaGmmaWarpSpecializedILi11ENS5_IJNS4_1CILi1EEESB_SB_EEENS1_35KernelTmaWarpSpecializedCooperativeEEENS5_IJNSA_ILi384EEENSA_ILi224EEENSA_ILi32EEEEEEaNS5_IJlSB_lEEEaSJ_NS4_8TiledMMAINS4_8MMA_AtomIJNS4_4SM904GMMA26MMA_64x32x32_S32S8S8_SS_TNEEEENS4_6LayoutINS5_IJNSA_ILi2EEESB_SB_EEENS5_IJSB_NSA_ILi0EEEST_EEEEENS5_IJNS4_10UnderscoreESW_SW_EEEEENS4_13SM90_TMA_LOADENS4_14ComposedLayoutINS4_7SwizzleILi1ELi4ELi3EEENS4_18smem_ptr_flag_bitsILi8EEENSQ_INS5_IJNSA_ILi8EEESH_EEENS5_IJSH_SB_EEEEEEEvNS4_8identityESZ_S19_vS1A_EENS_8epilogue10collective6detail29Sm90TmaWarpSpecializedAdapterINS1D_15DefaultEpilogueIaSJ_SJ_NS1C_6thread17LinearCombinationIaLi1EiiLNS1H_9ScaleType4KindE0ELNS_15FloatRoundStyleE2EaEENS1_15EpilogueDefaultEEEEEvvEEEEvNT_6ParamsE --------------------------
	.section	.nv.info._ZN7cutlass13device_kernelINS_4gemm6kernel13GemmUniversalIN4cute5tupleIJiiiiEEENS1_10collective13CollectiveMmaINS1_34MainloopSm90TmaGmmaWarpSpecializedILi11ENS5_IJNS4_1CILi1EEESB_SB_EEENS1_35KernelTmaWarpSpecializedCooperativeEEENS5_IJNSA_ILi384EEENSA_ILi224EEENSA_ILi32EEEEEEaNS5_IJlSB_lEEEaSJ_NS4_8TiledMMAINS4_8MMA_AtomIJNS4_4SM904GMMA26MMA_64x32x32_S32S8S8_SS_TNEEEENS4_6LayoutINS5_IJNSA_ILi2EEESB_SB_EEENS5_IJSB_NSA_ILi0EEEST_EEEEENS5_IJNS4_10UnderscoreESW_SW_EEEEENS4_13SM90_TMA_LOADENS4_14ComposedLayoutINS4_7SwizzleILi1ELi4ELi3EEENS4_18smem_ptr_flag_bitsILi8EEENSQ_INS5_IJNSA_ILi8EEESH_EEENS5_IJSH_SB_EEEEEEEvNS4_8identityESZ_S19_vS1A_EENS_8epilogue10collective6detail29Sm90TmaWarpSpecializedAdapterINS1D_15DefaultEpilogueIaSJ_SJ_NS1C_6thread17LinearCombinationIaLi1EiiLNS1H_9ScaleType4KindE0ELNS_15FloatRoundStyleE2EaEENS1_15EpilogueDefaultEEEEEvvEEEEvNT_6ParamsE,"",@"SHT_CUDA_INFO"
	.sectionflags	@""
	.align	4


	//----- nvinfo : EIATTR_CUDA_API_VERSION
	.align		4
        /*0000*/ 	.byte	0x04, 0x37
        /*0002*/ 	.short	(.L_21 - .L_20)
.L_20:
        /*0004*/ 	.word	0x00000082


	//----- nvinfo : EIATTR_KPARAM_INFO
	.align		4
.L_21:
        /*0008*/ 	.byte	0x04, 0x17
        /*000a*/ 	.short	(.L_23 - .L_22)
.L_22:
        /*000c*/ 	.word	0x00000000
        /*0010*/ 	.short	0x0000
        /*0012*/ 	.short	0x0070
        /*0014*/ 	.byte	0x00, 0xf0, 0x01, 0x10


	//----- nvinfo : EIATTR_SPARSE_MMA_MASK
	.align		4
.L_23:
        /*0018*/ 	.byte	0x03, 0x50
        /*001a*/ 	.short	0x0000


	//----- nvinfo : EIATTR_MAXREG_COUNT
	.align		4
        /*001c*/ 	.byte	0x03, 0x1b
        /*001e*/ 	.short	0x00a8


	//----- nvinfo : EIATTR_NUM_BARRIERS
	.align		4
        /*0020*/ 	.byte	0x02, 0x4c
        /*0022*/ 	.byte	0x01
	.zero		1


	//----- nvinfo : EIATTR_EXTERNS
	.align		4
        /*0024*/ 	.byte	0x04, 0x0f
        /*0026*/ 	.short	(.L_25 - .L_24)


	//   ....[0]....
	.align		4
.L_24:
        /*0028*/ 	.word	index@(__assertfail)


	//----- nvinfo : EIATTR_ANNOTATIONS
	.align		4
.L_25:
        /*002c*/ 	.byte	0x04, 0x55
        /*002e*/ 	.short	(.L_27 - .L_26)


	//   ....[0]....
.L_26:
        /*0030*/ 	.word	0x00000001
        /*0034*/ 	.byte	0xe0, 0x03, 0x00, 0x00, 0x01, 0x00, 0x00, 0x00, 0xe0, 0x05, 0x00, 0x00, 0x01, 0x00, 0x00, 0x00
        /* <DEDUP_REMOVED lines=452> */
        /*1c84*/ 	.byte	0xd0, 0x96, 0x01, 0x00


	//----- nvinfo : EIATTR_MERCURY_ISA_VERSION
	.align		4
.L_27:
        /*1c88*/ 	.byte	0x03, 0x5f
        /*1c8a*/ 	.short	0x0101


	//----- nvinfo : EIATTR_INT_WARP_WIDE_INSTR_OFFSETS
	.align		4
        /*1c8c*/ 	.byte	0x04, 0x31
        /*1c8e*/ 	.short	(.L_29 - .L_28)


	//   ....[0]....
.L_28:
        /*1c90*/ 	.word	0x000004e0


	//   ....[1]....
        /*1c94*/ 	.word	0x000004f0


	//   ....[2]....
        /*1c98*/ 	.word	0x00000570


	//----- nvinfo : EIATTR_COOP_GROUP_MASK_REGIDS
	.align		4
.L_29:
        /*1c9c*/ 	.byte	0x04, 0x29
        /*1c9e*/ 	.short	(.L_31 - .L_30)


	//   ....[0]....
.L_30:
        /*1ca0*/ 	.word	0xffffffff


	//   ....[1]....
        /*1ca4*/ 	.word	0xffffffff


	//   ....[2]....
        /*1ca8*/ 	.word	0xffffffff


	//   ....[3]....
        /*1cac*/ 	.word	0xffffffff


	//   ....[4]....
        /*1cb0*/ 	.word	0xffffffff


	//----- nvinfo : EIATTR_COOP_GROUP_INSTR_OFFSETS
	.align		4
.L_31:
        /*1cb4*/ 	.byte	0x04, 0x28
        /*1cb6*/ 	.short	(.L_33 - .L_32)


	//   ....[0]....
.L_32:
        /*1cb8*/ 	.word	0x00000070


	//   ....[1]....
        /*1cbc*/ 	.word	0x00000080


	//   ....[2]....
        /*1cc0*/ 	.word	0x00000140


	//   ....[3]....
        /*1cc4*/ 	.word	0x00000420


	//   ....[4]....
        /*1cc8*/ 	.word	0x00001220


	//----- nvinfo : EIATTR_REG_RECONFIG
	.align		4
.L_33:
        /*1ccc*/ 	.byte	0x01, 0x54
	.zero		2


	//----- nvinfo : EIATTR_SYSCALL_OFFSETS
	.align		4
        /*1cd0*/ 	.byte	0x04, 0x46
        /*1cd2*/ 	.short	(.L_35 - .L_34)


	//   ....[0]....
.L_34:
        /*1cd4*/ 	.word	0x000013d0


	//----- nvinfo : EIATTR_MBARRIER_INSTR_OFFSETS
	.align		4
.L_35:
        /*1cd8*/ 	.byte	0x04, 0x39
        /*1cda*/ 	.short	(.L_37 - .L_36)


	//   ....[0]....
.L_36:
        /*1cdc*/ 	.word	0x00000260
        /*1ce0*/ 	.word	0x000000ff
        /*1ce4*/ 	.word	0x00000000
        /*1ce8*/ 	.short	0x0100
        /*1cea*/ 	.byte	0x08
	.zero		1


	//   ....[1]....
        /*1cec*/ 	.word	0x00000270
        /*1cf0*/ 	.word	0x000000ff
        /*1cf4*/ 	.word	0x00000058
        /*1cf8*/ 	.short	0x0100
        /*1cfa*/ 	.byte	0x08
	.zero		1


	//   ....[2]....
        /*1cfc*/ 	.word	0x00000280
        /*1d00*/ 	.word	0x000000ff
        /*1d04*/ 	.word	0x00000008
        /*1d08*/ 	.short	0x0100
        /*1d0a*/ 	.byte	0x08
	.zero		1


	//   ....[3]....
        /*1d0c*/ 	.word	0x00000290
        /*1d10*/ 	.word	0x000000ff
        /*1d14*/ 	.word	0x00000060
        /*1d18*/ 	.short	0x0100
        /*1d1a*/ 	.byte	0x08
	.zero		1


	//   ....[4]....
        /*1d1c*/ 	.word	0x000002a0
        /*1d20*/ 	.word	0x000000ff
        /*1d24*/ 	.word	0x00000010
        /*1d28*/ 	.short	0x0100
        /*1d2a*/ 	.byte	0x08
	.zero		1


	//   ....[5]....
        /*1d2c*/ 	.word	0x000002b0
        /*1d30*/ 	.word	0x000000ff
        /*1d34*/ 	.word	0x00000068
        /*1d38*/ 	.short	0x0100
        /*1d3a*/ 	.byte	0x08
	.zero		1


	//   ....[6]....
        /*1d3c*/ 	.word	0x000002c0
        /*1d40*/ 	.word	0x000000ff
        /*1d44*/ 	.word	0x00000018
        /*1d48*/ 	.short	0x0100
        /*1d4a*/ 	.byte	0x08
	.zero		1


	//   ....[7]....
        /*1d4c*/ 	.word	0x000002d0
        /*1d50*/ 	.word	0x000000ff
        /*1d54*/ 	.word	0x00000070
        /*1d58*/ 	.short	0x0100
        /*1d5a*/ 	.byte	0x08
	.zero		1


	//   ....[8]....
        /*1d5c*/ 	.word	0x000002e0
        /*1d60*/ 	.word	0x000000ff
        /*1d64*/ 	.word	0x00000020
        /*1d68*/ 	.short	0x0100
        /*1d6a*/ 	.byte	0x08
	.zero		1


	//   ....[9]....
        /*1d6c*/ 	.word	0x000002f0
        /*1d70*/ 	.word	0x000000ff
        /*1d74*/ 	.word	0x00000078
        /*1d78*/ 	.short	0x0100
        /*1d7a*/ 	.byte	0x08
	.zero		1


	//   ....[10]....
        /*1d7c*/ 	.word	0x00000300
        /*1d80*/ 	.word	0x000000ff
        /*1d84*/ 	.word	0x00000028
        /*1d88*/ 	.short	0x0100
        /*1d8a*/ 	.byte	0x08
	.zero		1


	//   ....[11]....
        /*1d8c*/ 	.word	0x00000310
        /*1d90*/ 	.word	0x000000ff
        /*1d94*/ 	.word	0x00000080
        /*1d98*/ 	.short	0x0100
        /*1d9a*/ 	.byte	0x08
	.zero		1


	//   ....[12]....
        /*1d9c*/ 	.word	0x00000320
        /*1da0*/ 	.word	0x000000ff
        /*1da4*/ 	.word	0x00000030
        /*1da8*/ 	.short	0x0100
        /*1daa*/ 	.byte	0x08
	.zero		1


	//   ....[13]....
        /*1dac*/ 	.word	0x00000330
        /*1db0*/ 	.word	0x000000ff
        /*1db4*/ 	.word	0x00000088
        /*1db8*/ 	.short	0x0100
        /*1dba*/ 	.byte	0x08
	.zero		1


	//   ....[14]....
        /*1dbc*/ 	.word	0x00000340
        /*1dc0*/ 	.word	0x000000ff
        /*1dc4*/ 	.word	0x00000038
        /*1dc8*/ 	.short	0x0100
        /*1dca*/ 	.byte	0x08
	.zero		1


	//   ....[15]....
        /*1dcc*/ 	.word	0x00000350
        /*1dd0*/ 	.word	0x000000ff
        /*1dd4*/ 	.word	0x00000090
        /*1dd8*/ 	.short	0x0100
        /*1dda*/ 	.byte	0x08
	.zero		1


	//   ....[16]....
        /*1ddc*/ 	.word	0x00000360
        /*1de0*/ 	.word	0x000000ff
        /*1de4*/ 	.word	0x00000040
        /*1de8*/ 	.short	0x0100
        /*1dea*/ 	.byte	0x08
	.zero		1


	//   ....[17]....
        /*1dec*/ 	.word	0x00000370
        /*1df0*/ 	.word	0x000000ff
        /*1df4*/ 	.word	0x00000098
        /*1df8*/ 	.short	0x0100
        /*1dfa*/ 	.byte	0x08
	.zero		1


	//   ....[18]....
        /*1dfc*/ 	.word	0x00000380
        /*1e00*/ 	.word	0x000000ff
        /*1e04*/ 	.word	0x00000048
        /*1e08*/ 	.short	0x0100
        /*1e0a*/ 	.byte	0x08
	.zero		1


	//   ....[19]....
        /*1e0c*/ 	.word	0x00000390
        /*1e10*/ 	.word	0x000000ff
        /*1e14*/ 	.word	0x000000a0
        /*1e18*/ 	.short	0x0100
        /*1e1a*/ 	.byte	0x08
	.zero		1


	//   ....[20]....
        /*1e1c*/ 	.word	0x000003a0
        /*1e20*/ 	.word	0x000000ff
        /*1e24*/ 	.word	0x00000050
        /*1e28*/ 	.short	0x0100
        /*1e2a*/ 	.byte	0x08
	.zero		1


	//   ....[21]....
        /*1e2c*/ 	.word	0x000003b0
        /*1e30*/ 	.word	0x000000ff
        /*1e34*/ 	.word	0x000000a8
        /*1e38*/ 	.short	0x0100
        /*1e3a*/ 	.byte	0x08
	.zero		1


	//   ....[22]....
        /*1e3c*/ 	.word	0x00000590
        /*1e40*/ 	.word	0x000000ff
        /*1e44*/ 	.word	0x000000c0
        /*1e48*/ 	.short	0x0100
        /*1e4a*/ 	.byte	0x06
	.zero		1


	//   ....[23]....
        /*1e4c*/ 	.word	0x000005a0
        /*1e50*/ 	.word	0x000000ff
        /*1e54*/ 	.word	0x000000c8
        /*1e58*/ 	.short	0x0100
        /*1e5a*/ 	.byte	0x06
	.zero		1


	//   ....[24]....
        /*1e5c*/ 	.word	0x00001470
        /*1e60*/ 	.word	0x00000003
        /*1e64*/ 	.word	0x00000000
        /*1e68*/ 	.short	0x010a
        /*1e6a*/ 	.byte	0x3f
	.zero		1


	//   ....[25]....
        /*1e6c*/ 	.word	0x000014b0
        /*1e70*/ 	.word	0x00000003
        /*1e74*/ 	.word	0x00000000
        /*1e78*/ 	.short	0x010a
        /*1e7a*/ 	.byte	0x3f
	.zero		1


	//   ....[26]....
        /*1e7c*/ 	.word	0x00002200
        /*1e80*/ 	.word	0x000000ff
        /*1e84*/ 	.word	0x00000000
        /*1e88*/ 	.short	0x010a
        /*1e8a*/ 	.byte	0x08
	.zero		1


	//   ....[27]....
        /*1e8c*/ 	.word	0x00002240
        /*1e90*/ 	.word	0x000000ff
        /*1e94*/ 	.word	0x00000000
        /*1e98*/ 	.short	0x010a
        /*1e9a*/ 	.byte	0x08
	.zero		1


	//   ....[28]....
        /*1e9c*/ 	.word	0x00003730
        /*1ea0*/ 	.word	0x000000ff
        /*1ea4*/ 	.word	0x00000000
        /*1ea8*/ 	.short	0x0101
        /*1eaa*/ 	.byte	0x07
	.zero		1


	//   ....[29]....
        /*1eac*/ 	.word	0x00003940
        /*1eb0*/ 	.word	0x000000ff
        /*1eb4*/ 	.word	0x00000000
        /*1eb8*/ 	.short	0x0101
        /*1eba*/ 	.byte	0x06
	.zero		1


	//   ....[30]....
        /*1ebc*/ 	.word	0x00018c50
        /*1ec0*/ 	.word	0x0000000d
        /*1ec4*/ 	.word	0x00000058
        /*1ec8*/ 	.short	0x010a
        /*1eca*/ 	.byte	0x3f
	.zero		1


	//   ....[31]....
        /*1ecc*/ 	.word	0x00018fc0
        /*1ed0*/ 	.word	0x00000002
        /*1ed4*/ 	.word	0x000000c8
        /*1ed8*/ 	.short	0x0101
        /*1eda*/ 	.byte	0x3f
	.zero		1


	//   ....[32]....
        /*1edc*/ 	.word	0x00019780
        /*1ee0*/ 	.word	0x00000005
        /*1ee4*/ 	.word	0x00000000
        /*1ee8*/ 	.short	0x010a
        /*1eea*/ 	.byte	0x3f
	.zero		1


	//   ....[33]....
        /*1eec*/ 	.word	0x00019810
        /*1ef0*/ 	.word	0x00000007
        /*1ef4*/ 	.word	0x00000000
        /*1ef8*/ 	.short	0x010a
        /*1efa*/ 	.byte	0x3f
	.zero		1


	//   ....[34]....
        /*1efc*/ 	.word	0x000198a0
        /*1f00*/ 	.word	0x00000007
        /*1f04*/ 	.word	0x00000000
        /*1f08*/ 	.short	0x010a
        /*1f0a*/ 	.byte	0x3f
	.zero		1


	//   ....[35]....
        /*1f0c*/ 	.word	0x00019930
        /*1f10*/ 	.word	0x00000007
        /*1f14*/ 	.word	0x00000000
        /*1f18*/ 	.short	0x010a
        /*1f1a*/ 	.byte	0x3f
	.zero		1


	//   ....[36]....
        /*1f1c*/ 	.word	0x000199c0
        /*1f20*/ 	.word	0x00000007
        /*1f24*/ 	.word	0x00000000
        /*1f28*/ 	.short	0x010a
        /*1f2a*/ 	.byte	0x3f
	.zero		1


	//   ....[37]....
        /*1f2c*/ 	.word	0x00019a50
        /*1f30*/ 	.word	0x00000007
        /*1f34*/ 	.word	0x00000000
        /*1f38*/ 	.short	0x010a
        /*1f3a*/ 	.byte	0x3f
	.zero		1


	//   ....[38]....
        /*1f3c*/ 	.word	0x00019ae0
        /*1f40*/ 	.word	0x00000007
        /*1f44*/ 	.word	0x00000000
        /*1f48*/ 	.short	0x010a
        /*1f4a*/ 	.byte	0x3f
	.zero		1


	//   ....[39]....
        /*1f4c*/ 	.word	0x00019b70
        /*1f50*/ 	.word	0x00000007
        /*1f54*/ 	.word	0x00000000
        /*1f58*/ 	.short	0x010a
        /*1f5a*/ 	.byte	0x3f
	.zero		1


	//   ....[40]....
        /*1f5c*/ 	.word	0x00019c00
        /*1f60*/ 	.word	0x00000007
        /*1f64*/ 	.word	0x00000000
        /*1f68*/ 	.short	0x010a
        /*1f6a*/ 	.byte	0x3f
	.zero		1


	//   ....[41]....
        /*1f6c*/ 	.word	0x00019c90
        /*1f70*/ 	.word	0x00000007
        /*1f74*/ 	.word	0x00000000
        /*1f78*/ 	.short	0x010a
        /*1f7a*/ 	.byte	0x3f
	.zero		1


	//   ....[42]....
        /*1f7c*/ 	.word	0x00019d20
        /*1f80*/ 	.word	0x00000003
        /*1f84*/ 	.word	0x00000000
        /*1f88*/ 	.short	0x010a
        /*1f8a*/ 	.byte	0x3f
	.zero		1


	//   ....[43]....
        /*1f8c*/ 	.word	0x00019d80
        /*1f90*/ 	.word	0x00000003
        /*1f94*/ 	.word	0x00000000
        /*1f98*/ 	.short	0x010a
        /*1f9a*/ 	.byte	0x3f
	.zero		1


	//   ....[44]....
        /*1f9c*/ 	.word	0x00019de0
        /*1fa0*/ 	.word	0x00000004
        /*1fa4*/ 	.word	0x00000000
        /*1fa8*/ 	.short	0x010a
        /*1faa*/ 	.byte	0x3f
	.zero		1


	//   ....[45]....
        /*1fac*/ 	.word	0x00019eb0
        /*1fb0*/ 	.word	0x0000000d
        /*1fb4*/ 	.word	0x00000058
        /*1fb8*/ 	.short	0x010a
        /*1fba*/ 	.byte	0x3f
	.zero		1


	//   ....[46]....
        /*1fbc*/ 	.word	0x00019f80
        /*1fc0*/ 	.word	0x00000005
        /*1fc4*/ 	.word	0x00000000
        /*1fc8*/ 	.short	0x010a
        /*1fca*/ 	.byte	0x3f
	.zero		1


	//   ....[47]....
        /*1fcc*/ 	.word	0x00019fd0
        /*1fd0*/ 	.word	0x00000007
        /*1fd4*/ 	.word	0x00000000
        /*1fd8*/ 	.short	0x010a
        /*1fda*/ 	.byte	0x3f
	.zero		1


	//   ....[48]....
        /*1fdc*/ 	.word	0x0001a020
        /*1fe0*/ 	.word	0x00000007
        /*1fe4*/ 	.word	0x00000000
        /*1fe8*/ 	.short	0x010a
        /*1fea*/ 	.byte	0x3f
	.zero		1


	//   ....[49]....
        /*1fec*/ 	.word	0x0001a070
        /*1ff0*/ 	.word	0x00000007
        /*1ff4*/ 	.word	0x00000000
        /*1ff8*/ 	.short	0x010a
        /*1ffa*/ 	.byte	0x3f
	.zero		1


	//   ....[50]....
        /*1ffc*/ 	.word	0x0001a0c0
        /*2000*/ 	.word	0x00000007
        /*2004*/ 	.word	0x00000000
        /*2008*/ 	.short	0x010a
        /*200a*/ 	.byte	0x3f
	.zero		1


	//   ....[51]....
        /*200c*/ 	.word	0x0001a110
        /*2010*/ 	.word	0x00000007
        /*2014*/ 	.word	0x00000000
        /*2018*/ 	.short	0x010a
        /*201a*/ 	.byte	0x3f
	.zero		1


	//   ....[52]....
        /*201c*/ 	.word	0x0001a160
        /*2020*/ 	.word	0x00000007
        /*2024*/ 	.word	0x00000000
        /*2028*/ 	.short	0x010a
        /*202a*/ 	.byte	0x3f
	.zero		1


	//   ....[53]....
        /*202c*/ 	.word	0x0001a1b0
        /*2030*/ 	.word	0x00000007
        /*2034*/ 	.word	0x00000000
        /*2038*/ 	.short	0x010a
        /*203a*/ 	.byte	0x3f
	.zero		1


	//   ....[54]....
        /*203c*/ 	.word	0x0001a200
        /*2040*/ 	.word	0x00000007
        /*2044*/ 	.word	0x00000000
        /*2048*/ 	.short	0x010a
        /*204a*/ 	.byte	0x3f
	.zero		1


	//   ....[55]....
        /*204c*/ 	.word	0x0001a250
        /*2050*/ 	.word	0x00000007
        /*2054*/ 	.word	0x00000000
        /*2058*/ 	.short	0x010a
        /*205a*/ 	.byte	0x3f
	.zero		1


	//----- nvinfo : EIATTR_NUM_MBARRIERS
	.align		4
.L_37:
        /*205c*/ 	.byte	0x03, 0x38
        /*205e*/ 	.short	0x0018


	//----- nvinfo : EIATTR_EXIT_INSTR_OFFSETS
	.align		4
        /*2060*/ 	.byte	0x04, 0x1c
        /*2062*/ 	.short	(.L_39 - .L_38)


	//   ....[0]....
.L_38:
        /*2064*/ 	.word	0x00000770


	//   ....[1]....
        /*2068*/ 	.word	0x000010c0


	//   ....[2]....
        /*206c*/ 	.word	0x00018260


	//   ....[3]....
        /*2070*/ 	.word	0x000188e0


	//   ....[4]....
        /*2074*/ 	.word	0x00019d70


	//----- nvinfo : EIATTR_MAX_THREADS
	.align		4
.L_39:
        /*2078*/ 	.byte	0x04, 0x05
        /*207a*/ 	.short	(.L_41 - .L_40)
.L_40:
        /*207c*/ 	.word	0x00000180
        /*2080*/ 	.word	0x00000001
        /*2084*/ 	.word	0x00000001


	//----- nvinfo : EIATTR_CRS_STACK_SIZE
	.align		4
.L_41:
        /*2088*/ 	.byte	0x04, 0x1e
        /*208a*/ 	.short	(.L_43 - .L_42)
.L_42:
        /*208c*/ 	.word	0x00000000


	//----- nvinfo : EIATTR_CBANK_PARAM_SIZE
	.align		4
.L_43:
        /*2090*/ 	.byte	0x03, 0x19
        /*2092*/ 	.short	0x0470


	//----- nvinfo : EIATTR_PARAM_CBANK
	.align		4
        /*2094*/ 	.byte	0x04, 0x0a
        /*2096*/ 	.short	(.L_45 - .L_44)
	.align		4
.L_44:
        /*2098*/ 	.word	index@(.nv.constant0._ZN7cutlass13device_kernelINS_4gemm6kernel13GemmUniversalIN4cute5tupleIJiiiiEEENS1_10collective13CollectiveMmaINS1_34MainloopSm90TmaGmmaWarpSpecializedILi11ENS5_IJNS4_1CILi1EEESB_SB_EEENS1_35KernelTmaWarpSpecializedCooperativeEEENS5_IJNSA_ILi384EEENSA_ILi224EEENSA_ILi32EEEEEEaNS5_IJlSB_lEEEaSJ_NS4_8TiledMMAINS4_8MMA_AtomIJNS4_4SM904GMMA26MMA_64x32x32_S32S8S8_SS_TNEEEENS4_6LayoutINS5_IJNSA_ILi2EEESB_SB_EEENS5_IJSB_NSA_ILi0EEEST_EEEEENS5_IJNS4_10UnderscoreESW_SW_EEEEENS4_13SM90_TMA_LOADENS4_14ComposedLayoutINS4_7SwizzleILi1ELi4ELi3EEENS4_18smem_ptr_flag_bitsILi8EEENSQ_INS5_IJNSA_ILi8EEESH_EEENS5_IJSH_SB_EEEEEEEvNS4_8identityESZ_S19_vS1A_EENS_8epilogue10collective6detail29Sm90TmaWarpSpecializedAdapterINS1D_15DefaultEpilogueIaSJ_SJ_NS1C_6thread17LinearCombinationIaLi1EiiLNS1H_9ScaleType4KindE0ELNS_15FloatRoundStyleE2EaEENS1_15EpilogueDefaultEEEEEvvEEEEvNT_6ParamsE)
        /*209c*/ 	.short	0x0210
        /*209e*/ 	.short	0x0470


	//----- nvinfo : EIATTR_SW_WAR
	.align		4
.L_45:
        /*20a0*/ 	.byte	0x04, 0x36
        /*20a2*/ 	.short	(.L_47 - .L_46)
.L_46:
        /*20a4*/ 	.word	0x00000008
.L_47:


//--------------------- .nv.callgraph             --------------------------
	.section	.nv.callgraph,"",@"SHT_CUDA_CALLGRAPH"
	.align	4
	.sectionentsize	8
	.align		4
        /*0000*/ 	.word	0x00000000
	.align		4
        /*0004*/ 	.word	0xffffffff
	.align		4
        /*0008*/ 	.word	index@(_ZN7cutlass13device_kernelINS_4gemm6kernel13GemmUniversalIN4cute5tupleIJiiiiEEENS1_10collective13CollectiveMmaINS1_34MainloopSm90TmaGmmaWarpSpecializedILi11ENS5_IJNS4_1CILi1EEESB_SB_EEENS1_35KernelTmaWarpSpecializedCooperativeEEENS5_IJNSA_ILi384EEENSA_ILi224EEENSA_ILi32EEEEEEaNS5_IJlSB_lEEEaSJ_NS4_8TiledMMAINS4_8MMA_AtomIJNS4_4SM904GMMA26MMA_64x32x32_S32S8S8_SS_TNEEEENS4_6LayoutINS5_IJNSA_ILi2EEESB_SB_EEENS5_IJSB_NSA_ILi0EEEST_EEEEENS5_IJNS4_10UnderscoreESW_SW_EEEEENS4_13SM90_TMA_LOADENS4_14ComposedLayoutINS4_7SwizzleILi1ELi4ELi3EEENS4_18smem_ptr_flag_bitsILi8EEENSQ_INS5_IJNSA_ILi8EEESH_EEENS5_IJSH_SB_EEEEEEEvNS4_8identityESZ_S19_vS1A_EENS_8epilogue10collective6detail29Sm90TmaWarpSpecializedAdapterINS1D_15DefaultEpilogueIaSJ_SJ_NS1C_6thread17LinearCombinationIaLi1EiiLNS1H_9ScaleType4KindE0ELNS_15FloatRoundStyleE2EaEENS1_15EpilogueDefaultEEEEEvvEEEEvNT_6ParamsE)
	.align		4
        /*000c*/ 	.word	index@(__assertfail)
	.align		4
        /*0010*/ 	.word	0x00000000
	.align		4
        /*0014*/ 	.word	0xfffffffe
	.align		4
        /*0018*/ 	.word	0x00000000
	.align		4
        /*001c*/ 	.word	0xfffffffd
	.align		4
        /*0020*/ 	.word	0x00000000
	.align		4
        /*0024*/ 	.word	0xfffffffc


//--------------------- .nv.constant4             --------------------------
	.section	.nv.constant4,"a",@progbits
	.align	8
	.align		8
.nv.constant4:
        /*0000*/ 	.dword	__assertfail
	.align		8
        /*0008*/ 	.dword	__unnamed_1
	.align		8
        /*0010*/ 	.dword	_ZN40_INTERNAL_3b2ad4aa_4_k_cu_230a78aa_113124cuda3std3__45__cpo5beginE
	.align		8
        /*0018*/ 	.dword	_ZN40_INTERNAL_3b2ad4aa_4_k_cu_230a78aa_113124cuda3std3__45__cpo3endE
	.align		8
        /*0020*/ 	.dword	_ZN40_INTERNAL_3b2ad4aa_4_k_cu_230a78aa_113124cuda3std3__45__cpo6cbeginE
	.align		8
        /*0028*/ 	.dword	_ZN40_INTERNAL_3b2ad4aa_4_k_cu_230a78aa_113124cuda3std3__45__cpo4cendE
	.align		8
        /*0030*/ 	.dword	_ZN40_INTERNAL_3b2ad4aa_4_k_cu_230a78aa_113124cuda3std3__442_GLOBAL__N__3b2ad4aa_4_k_cu_230a78aa_113126ignoreE
	.align		8
        /*0038*/ 	.dword	_ZN40_INTERNAL_3b2ad4aa_4_k_cu_230a78aa_113124cuda3std3__419piecewise_constructE
	.align		8
        /*0040*/ 	.dword	_ZN40_INTERNAL_3b2ad4aa_4_k_cu_230a78aa_113124cuda3std3__48in_placeE
	.align		8
        /*0048*/ 	.dword	_ZN40_INTERNAL_3b2ad4aa_4_k_cu_230a78aa_113124cuda3std6ranges3__45__cpo4swapE
	.align		8
        /*0050*/ 	.dword	_ZN40_INTERNAL_3b2ad4aa_4_k_cu_230a78aa_113124cuda3std6ranges3__45__cpo9iter_moveE
	.align		8
        /*0058*/ 	.dword	_ZN40_INTERNAL_3b2ad4aa_4_k_cu_230a78aa_113124cute7productE
	.align		8
        /*0060*/ 	.dword	_ZN40_INTERNAL_3b2ad4aa_4_k_cu_230a78aa_113124cute1_E
	.align		8
        /*0068*/ 	.dword	$str$22
	.align		8
        /*0070*/ 	.dword	$str$23


//--------------------- .text._ZN7cutlass13device_kernelINS_4gemm6kernel13GemmUniversalIN4cute5tupleIJiiiiEEENS1_10collective13CollectiveMmaINS1_34MainloopSm90TmaGmmaWarpSpecializedILi11ENS5_IJNS4_1CILi1EEESB_SB_EEENS1_35KernelTmaWarpSpecializedCooperativeEEENS5_IJNSA_ILi384EEENSA_ILi224EEENSA_ILi32EEEEEEaNS5_IJlSB_lEEEaSJ_NS4_8TiledMMAINS4_8MMA_AtomIJNS4_4SM904GMMA26MMA_64x32x32_S32S8S8_SS_TNEEEENS4_6LayoutINS5_IJNSA_ILi2EEESB_SB_EEENS5_IJSB_NSA_ILi0EEEST_EEEEENS5_IJNS4_10UnderscoreESW_SW_EEEEENS4_13SM90_TMA_LOADENS4_14ComposedLayoutINS4_7SwizzleILi1ELi4ELi3EEENS4_18smem_ptr_flag_bitsILi8EEENSQ_INS5_IJNSA_ILi8EEESH_EEENS5_IJSH_SB_EEEEEEEvNS4_8identityESZ_S19_vS1A_EENS_8epilogue10collective6detail29Sm90TmaWarpSpecializedAdapterINS1D_15DefaultEpilogueIaSJ_SJ_NS1C_6thread17LinearCombinationIaLi1EiiLNS1H_9ScaleType4KindE0ELNS_15FloatRoundStyleE2EaEENS1_15EpilogueDefaultEEEEEvvEEEEvNT_6ParamsE --------------------------
	.section	.text._ZN7cutlass13device_kernelINS_4gemm6kernel13GemmUniversalIN4cute5tupleIJiiiiEEENS1_10collective13CollectiveMmaINS1_34MainloopSm90TmaGmmaWarpSpecializedILi11ENS5_IJNS4_1CILi1EEESB_SB_EEENS1_35KernelTmaWarpSpecializedCooperativeEEENS5_IJNSA_ILi384EEENSA_ILi224EEENSA_ILi32EEEEEEaNS5_IJlSB_lEEEaSJ_NS4_8TiledMMAINS4_8MMA_AtomIJNS4_4SM904GMMA26MMA_64x32x32_S32S8S8_SS_TNEEEENS4_6LayoutINS5_IJNSA_ILi2EEESB_SB_EEENS5_IJSB_NSA_ILi0EEEST_EEEEENS5_IJNS4_10UnderscoreESW_SW_EEEEENS4_13SM90_TMA_LOADENS4_14ComposedLayoutINS4_7SwizzleILi1ELi4ELi3EEENS4_18smem_ptr_flag_bitsILi8EEENSQ_INS5_IJNSA_ILi8EEESH_EEENS5_IJSH_SB_EEEEEEEvNS4_8identityESZ_S19_vS1A_EENS_8epilogue10collective6detail29Sm90TmaWarpSpecializedAdapterINS1D_15DefaultEpilogueIaSJ_SJ_NS1C_6thread17LinearCombinationIaLi1EiiLNS1H_9ScaleType4KindE0ELNS_15FloatRoundStyleE2EaEENS1_15EpilogueDefaultEEEEEvvEEEEvNT_6ParamsE,"ax",@progbits
	.align	128
.text._ZN7cutlass13device_kernelINS_4gemm6kernel13GemmUniversalIN4cute5tupleIJiiiiEEENS1_10collective13CollectiveMmaINS1_34MainloopSm90TmaGmmaWarpSpecializedILi11ENS5_IJNS4_1CILi1EEESB_SB_EEENS1_35KernelTmaWarpSpecializedCooperativeEEENS5_IJNSA_ILi384EEENSA_ILi224EEENSA_ILi32EEEEEEaNS5_IJlSB_lEEEaSJ_NS4_8TiledMMAINS4_8MMA_AtomIJNS4_4SM904GMMA26MMA_64x32x32_S32S8S8_SS_TNEEEENS4_6LayoutINS5_IJNSA_ILi2EEESB_SB_EEENS5_IJSB_NSA_ILi0EEEST_EEEEENS5_IJNS4_10UnderscoreESW_SW_EEEEENS4_13SM90_TMA_LOADENS4_14ComposedLayoutINS4_7SwizzleILi1ELi4ELi3EEENS4_18smem_ptr_flag_bitsILi8EEENSQ_INS5_IJNSA_ILi8EEESH_EEENS5_IJSH_SB_EEEEEEEvNS4_8identityESZ_S19_vS1A_EENS_8epilogue10collective6detail29Sm90TmaWarpSpecializedAdapterINS1D_15DefaultEpilogueIaSJ_SJ_NS1C_6thread17LinearCombinationIaLi1EiiLNS1H_9ScaleType4KindE0ELNS_15FloatRoundStyleE2EaEENS1_15EpilogueDefaultEEEEEvvEEEEvNT_6ParamsE:
        .type           _ZN7cutlass13device_kernelINS_4gemm6kernel13GemmUniversalIN4cute5tupleIJiiiiEEENS1_10collective13CollectiveMmaINS1_34MainloopSm90TmaGmmaWarpSpecializedILi11ENS5_IJNS4_1CILi1EEESB_SB_EEENS1_35KernelTmaWarpSpecializedCooperativeEEENS5_IJNSA_ILi384EEENSA_ILi224EEENSA_ILi32EEEEEEaNS5_IJlSB_lEEEaSJ_NS4_8TiledMMAINS4_8MMA_AtomIJNS4_4SM904GMMA26MMA_64x32x32_S32S8S8_SS_TNEEEENS4_6LayoutINS5_IJNSA_ILi2EEESB_SB_EEENS5_IJSB_NSA_ILi0EEEST_EEEEENS5_IJNS4_10UnderscoreESW_SW_EEEEENS4_13SM90_TMA_LOADENS4_14ComposedLayoutINS4_7SwizzleILi1ELi4ELi3EEENS4_18smem_ptr_flag_bitsILi8EEENSQ_INS5_IJNSA_ILi8EEESH_EEENS5_IJSH_SB_EEEEEEEvNS4_8identityESZ_S19_vS1A_EENS_8epilogue10collective6detail29Sm90TmaWarpSpecializedAdapterINS1D_15DefaultEpilogueIaSJ_SJ_NS1C_6thread17LinearCombinationIaLi1EiiLNS1H_9ScaleType4KindE0ELNS_15FloatRoundStyleE2EaEENS1_15EpilogueDefaultEEEEEvvEEEEvNT_6ParamsE,@function
        .size           _ZN7cutlass13device_kernelINS_4gemm6kernel13GemmUniversalIN4cute5tupleIJiiiiEEENS1_10collective13CollectiveMmaINS1_34MainloopSm90TmaGmmaWarpSpecializedILi11ENS5_IJNS4_1CILi1EEESB_SB_EEENS1_35KernelTmaWarpSpecializedCooperativeEEENS5_IJNSA_ILi384EEENSA_ILi224EEENSA_ILi32EEEEEEaNS5_IJlSB_lEEEaSJ_NS4_8TiledMMAINS4_8MMA_AtomIJNS4_4SM904GMMA26MMA_64x32x32_S32S8S8_SS_TNEEEENS4_6LayoutINS5_IJNSA_ILi2EEESB_SB_EEENS5_IJSB_NSA_ILi0EEEST_EEEEENS5_IJNS4_10UnderscoreESW_SW_EEEEENS4_13SM90_TMA_LOADENS4_14ComposedLayoutINS4_7SwizzleILi1ELi4ELi3EEENS4_18smem_ptr_flag_bitsILi8EEENSQ_INS5_IJNSA_ILi8EEESH_EEENS5_IJSH_SB_EEEEEEEvNS4_8identityESZ_S19_vS1A_EENS_8epilogue10collective6detail29Sm90TmaWarpSpecializedAdapterINS1D_15DefaultEpilogueIaSJ_SJ_NS1C_6thread17LinearCombinationIaLi1EiiLNS1H_9ScaleType4KindE0ELNS_15FloatRoundStyleE2EaEENS1_15EpilogueDefaultEEEEEvvEEEEvNT_6ParamsE,(.L_x_129 - _ZN7cutlass13device_kernelINS_4gemm6kernel13GemmUniversalIN4cute5tupleIJiiiiEEENS1_10collective13CollectiveMmaINS1_34MainloopSm90TmaGmmaWarpSpecializedILi11ENS5_IJNS4_1CILi1EEESB_SB_EEENS1_35KernelTmaWarpSpecializedCooperativeEEENS5_IJNSA_ILi384EEENSA_ILi224EEENSA_ILi32EEEEEEaNS5_IJlSB_lEEEaSJ_NS4_8TiledMMAINS4_8MMA_AtomIJNS4_4SM904GMMA26MMA_64x32x32_S32S8S8_SS_TNEEEENS4_6LayoutINS5_IJNSA_ILi2EEESB_SB_EEENS5_IJSB_NSA_ILi0EEEST_EEEEENS5_IJNS4_10UnderscoreESW_SW_EEEEENS4_13SM90_TMA_LOADENS4_14ComposedLayoutINS4_7SwizzleILi1ELi4ELi3EEENS4_18smem_ptr_flag_bitsILi8EEENSQ_INS5_IJNSA_ILi8EEESH_EEENS5_IJSH_SB_EEEEEEEvNS4_8identityESZ_S19_vS1A_EENS_8epilogue10collective6detail29Sm90TmaWarpSpecializedAdapterINS1D_15DefaultEpilogueIaSJ_SJ_NS1C_6thread17LinearCombinationIaLi1EiiLNS1H_9ScaleType4KindE0ELNS_15FloatRoundStyleE2EaEENS1_15EpilogueDefaultEEEEEvvEEEEvNT_6ParamsE)
        .other          _ZN7cutlass13device_kernelINS_4gemm6kernel13GemmUniversalIN4cute5tupleIJiiiiEEENS1_10collective13CollectiveMmaINS1_34MainloopSm90TmaGmmaWarpSpecializedILi11ENS5_IJNS4_1CILi1EEESB_SB_EEENS1_35KernelTmaWarpSpecializedCooperativeEEENS5_IJNSA_ILi384EEENSA_ILi224EEENSA_ILi32EEEEEEaNS5_IJlSB_lEEEaSJ_NS4_8TiledMMAINS4_8MMA_AtomIJNS4_4SM904GMMA26MMA_64x32x32_S32S8S8_SS_TNEEEENS4_6LayoutINS5_IJNSA_ILi2EEESB_SB_EEENS5_IJSB_NSA_ILi0EEEST_EEEEENS5_IJNS4_10UnderscoreESW_SW_EEEEENS4_13SM90_TMA_LOADENS4_14ComposedLayoutINS4_7SwizzleILi1ELi4ELi3EEENS4_18smem_ptr_flag_bitsILi8EEENSQ_INS5_IJNSA_ILi8EEESH_EEENS5_IJSH_SB_EEEEEEEvNS4_8identityESZ_S19_vS1A_EENS_8epilogue10collective6detail29Sm90TmaWarpSpecializedAdapterINS1D_15DefaultEpilogueIaSJ_SJ_NS1C_6thread17LinearCombinationIaLi1EiiLNS1H_9ScaleType4KindE0ELNS_15FloatRoundStyleE2EaEENS1_15EpilogueDefaultEEEEEvvEEEEvNT_6ParamsE,@"STO_CUDA_ENTRY STV_DEFAULT"
_ZN7cutlass13device_kernelINS_4gemm6kernel13GemmUniversalIN4cute5tupleIJiiiiEEENS1_10collective13CollectiveMmaINS1_34MainloopSm90TmaGmmaWarpSpecializedILi11ENS5_IJNS4_1CILi1EEESB_SB_EEENS1_35KernelTmaWarpSpecializedCooperativeEEENS5_IJNSA_ILi384EEENSA_ILi224EEENSA_ILi32EEEEEEaNS5_IJlSB_lEEEaSJ_NS4_8TiledMMAINS4_8MMA_AtomIJNS4_4SM904GMMA26MMA_64x32x32_S32S8S8_SS_TNEEEENS4_6LayoutINS5_IJNSA_ILi2EEESB_SB_EEENS5_IJSB_NSA_ILi0EEEST_EEEEENS5_IJNS4_10UnderscoreESW_SW_EEEEENS4_13SM90_TMA_LOADENS4_14ComposedLayoutINS4_7SwizzleILi1ELi4ELi3EEENS4_18smem_ptr_flag_bitsILi8EEENSQ_INS5_IJNSA_ILi8EEESH_EEENS5_IJSH_SB_EEEEEEEvNS4_8identityESZ_S19_vS1A_EENS_8epilogue10collective6detail29Sm90TmaWarpSpecializedAdapterINS1D_15DefaultEpilogueIaSJ_SJ_NS1C_6thread17LinearCombinationIaLi1EiiLNS1H_9ScaleType4KindE0ELNS_15FloatRoundStyleE2EaEENS1_15EpilogueDefaultEEEEEvvEEEEvNT_6ParamsE:
[----:B------:R-:W0:Y:S02]  /*0000*/  LDC R1, c[0x0][0x28] ;  /* 0x00000a00ff017b82 */ /* 0x000e240000000800 */
[----:B0-----:R-:W-:Y:S01]  /*0010*/  VIADD R1, R1, 0xfffffba8 ;  /* 0xfffffba801017836 */ /* 0x001fe20000000000 */
[----:B------:R-:W0:Y:S01]  /*0020*/  S2R R3, SR_TID.X ;  /* 0x0000000000037919 */ /* 0x000e220000002100 */
[----:B------:R-:W-:Y:S01]  /*0030*/  ELECT P0, URZ, PT ;  /* 0x00000000003f782f */ /* 0x000fe20003800000 */
[----:B------:R-:W-:Y:S01]  /*0040*/  BSSY B0, `(.L_x_0) ;  /* 0x000000f000007945 */ /* 0x000fe20003800000 */
[--C-:B0-----:R-:W-:Y:S02]  /*0050*/  SHF.R.U32.HI R0, RZ, 0x5, R3.reuse ;  /* 0x00000005ff007819 */ /* 0x101fe40000011603 */
[----:B------:R-:W-:-:S03]  /*0060*/  SHF.R.U32.HI R3, RZ, 0x7, R3 ;  /* 0x00000007ff037819 */ /* 0x000fc60000011603 */
[----:B------:R-:W0:Y:S04]  /*0070*/  SHFL.IDX PT, R2, R0, RZ, 0x1f ;  /* 0x00001fff00027589 */ /* 0x000e2800000e0000 */
[----:B------:R1:W2:Y:S01]  /*0080*/  SHFL.IDX PT, R5, R3, RZ, 0x1f ;  /* 0x00001fff03057589 */ /* 0x0002a200000e0000 */
[----:B0-----:R-:W-:-:S13]  /*0090*/  ISETP.NE.OR P0, PT, R2, RZ, !P0 ;  /* 0x000000ff0200720c */ /* 0x001fda0004705670 */
[----:B-12---:R-:W-:Y:S05]  /*00a0*/  @P0 BRA `(.L_x_1) ;  /* 0x0000000000200947 */ /* 0x006fea0003800000 */
[----:B------:R-:W-:Y:S02]  /*00b0*/  ULDC.64 UR4, c[0x0][0x198] ;  /* 0x0000660000047ab9 */ /* 0x000fe40000000a00 */
[----:B------:R-:W-:Y:S02]  /*00c0*/  UIADD3 UR6, UP0, UR4, 0xf0, URZ ;  /* 0x000000f004067890 */ /* 0x000fe4000ff1e03f */
[----:B------:R-:W-:Y:S02]  /*00d0*/  UIADD3 UR4, UP1, UR4, 0x1f0, URZ ;  /* 0x000001f004047890 */ /* 0x000fe4000ff3e03f */
[----:B------:R-:W-:Y:S02]  /*00e0*/  UIADD3.X UR7, URZ, UR5, URZ, UP0, !UPT ;  /* 0x000000053f077290 */ /* 0x000fe400087fe43f */
[----:B------:R-:W-:-:S07]  /*00f0*/  UIADD3.X UR5, URZ, UR5, URZ, UP1, !UPT ;  /* 0x000000053f057290 */ /* 0x000fce0008ffe43f */
[----:B------:R0:W-:Y:S02]  /*0100*/  UTMACCTL.PF [UR6] ;  /* 0x00000000060079b9 */ /* 0x0001e40008040000 */
[----:B------:R0:W-:Y:S02]  /*0110*/  UTMACCTL.PF [UR4] ;  /* 0x00000000040079b9 */ /* 0x0001e40008040000 */
[----:B0-----:R-:W-:Y:S01]  /*0120*/  NOP ;  /* 0x0000000000007918 */ /* 0x001fe20000000000 */
.L_x_1:
[----:B------:R-:W-:Y:S05]  /*0130*/  BSYNC B0 ;  /* 0x0000000000007941 */ /* 0x000fea0003800000 */
.L_x_0:
[----:B------:R-:W0:Y:S02]  /*0140*/  SHFL.IDX PT, R3, R0, RZ, 0x1f ;  /* 0x00001fff00037589 */ /* 0x000e2400000e0000 */
[----:B0-----:R-:W-:-:S13]  /*0150*/  ISETP.NE.AND P0, PT, R3, RZ, PT ;  /* 0x000000ff0300720c */ /* 0x001fda0003f05270 */
[----:B------:R-:W-:Y:S05]  /*0160*/  @P0 BRA `(.L_x_2) ;  /* 0x00000000009c0947 */ /* 0x000fea0003800000 */
[----:B------:R-:W-:Y:S01]  /*0170*/  ELECT P0, URZ, PT ;  /* 0x00000000003f782f */ /* 0x000fe20003800000 */
[----:B------:R-:W-:-:S12]  /*0180*/  BSSY B0, `(.L_x_2) ;  /* 0x0000025000007945 */ /* 0x000fd80003800000 */
[----:B------:R-:W-:Y:S05]  /*0190*/  @!P0 BRA `(.L_x_3) ;  /* 0x00000000008c8947 */ /* 0x000fea0003800000 */
[----:B------:R-:W0:Y:S01]  /*01a0*/  S2UR UR8, SR_CgaCtaId ;  /* 0x00000000000879c3 */ /* 0x000e220000008800 */
[----:B------:R-:W-:Y:S01]  /*01b0*/  UMOV UR4, 0x400 ;  /* 0x0000040000047882 */ /* 0x000fe20000000000 */
[----:B------:R-:W-:Y:S01]  /*01c0*/  UMOV UR5, 0x1 ;  /* 0x0000000100057882 */ /* 0x000fe20000000000 */
[----:B------:R-:W-:Y:S02]  /*01d0*/  UMOV UR6, 0x100 ;  /* 0x0000010000067882 */ /* 0x000fe40000000000 */
[----:B------:R-:W-:-:S04]  /*01e0*/  UIADD3 UR6, -UR6, 0x100000, URZ ;  /* 0x0010000006067890 */ /* 0x000fc8000fffe13f */
[----:B------:R-:W-:Y:S02]  /*01f0*/  USHF.L.U32 UR7, UR6, 0xb, URZ ;  /* 0x0000000b06077899 */ /* 0x000fe4000800063f */
[----:B------:R-:W-:Y:S02]  /*0200*/  USHF.L.U32 UR6, UR6, 0x1, URZ ;  /* 0x0000000106067899 */ /* 0x000fe4000800063f */
[----:B0-----:R-:W-:Y:S02]  /*0210*/  ULEA UR8, UR8, UR4, 0x18 ;  /* 0x0000000408087291 */ /* 0x001fe4000f8ec03f */
[----:B------:R-:W-:-:S04]  /*0220*/  UIADD3 UR4, -UR5, 0x100000, URZ ;  /* 0x0010000005047890 */ /* 0x000fc8000fffe13f */
[----:B------:R-:W-:Y:S02]  /*0230*/  USHF.L.U32 UR5, UR4, 0xb, URZ ;  /* 0x0000000b04057899 */ /* 0x000fe4000800063f */
[----:B------:R-:W-:Y:S01]  /*0240*/  USHF.L.U32 UR4, UR4, 0x1, URZ ;  /* 0x0000000104047899 */ /* 0x000fe2000800063f */
[----:B------:R-:W0:Y:S11]  /*0250*/  FENCE.VIEW.ASYNC.S ;  /* 0x00000000000073c6 */ /* 0x000e360000000000 */
[----:B0-----:R0:W1:Y:S01]  /*0260*/  SYNCS.EXCH.64 URZ, [UR8], UR4 ;  /* 0x00000004083f75b2 */ /* 0x0010620008000100 */
[----:B------:R0:W2:Y:S01]  /*0270*/  SYNCS.EXCH.64 URZ, [UR8+0x58], UR6 ;  /* 0x00005806083f75b2 */ /* 0x0000a20008000100 */
[----:B------:R0:W3:Y:S01]  /*0280*/  SYNCS.EXCH.64 URZ, [UR8+0x8], UR4 ;  /* 0x00000804083f75b2 */ /* 0x0000e20008000100 */
[----:B------:R0:W4:Y:S01]  /*0290*/  SYNCS.EXCH.64 URZ, [UR8+0x60], UR6 ;  /* 0x00006006083f75b2 */ /* 0x0001220008000100 */
[----:B------:R0:W0:Y:S01]  /*02a0*/  SYNCS.EXCH.64 URZ, [UR8+0x10], UR4 ;  /* 0x00001004083f75b2 */ /* 0x0000220008000100 */
        /* <DEDUP_REMOVED lines=17> */
[----:B------:R-:W-:Y:S01]  /*03c0*/  NOP ;  /* 0x0000000000007918 */ /* 0x000fe20000000000 */
.L_x_3:
[----:B0-----:R-:W-:Y:S05]  /*03d0*/  BSYNC B0 ;  /* 0x0000000000007941 */ /* 0x001fea0003800000 */
.L_x_2:
[----:B------:R-:W5:Y:S01]  /*03e0*/  LDL.LU R3, [R1+0x200] ;  /* 0x0002000001037983 */ /* 0x000f620000300800 */
[----:B------:R-:W0:Y:S01]  /*03f0*/  LDC R4, c[0x0][0x65c] ;  /* 0x00019700ff047b82 */ /* 0x000e220000000800 */
[----:B------:R-:W-:Y:S02]  /*0400*/  ELECT P0, URZ, PT ;  /* 0x00000000003f782f */ /* 0x000fe40003800000 */
[C---:B------:R-:W-:Y:S01]  /*0410*/  ISETP.NE.AND P2, PT, R5.reuse, RZ, PT ;  /* 0x000000ff0500720c */ /* 0x040fe20003f45270 */
[----:B------:R-:W1:Y:S01]  /*0420*/  SHFL.IDX PT, R0, R0, RZ, 0x1f ;  /* 0x00001fff00007589 */ /* 0x000e6200000e0000 */
[----:B------:R-:W-:Y:S01]  /*0430*/  UMOV UR4, 0x20 ;  /* 0x0000002000047882 */ /* 0x000fe20000000000 */
[----:B------:R-:W-:Y:S01]  /*0440*/  VIADD R10, R5, 0xffffffff ;  /* 0xffffffff050a7836 */ /* 0x000fe20000000000 */
[----:B------:R-:W-:Y:S01]  /*0450*/  NOP ;  /* 0x0000000000007918 */ /* 0x000fe20000000000 */
[----:B------:R-:W2:Y:S01]  /*0460*/  S2R R6, SR_CTAID.Y ;  /* 0x0000000000067919 */ /* 0x000ea20000002600 */
[----:B------:R-:W-:-:S02]  /*0470*/  NOP ;  /* 0x0000000000007918 */ /* 0x000fc40000000000 */
[----:B------:R-:W-:Y:S02]  /*0480*/  ISETP.GE.U32.AND P1, PT, R10, 0x2, PT ;  /* 0x000000020a00780c */ /* 0x000fe40003f26070 */
[----:B0-----:R-:W-:Y:S02]  /*0490*/  ISETP.NE.AND P3, PT, R4, 0x1, PT ;  /* 0x000000010400780c */ /* 0x001fe40003f65270 */
[----:B------:R-:W0:Y:S01]  /*04a0*/  S2R R4, SR_CTAID.X ;  /* 0x0000000000047919 */ /* 0x000e220000002500 */
[----:B-1----:R-:W-:-:S10]  /*04b0*/  ISETP.NE.OR P0, PT, R0, RZ, !P0 ;  /* 0x000000ff0000720c */ /* 0x002fd40004705670 */
[----:B------:R-:W0:Y:S01]  /*04c0*/  @P3 LDC R9, c[0x0][0x10] ;  /* 0x00000400ff093b82 */ /* 0x000e220000000800 */
[----:B------:R-:W-:Y:S02]  /*04d0*/  @P3 IMAD.MOV.U32 R11, RZ, RZ, RZ ;  /* 0x000000ffff0b3224 */ /* 0x000fe400078e00ff */
[----:B------:R-:W-:Y:S01]  /*04e0*/  VOTEU.ALL UP0, P0 ;  /* 0x00000000003f7886 */ /* 0x000fe20000000000 */
[----:B------:R-:W-:-:S04]  /*04f0*/  VOTEU.ALL UP1, P0 ;  /* 0x00000000003f7886 */ /* 0x000fc80000020000 */
[----:B------:R-:W1:Y:S01]  /*0500*/  @!UP0 S2UR UR7, SR_CgaCtaId ;  /* 0x00000000000789c3 */ /* 0x000e620000008800 */
[----:B------:R-:W-:Y:S01]  /*0510*/  @!UP0 UMOV UR6, 0x400 ;  /* 0x0000040000068882 */ /* 0x000fe20000000000 */
[----:B------:R-:W-:-:S04]  /*0520*/  @!UP0 UIADD3 UR4, -UR4, 0x100000, URZ ;  /* 0x0010000004048890 */ /* 0x000fc8000fffe13f */
[----:B------:R-:W-:Y:S02]  /*0530*/  @!UP0 USHF.L.U32 UR5, UR4, 0xb, URZ ;  /* 0x0000000b04058899 */ /* 0x000fe4000800063f */
[----:B------:R-:W-:Y:S01]  /*0540*/  @!UP0 USHF.L.U32 UR4, UR4, 0x1, URZ ;  /* 0x0000000104048899 */ /* 0x000fe2000800063f */
[----:B------:R-:W0:Y:S01]  /*0550*/  @!P3 LDC R7, c[0x0][0xc] ;  /* 0x00000300ff07bb82 */ /* 0x000e220000000800 */
[----:B-1----:R-:W-:Y:S01]  /*0560*/  @!UP0 ULEA UR6, UR7, UR6, 0x18 ;  /* 0x0000000607068291 */ /* 0x002fe2000f8ec03f */
[----:B------:R-:W-:Y:S01]  /*0570*/  VOTEU.ALL UP0, P0 ;  /* 0x00000000003f7886 */ /* 0x000fe20000000000 */
[----:B------:R-:W1:Y:S10]  /*0580*/  FENCE.VIEW.ASYNC.S ;  /* 0x00000000000073c6 */ /* 0x000e740000000000 */
[----:B-1----:R1:W3:Y:S01]  /*0590*/  @!UP0 SYNCS.EXCH.64 URZ, [UR6+0xc0], UR4 ;  /* 0x0000c004063f85b2 */ /* 0x0022e20008000100 */
[----:B------:R1:W3:Y:S01]  /*05a0*/  @!UP1 SYNCS.EXCH.64 URZ, [UR6+0xc8], UR4 ;  /* 0x0000c804063f95b2 */ /* 0x0002e20008000100 */
[----:B------:R-:W-:Y:S01]  /*05b0*/  NOP ;  /* 0x0000000000007918 */ /* 0x000fe20000000000 */
[----:B-----5:R-:W-:-:S04]  /*05c0*/  LOP3.LUT R3, R3, 0xfffffdff, RZ, 0xc0, !PT ;  /* 0xfffffdff03037812 */ /* 0x020fc800078ec0ff */
[----:B------:R-:W-:-:S05]  /*05d0*/  @P3 LOP3.LUT R3, R3, 0x200, RZ, 0xfc, !PT ;  /* 0x0000020003033812 */ /* 0x000fca00078efcff */
[----:B------:R5:W-:Y:S02]  /*05e0*/  STL [R1+0x200], R3 ;  /* 0x0002000301007387 */ /* 0x000be40000100800 */
[----:B-----5:R-:W-:-:S04]  /*05f0*/  SHF.R.S32.HI R3, RZ, 0x1f, R2 ;  /* 0x0000001fff037819 */ /* 0x020fc80000011402 */
[----:B------:R-:W-:-:S04]  /*0600*/  LEA.HI R3, R3, R2, RZ, 0x2 ;  /* 0x0000000203037211 */ /* 0x000fc800078f10ff */
[----:B------:R-:W-:-:S05]  /*0610*/  LOP3.LUT R3, R3, 0xfffffffc, RZ, 0xc0, !PT ;  /* 0xfffffffc03037812 */ /* 0x000fca00078ec0ff */
[----:B------:R-:W-:Y:S02]  /*0620*/  IMAD.IADD R0, R2, 0x1, -R3 ;  /* 0x0000000102007824 */ /* 0x000fe400078e0a03 */
[----:B--2---:R-:W-:Y:S02]  /*0630*/  @P3 IMAD.MOV.U32 R2, RZ, RZ, R6 ;  /* 0x000000ffff023224 */ /* 0x004fe400078e0006 */
[----:B------:R-:W-:Y:S01]  /*0640*/  @P3 IMAD.MOV.U32 R3, RZ, RZ, RZ ;  /* 0x000000ffff033224 */ /* 0x000fe200078e00ff */
[----:B---34-:R-:W-:Y:S01]  /*0650*/  BAR.SYNC.DEFER_BLOCKING 0x0 ;  /* 0x0000000000007b1d */ /* 0x018fe20000010000 */
[----:B------:R-:W-:Y:S01]  /*0660*/  ISETP.NE.AND P0, PT, R0, 0x3, PT ;  /* 0x000000030000780c */ /* 0x000fe20003f05270 */
[----:B0-----:R-:W-:-:S03]  /*0670*/  @P3 IMAD.WIDE.U32 R8, R4, R9, R2 ;  /* 0x0000000904083225 */ /* 0x001fc600078e0002 */
[----:B------:R-:W-:Y:S01]  /*0680*/  ISETP.EQ.OR P0, PT, R0, RZ, !P0 ;  /* 0x000000ff0000720c */ /* 0x000fe20004702670 */
[----:B------:R-:W-:-:S03]  /*0690*/  @P3 IMAD.MOV.U32 R12, RZ, RZ, R8 ;  /* 0x000000ffff0c3224 */ /* 0x000fc600078e0008 */
[----:B------:R-:W-:Y:S01]  /*06a0*/  ISETP.EQ.AND P0, PT, R5, RZ, P0 ;  /* 0x000000ff0500720c */ /* 0x000fe20000702270 */
[----:B------:R-:W-:Y:S02]  /*06b0*/  IMAD.MOV.U32 R5, RZ, RZ, RZ ;  /* 0x000000ffff057224 */ /* 0x000fe400078e00ff */
[----:B------:R-:W-:Y:S02]  /*06c0*/  @P3 IMAD.IADD R18, R9, 0x1, R11 ;  /* 0x0000000109123824 */ /* 0x000fe400078e020b */
[----:B------:R-:W-:Y:S01]  /*06d0*/  @!P3 IMAD.WIDE.U32 R2, R7, R6, R4 ;  /* 0x000000060702b225 */ /* 0x000fe200078e0004 */
[----:B------:R-:W-:-:S03]  /*06e0*/  SEL R7, RZ, 0x1, !P0 ;  /* 0x00000001ff077807 */ /* 0x000fc60004000000 */
[----:B------:R-:W-:Y:S01]  /*06f0*/  @!P3 IMAD.MOV.U32 R12, RZ, RZ, R2 ;  /* 0x000000ffff0cb224 */ /* 0x000fe200078e0002 */
[----:B------:R-:W-:Y:S01]  /*0700*/  SEL R2, R7, 0x2, P1 ;  /* 0x0000000207027807 */ /* 0x000fe20000800000 */
[----:B------:R-:W-:-:S03]  /*0710*/  @!P3 IMAD.MOV.U32 R18, RZ, RZ, R3 ;  /* 0x000000ffff12b224 */ /* 0x000fc600078e0003 */
[----:B------:R1:W-:Y:S04]  /*0720*/  STL [R1+0x228], R12 ;  /* 0x0002280c01007387 */ /* 0x0003e80000100800 */
[----:B------:R1:W-:Y:S04]  /*0730*/  STL [R1+0x224], R18 ;  /* 0x0002241201007387 */ /* 0x0003e80000100800 */
[----:B------:R1:W-:Y:S01]  /*0740*/  STL [R1+0x220], R2 ;  /* 0x0002200201007387 */ /* 0x0003e20000100800 */
[----:B------:R-:W-:Y:S05]  /*0750*/  @!P2 BRA `(.L_x_4) ;  /* 0x0000017800c4a947 */ /* 0x000fea0003800000 */
[----:B------:R-:W-:-:S13]  /*0760*/  ISETP.GT.U32.AND P0, PT, R10, 0x1, PT ;  /* 0x000000010a00780c */ /* 0x000fda0003f04070 */
[----:B-1----:R-:W-:Y:S05]  /*0770*/  @P0 EXIT ;  /* 0x000000000000094d */ /* 0x002fea0003800000 */
[----:B------:R-:W-:Y:S01]  /*0780*/  IMAD.MOV.U32 R7, RZ, RZ, -0x1 ;  /* 0xffffffffff077424 */ /* 0x000fe200078e00ff */
[----:B------:R-:W-:Y:S01]  /*0790*/  ULDC.64 UR4, c[0x0][0x650] ;  /* 0x0001940000047ab9 */ /* 0x000fe20000000a00 */
[----:B------:R-:W-:Y:S01]  /*07a0*/  IMAD.MOV.U32 R2, RZ, RZ, -0x1 ;  /* 0xffffffffff027424 */ /* 0x000fe200078e00ff */
[----:B------:R-:W-:Y:S01]  /*07b0*/  ISETP.GE.U32.AND P0, PT, R12, UR4, PT ;  /* 0x000000040c007c0c */ /* 0x000fe2000bf06070 */
[----:B------:R-:W-:Y:S01]  /*07c0*/  IMAD.MOV.U32 R3, RZ, RZ, -0x1 ;  /* 0xffffffffff037424 */ /* 0x000fe200078e00ff */
[----:B------:R0:W-:Y:S01]  /*07d0*/  STL [R1+0x214], R7 ;  /* 0x0002140701007387 */ /* 0x0001e20000100800 */
[----:B------:R-:W-:Y:S02]  /*07e0*/  PRMT R0, RZ, 0x7610, R0 ;  /* 0x00007610ff007816 */ /* 0x000fe40000000000 */
[----:B------:R-:W-:Y:S01]  /*07f0*/  ISETP.GE.U32.AND.EX P0, PT, R18, UR5, PT, P0 ;  /* 0x0000000512007c0c */ /* 0x000fe2000bf06100 */
[----:B------:R0:W-:Y:S04]  /*0800*/  STL [R1+0x210], R2 ;  /* 0x0002100201007387 */ /* 0x0001e80000100800 */
[----:B------:R0:W-:Y:S08]  /*0810*/  STL [R1+0x20c], R3 ;  /* 0x00020c0301007387 */ /* 0x0001f00000100800 */
[----:B------:R-:W-:Y:S05]  /*0820*/  @P0 BRA `(.L_x_5) ;  /* 0x00000004006c0947 */ /* 0x000fea0003800000 */
[----:B------:R-:W1:Y:S01]  /*0830*/  LDC.64 R14, c[0x0][0x628] ;  /* 0x00018a00ff0e7b82 */ /* 0x000e620000000a00 */
[----:B0-----:R-:W-:Y:S02]  /*0840*/  IMAD.MOV.U32 R2, RZ, RZ, R12 ;  /* 0x000000ffff027224 */ /* 0x001fe400078e000c */
[----:B------:R-:W-:-:S05]  /*0850*/  IMAD.MOV.U32 R3, RZ, RZ, R18 ;  /* 0x000000ffff037224 */ /* 0x000fca00078e0012 */
[----:B------:R-:W0:Y:S08]  /*0860*/  LDC R0, c[0x0][0x630] ;  /* 0x00018c00ff007b82 */ /* 0x000e300000000800 */
[----:B------:R-:W2:Y:S01]  /*0870*/  LDC.64 R16, c[0x0][0x620] ;  /* 0x00018800ff107b82 */ /* 0x000ea20000000a00 */
[----:B-1----:R-:W-:-:S04]  /*0880*/  ISETP.NE.U32.AND P0, PT, R14, RZ, PT ;  /* 0x000000ff0e00720c */ /* 0x002fc80003f05070 */
[----:B------:R-:W-:-:S13]  /*0890*/  ISETP.NE.AND.EX P0, PT, R15, RZ, PT, P0 ;  /* 0x000000ff0f00720c */ /* 0x000fda0003f05300 */
[----:B0-2---:R-:W-:Y:S05]  /*08a0*/  @!P0 BRA `(.L_x_6) ;  /* 0x0000000000288947 */ /* 0x005fea0003800000 */
[----:B------:R-:W0:Y:S02]  /*08b0*/  LDC R7, c[0x0][0x634] ;  /* 0x00018d00ff077b82 */ /* 0x000e240000000800 */
[----:B0-----:R-:W-:-:S05]  /*08c0*/  IADD3 R7, P0, R12, R7, RZ ;  /* 0x000000070c077210 */ /* 0x001fca0007f1e0ff */
[----:B------:R-:W-:-:S04]  /*08d0*/  IMAD.X R13, RZ, RZ, R18, P0 ;  /* 0x000000ffff0d7224 */ /* 0x000fc800000e0612 */
[----:B------:R-:W-:-:S04]  /*08e0*/  IMAD.WIDE.U32 R2, R13, R14, RZ ;  /* 0x0000000e0d027225 */ /* 0x000fc800078e00ff */
[----:B------:R-:W-:-:S04]  /*08f0*/  IMAD.WIDE.U32 R8, P0, R7, R15, R2 ;  /* 0x0000000f07087225 */ /* 0x000fc80007800002 */
[----:B------:R-:W-:-:S04]  /*0900*/  IMAD.WIDE.U32 R2, R7, R14, RZ ;  /* 0x0000000e07027225 */ /* 0x000fc800078e00ff */
[----:B------:R-:W-:Y:S01]  /*0910*/  IMAD.X R11, RZ, RZ, RZ, P0 ;  /* 0x000000ffff0b7224 */ /* 0x000fe200000e06ff */
[----:B------:R-:W-:Y:S01]  /*0920*/  IADD3 RZ, P0, R3, R8, RZ ;  /* 0x0000000803ff7210 */ /* 0x000fe20007f1e0ff */
[----:B------:R-:W-:-:S04]  /*0930*/  IMAD.MOV.U32 R10, RZ, RZ, R9 ;  /* 0x000000ffff0a7224 */ /* 0x000fc800078e0009 */
[----:B------:R-:W-:-:S08]  /*0940*/  IMAD.WIDE.U32.X R2, R13, R15, R10, P0 ;  /* 0x0000000f0d027225 */ /* 0x000fd000000e040a */
.L_x_6:
[-CC-:B------:R-:W-:Y:S01]  /*0950*/  SHF.R.U64 R22, R2, R0.reuse, R3.reuse ;  /* 0x0000000002167219 */ /* 0x180fe20000001203 */
[----:B------:R-:W0:Y:S01]  /*0960*/  LDC R10, c[0x0][0x618] ;  /* 0x00018600ff0a7b82 */ /* 0x000e220000000800 */
[----:B------:R-:W-:Y:S01]  /*0970*/  SHF.R.U32.HI R2, RZ, R0, R3 ;  /* 0x00000000ff027219 */ /* 0x000fe20000011603 */
[----:B------:R-:W-:Y:S01]  /*0980*/  IMAD.MOV.U32 R3, RZ, RZ, R18 ;  /* 0x000000ffff037224 */ /* 0x000fe200078e0012 */
[----:B------:R-:W-:Y:S01]  /*0990*/  I2FP.F32.U32 R0, R4 ;  /* 0x0000000400007245 */ /* 0x000fe20000201000 */
[----:B------:R-:W-:Y:S01]  /*09a0*/  ULDC UR4, c[0x0][0x150] ;  /* 0x0000540000047ab9 */ /* 0x000fe20000000800 */
[----:B------:R-:W-:-:S03]  /*09b0*/  IADD3 R7, P0, RZ, -R22, RZ ;  /* 0x80000016ff077210 */ /* 0x000fc60007f1e0ff */
[----:B------:R-:W1:Y:S01]  /*09c0*/  LDC.64 R18, c[0x0][0x640] ;  /* 0x00019000ff127b82 */ /* 0x000e620000000a00 */
[----:B------:R-:W-:Y:S01]  /*09d0*/  FMUL R0, R0, UR4 ;  /* 0x0000000400007c20 */ /* 0x000fe20008400000 */
[----:B------:R-:W-:Y:S01]  /*09e0*/  IMAD.X R9, RZ, RZ, ~R2, P0 ;  /* 0x000000ffff097224 */ /* 0x000fe200000e0e02 */
[----:B------:R-:W-:Y:S01]  /*09f0*/  ULDC UR4, c[0x0][0x154] ;  /* 0x0000550000047ab9 */ /* 0x000fe20000000800 */
[----:B------:R-:W-:Y:S02]  /*0a00*/  IMAD.MOV.U32 R2, RZ, RZ, R12 ;  /* 0x000000ffff027224 */ /* 0x000fe400078e000c */
[-C--:B------:R-:W-:Y:S01]  /*0a10*/  IMAD R8, R9, R16.reuse, RZ ;  /* 0x0000001009087224 */ /* 0x080fe200078e02ff */
[----:B------:R-:W2:Y:S01]  /*0a20*/  F2I.U32.TRUNC.NTZ R0, R0 ;  /* 0x0000000000007305 */ /* 0x000ea2000020f000 */
[----:B------:R-:W3:Y:S01]  /*0a30*/  LDC R5, c[0x0][0x144] ;  /* 0x00005100ff057b82 */ /* 0x000ee20000000800 */
[----:B------:R-:W-:-:S04]  /*0a40*/  IMAD.WIDE.U32 R2, R7, R16, R2 ;  /* 0x0000001007027225 */ /* 0x000fc800078e0002 */
[----:B------:R-:W-:Y:S02]  /*0a50*/  IMAD R7, R7, R17, R8 ;  /* 0x0000001107077224 */ /* 0x000fe400078e0208 */
[----:B------:R-:W-:Y:S01]  /*0a60*/  IMAD.MOV.U32 R8, RZ, RZ, 0x1 ;  /* 0x00000001ff087424 */ /* 0x000fe200078e00ff */
[----:B------:R-:W4:Y:S01]  /*0a70*/  LDC R14, c[0x0][0x608] ;  /* 0x00018200ff0e7b82 */ /* 0x000f220000000800 */
[----:B------:R-:W-:-:S05]  /*0a80*/  IMAD.IADD R7, R3, 0x1, R7 ;  /* 0x0000000103077824 */ /* 0x000fca00078e0207 */
[--C-:B0-----:R-:W-:Y:S01]  /*0a90*/  SHF.R.U64 R12, R2, R10, R7.reuse ;  /* 0x0000000a020c7219 */ /* 0x101fe20000001207 */
[----:B--2---:R-:W-:Y:S01]  /*0aa0*/  IMAD.MOV R3, RZ, RZ, -R0 ;  /* 0x000000ffff037224 */ /* 0x004fe200078e0a00 */
[----:B------:R-:W0:Y:S01]  /*0ab0*/  LDC R9, c[0x0][0x658] ;  /* 0x00019600ff097b82 */ /* 0x000e220000000800 */
[----:B-1----:R-:W-:Y:S02]  /*0ac0*/  ISETP.NE.U32.AND P0, PT, R18, RZ, PT ;  /* 0x000000ff1200720c */ /* 0x002fe40003f05070 */
[----:B------:R-:W-:Y:S02]  /*0ad0*/  I2FP.F32.U32 R2, R6 ;  /* 0x0000000600027245 */ /* 0x000fe40000201000 */
[----:B------:R-:W-:Y:S02]  /*0ae0*/  ISETP.NE.AND.EX P0, PT, R19, RZ, PT, P0 ;  /* 0x000000ff1300720c */ /* 0x000fe40003f05300 */
[----:B------:R-:W-:Y:S01]  /*0af0*/  SHF.R.U32.HI R7, RZ, R10, R7 ;  /* 0x0000000aff077219 */ /* 0x000fe20000011607 */
[----:B------:R-:W1:Y:S01]  /*0b00*/  LDC R13, c[0x0][0x148] ;  /* 0x00005200ff0d7b82 */ /* 0x000e620000000800 */
[----:B---3--:R-:W-:-:S02]  /*0b10*/  IMAD R0, R5, R3, R4 ;  /* 0x0000000305007224 */ /* 0x008fc400078e0204 */
[----:B------:R-:W-:Y:S01]  /*0b20*/  FMUL R3, R2, UR4 ;  /* 0x0000000402037c20 */ /* 0x000fe20008400000 */
[----:B------:R-:W-:-:S03]  /*0b30*/  IMAD.MOV.U32 R2, RZ, RZ, -0x1 ;  /* 0xffffffffff027424 */ /* 0x000fc600078e00ff */
[----:B------:R2:W3:Y:S01]  /*0b40*/  F2I.U32.TRUNC.NTZ R11, R3 ;  /* 0x00000003000b7305 */ /* 0x0004e2000020f000 */
[----:B------:R-:W1:Y:S01]  /*0b50*/  LDC R16, c[0x0][0x600] ;  /* 0x00018000ff107b82 */ /* 0x000e620000000800 */
[-CC-:B----4-:R-:W-:Y:S02]  /*0b60*/  SHF.R.U64 R23, R12, R14.reuse, R7.reuse ;  /* 0x0000000e0c177219 */ /* 0x190fe40000001207 */
[----:B------:R-:W-:-:S05]  /*0b70*/  SHF.R.U32.HI R4, RZ, R14, R7 ;  /* 0x0000000eff047219 */ /* 0x000fca0000011607 */
[----:B------:R-:W4:Y:S01]  /*0b80*/  LDC R17, c[0x0][0x648] ;  /* 0x00019200ff117b82 */ /* 0x000f220000000800 */
[-CC-:B0-----:R-:W-:Y:S02]  /*0b90*/  SHF.R.U64 R14, R23, R9.reuse, R4.reuse ;  /* 0x00000009170e7219 */ /* 0x181fe40000001204 */
[-C--:B------:R-:W-:Y:S02]  /*0ba0*/  SHF.L.U32 R2, R2, R9.reuse, RZ ;  /* 0x0000000902027219 */ /* 0x080fe400000006ff */
[-C--:B------:R-:W-:Y:S02]  /*0bb0*/  SHF.R.U32.HI R4, RZ, R9.reuse, R4 ;  /* 0x00000009ff047219 */ /* 0x080fe40000011604 */
[----:B------:R-:W-:Y:S01]  /*0bc0*/  LOP3.LUT R10, RZ, R2, RZ, 0x33, !PT ;  /* 0x00000002ff0a7212 */ /* 0x000fe200078e33ff */
[----:B------:R-:W0:Y:S01]  /*0bd0*/  LDC R21, c[0x0][0x638] ;  /* 0x00018e00ff157b82 */ /* 0x000e220000000800 */
[----:B------:R-:W-:Y:S01]  /*0be0*/  SHF.L.U32 R7, R8, R9, RZ ;  /* 0x0000000908077219 */ /* 0x000fe200000006ff */
[----:B------:R-:W-:-:S02]  /*0bf0*/  IMAD.MOV.U32 R2, RZ, RZ, R14 ;  /* 0x000000ffff027224 */ /* 0x000fc400078e000e */
[----:B--2---:R-:W-:-:S04]  /*0c00*/  IMAD.MOV.U32 R3, RZ, RZ, R4 ;  /* 0x000000ffff037224 */ /* 0x004fc800078e0004 */
[----:B------:R-:W2:Y:S01]  /*0c10*/  LDC R20, c[0x0][0x610] ;  /* 0x00018400ff147b82 */ /* 0x000ea20000000800 */
[----:B---3--:R-:W-:Y:S05]  /*0c20*/  @!P0 BRA `(.L_x_7) ;  /* 0x0000000000288947 */ /* 0x008fea0003800000 */
[----:B------:R-:W3:Y:S02]  /*0c30*/  LDC R9, c[0x0][0x64c] ;  /* 0x00019300ff097b82 */ /* 0x000ee40000000800 */
[----:B---3--:R-:W-:-:S05]  /*0c40*/  IADD3 R9, P0, R14, R9, RZ ;  /* 0x000000090e097210 */ /* 0x008fca0007f1e0ff */
        /* <DEDUP_REMOVED lines=8> */
.L_x_7:
[----:B----4-:R-:W-:Y:S01]  /*0cd0*/  SHF.R.U64 R2, R2, R17, R3 ;  /* 0x0000001102027219 */ /* 0x010fe20000001203 */
[----:B-1----:R-:W-:Y:S01]  /*0ce0*/  VIADD R3, R16, 0xffffffff ;  /* 0xffffffff10037836 */ /* 0x002fe20000000000 */
[----:B------:R-:W-:Y:S01]  /*0cf0*/  LOP3.LUT R10, R23, R10, RZ, 0xc0, !PT ;  /* 0x0000000a170a7212 */ /* 0x000fe200078ec0ff */
[----:B------:R-:W-:Y:S02]  /*0d00*/  IMAD.MOV R11, RZ, RZ, -R11 ;  /* 0x000000ffff0b7224 */ /* 0x000fe400078e0a0b */
[----:B------:R-:W-:Y:S01]  /*0d10*/  IMAD.MOV R4, RZ, RZ, -R2 ;  /* 0x000000ffff047224 */ /* 0x000fe200078e0a02 */
[----:B------:R-:W-:Y:S01]  /*0d20*/  LOP3.LUT R12, R12, R3, RZ, 0xc0, !PT ;  /* 0x000000030c0c7212 */ /* 0x000fe200078ec0ff */
[----:B------:R-:W-:Y:S02]  /*0d30*/  @P3 IMAD R0, R13, R11, R6 ;  /* 0x0000000b0d003224 */ /* 0x000fe400078e0206 */
[----:B------:R-:W-:Y:S02]  /*0d40*/  IMAD R7, R7, R2, R10 ;  /* 0x0000000207077224 */ /* 0x000fe400078e020a */
[----:B0-----:R-:W-:-:S02]  /*0d50*/  IMAD R3, R4, R21, R14 ;  /* 0x0000001504037224 */ /* 0x001fc400078e020e */
[----:B--2---:R-:W-:Y:S02]  /*0d60*/  IMAD R2, R7, R20, R0 ;  /* 0x0000001407027224 */ /* 0x004fe400078e0200 */
[----:B------:R-:W-:Y:S02]  /*0d70*/  IMAD R3, R3, R16, R12 ;  /* 0x0000001003037224 */ /* 0x000fe400078e020c */
[----:B------:R-:W-:-:S03]  /*0d80*/  IMAD.MOV.U32 R0, RZ, RZ, 0x1 ;  /* 0x00000001ff007424 */ /* 0x000fc600078e00ff */
[----:B------:R-:W-:Y:S02]  /*0d90*/  SEL R4, R3, R2, !P3 ;  /* 0x0000000203047207 */ /* 0x000fe40005800000 */
[----:B------:R-:W-:-:S03]  /*0da0*/  SEL R2, R2, R3, !P3 ;  /* 0x0000000302027207 */ /* 0x000fc60005800000 */
[----:B------:R1:W-:Y:S04]  /*0db0*/  STL [R1+0x20c], R4 ;  /* 0x00020c0401007387 */ /* 0x0003e80000100800 */
[----:B------:R1:W-:Y:S04]  /*0dc0*/  STL [R1+0x210], R22 ;  /* 0x0002101601007387 */ /* 0x0003e80000100800 */
[----:B------:R1:W-:Y:S02]  /*0dd0*/  STL [R1+0x214], R2 ;  /* 0x0002140201007387 */ /* 0x0003e40000100800 */
.L_x_5:
[----:B------:R-:W-:-:S08]  /*0de0*/  NOP ;  /* 0x0000000000007918 */ /* 0x000fd00000000000 */
[----:B------:R-:W2:Y:S02]  /*0df0*/  USETMAXREG.TRY_ALLOC.CTAPOOL UP0, 0xf0 ;  /* 0x000000f0000079c8 */ /* 0x000ea40008000600 */
[----:B--2---:R-:W-:-:S13]  /*0e00*/  PLOP3.LUT P0, PT, PT, PT, UP0, 0x80, 0x0 ;  /* 0x000000000000781c */ /* 0x004fda0003f0f008 */
[----:B------:R-:W-:Y:S05]  /*0e10*/  @!P0 BRA `(.L_x_5) ;  /* 0xfffffffc00f08947 */ /* 0x000fea000383ffff */
[----:B------:R-:W-:Y:S01]  /*0e20*/  ULDC.64 UR4, c[0x0][0x598] ;  /* 0x0001660000047ab9 */ /* 0x000fe20000000a00 */
[----:B------:R-:W-:Y:S01]  /*0e30*/  ULDC.64 UR40, c[0x0][0x208] ;  /* 0x0000820000287ab9 */ /* 0x000fe20000000a00 */
[----:B------:R-:W-:-:S04]  /*0e40*/  ISETP.NE.U32.AND P0, PT, RZ, UR4, PT ;  /* 0x00000004ff007c0c */ /* 0x000fc8000bf05070 */
[----:B------:R-:W-:-:S13]  /*0e50*/  ISETP.NE.AND.EX P0, PT, RZ, UR5, PT, P0 ;  /* 0x00000005ff007c0c */ /* 0x000fda000bf05300 */
[----:B------:R-:W-:Y:S05]  /*0e60*/  @!P0 BRA `(.L_x_8) ;  /* 0x00000000001c8947 */ /* 0x000fea0003800000 */
[----:B01----:R-:W0:Y:S02]  /*0e70*/  LDC.64 R2, c[0x0][0x598] ;  /* 0x00016600ff027b82 */ /* 0x003e240000000a00 */
[----:B0-----:R-:W2:Y:S02]  /*0e80*/  LDG.E.64 R2, desc[UR40][R2.64] ;  /* 0x0000002802027981 */ /* 0x001ea4000c1e1b00 */
[----:B--2---:R-:W-:-:S04]  /*0e90*/  ISETP.NE.U32.AND P0, PT, R2, RZ, PT ;  /* 0x000000ff0200720c */ /* 0x004fc80003f05070 */
[----:B------:R-:W-:-:S13]  /*0ea0*/  ISETP.NE.AND.EX P0, PT, R3, RZ, PT, P0 ;  /* 0x000000ff0300720c */ /* 0x000fda0003f05300 */
[----:B------:R-:W-:Y:S05]  /*0eb0*/  @!P0 BRA `(.L_x_8) ;  /* 0x0000000000088947 */ /* 0x000fea0003800000 */
[----:B------:R0:W5:Y:S01]  /*0ec0*/  LD.E R17, desc[UR40][R2.64] ;  /* 0x0000002802117980 */ /* 0x000162000c101900 */
[----:B------:R-:W-:Y:S05]  /*0ed0*/  BRA `(.L_x_9) ;  /* 0x0000000000247947 */ /* 0x000fea0003800000 */
.L_x_8:
[----:B------:R-:W-:Y:S02]  /*0ee0*/  ULDC.64 UR4, c[0x0][0x588] ;  /* 0x0001620000047ab9 */ /* 0x000fe40000000a00 */
[----:B------:R-:W-:-:S04]  /*0ef0*/  ISETP.NE.U32.AND P0, PT, RZ, UR4, PT ;  /* 0x00000004ff007c0c */ /* 0x000fc8000bf05070 */
[----:B------:R-:W-:-:S13]  /*0f00*/  ISETP.NE.AND.EX P0, PT, RZ, UR5, PT, P0 ;  /* 0x00000005ff007c0c */ /* 0x000fda000bf05300 */
[----:B------:R-:W-:Y:S05]  /*0f10*/  @!P0 BRA `(.L_x_10) ;  /* 0x00000000000c8947 */ /* 0x000fea0003800000 */
[----:B01----:R-:W0:Y:S02]  /*0f20*/  LDC.64 R2, c[0x0][0x588] ;  /* 0x00016200ff027b82 */ /* 0x003e240000000a00 */
[----:B0-----:R1:W5:Y:S01]  /*0f30*/  LDG.E R17, desc[UR40][R2.64] ;  /* 0x0000002802117981 */ /* 0x001362000c1e1900 */
[----:B------:R-:W-:Y:S05]  /*0f40*/  BRA `(.L_x_9) ;  /* 0x0000000000087947 */ /* 0x000fea0003800000 */
.L_x_10:
[----:B------:R-:W-:Y:S02]  /*0f50*/  ULDC UR4, c[0x0][0x580] ;  /* 0x0001600000047ab9 */ /* 0x000fe40000000800 */
[----:B------:R-:W-:-:S07]  /*0f60*/  IMAD.U32 R17, RZ, RZ, UR4 ;  /* 0x00000004ff117e24 */ /* 0x000fce000f8e00ff */
.L_x_9:
[----:B------:R-:W-:Y:S02]  /*0f70*/  ULDC.64 UR4, c[0x0][0x5a0] ;  /* 0x0001680000047ab9 */ /* 0x000fe40000000a00 */
        /* <DEDUP_REMOVED lines=10> */
.L_x_11:
[----:B------:R-:W-:Y:S02]  /*1020*/  ULDC.64 UR4, c[0x0][0x590] ;  /* 0x0001640000047ab9 */ /* 0x000fe40000000a00 */
[----:B------:R-:W-:-:S04]  /*1030*/  ISETP.NE.U32.AND P0, PT, RZ, UR4, PT ;  /* 0x00000004ff007c0c */ /* 0x000fc8000bf05070 */
[----:B------:R-:W-:-:S13]  /*1040*/  ISETP.NE.AND.EX P0, PT, RZ, UR5, PT, P0 ;  /* 0x00000005ff007c0c */ /* 0x000fda000bf05300 */
[----:B------:R-:W-:Y:S05]  /*1050*/  @!P0 BRA `(.L_x_13) ;  /* 0x00000000000c8947 */ /* 0x000fea0003800000 */
[----:B01----:R-:W0:Y:S02]  /*1060*/  LDC.64 R2, c[0x0][0x590] ;  /* 0x00016400ff027b82 */ /* 0x003e240000000a00 */
[----:B0-----:R1:W5:Y:S01]  /*1070*/  LDG.E R19, desc[UR40][R2.64] ;  /* 0x0000002802137981 */ /* 0x001362000c1e1900 */
[----:B------:R-:W-:Y:S05]  /*1080*/  BRA `(.L_x_12) ;  /* 0x0000000000087947 */ /* 0x000fea0003800000 */
.L_x_13:
[----:B------:R-:W-:Y:S02]  /*1090*/  ULDC UR4, c[0x0][0x584] ;  /* 0x0001610000047ab9 */ /* 0x000fe40000000800 */
[----:B------:R-:W-:-:S07]  /*10a0*/  IMAD.U32 R19, RZ, RZ, UR4 ;  /* 0x00000004ff137e24 */ /* 0x000fce000f8e00ff */
.L_x_12:
[----:B------:R-:W-:-:S13]  /*10b0*/  LOP3.LUT P0, RZ, R0, 0xff, RZ, 0xc0, !PT ;  /* 0x000000ff00ff7812 */ /* 0x000fda000780c0ff */
[----:B------:R-:W-:Y:S05]  /*10c0*/  @!P0 EXIT ;  /* 0x000000000000894d */ /* 0x000fea0003800000 */
[----:B01----:R-:W0:Y:S01]  /*10d0*/  LDC.64 R2, c[0x0][0x5c8] ;  /* 0x00017200ff027b82 */ /* 0x003e220000000a00 */
[----:B------:R-:W-:Y:S01]  /*10e0*/  ULDC UR4, c[0x0][0x28c] ;  /* 0x0000a30000047ab9 */ /* 0x000fe20000000800 */
[----:B------:R-:W-:Y:S01]  /*10f0*/  UMOV UR36, URZ ;  /* 0x0000003f00247c82 */ /* 0x000fe20008000000 */
[----:B------:R-:W-:Y:S01]  /*1100*/  UIADD3 UR4, UR4, 0x1f, URZ ;  /* 0x0000001f04047890 */ /* 0x000fe2000fffe03f */
[----:B------:R-:W-:-:S03]  /*1110*/  UMOV UR37, URZ ;  /* 0x0000003f00257c82 */ /* 0x000fc60008000000 */
[----:B------:R-:W-:-:S04]  /*1120*/  USHF.R.S32.HI UR5, URZ, 0x1f, UR4 ;  /* 0x0000001f3f057899 */ /* 0x000fc80008011404 */
[----:B------:R-:W-:-:S04]  /*1130*/  ULEA.HI UR5, UR5, UR4, URZ, 0x5 ;  /* 0x0000000405057291 */ /* 0x000fc8000f8f283f */
[----:B------:R-:W-:Y:S01]  /*1140*/  USHF.R.S32.HI UR38, URZ, 0x5, UR5 ;  /* 0x000000053f267899 */ /* 0x000fe20008011405 */
[C---:B0-----:R-:W-:Y:S01]  /*1150*/  IMAD.SHL.U32 R0, R2.reuse, 0x100, RZ ;  /* 0x0000010002007824 */ /* 0x041fe200078e00ff */
[C-C-:B------:R-:W-:Y:S01]  /*1160*/  SHF.L.U64.HI R237, R2.reuse, 0x7, R3.reuse ;  /* 0x0000000702ed7819 */ /* 0x140fe20000010203 */
[C---:B------:R-:W-:Y:S01]  /*1170*/  IMAD.SHL.U32 R232, R2.reuse, 0x80, RZ ;  /* 0x0000008002e87824 */ /* 0x040fe200078e00ff */
[C-C-:B------:R-:W-:Y:S01]  /*1180*/  SHF.L.U64.HI R23, R2.reuse, 0x3, R3.reuse ;  /* 0x0000000302177819 */ /* 0x140fe20000010203 */
[C---:B------:R-:W-:Y:S01]  /*1190*/  IMAD.SHL.U32 R233, R2.reuse, 0x8, RZ ;  /* 0x0000000802e97824 */ /* 0x040fe200078e00ff */
[----:B------:R0:W-:Y:S01]  /*11a0*/  STL [R1+0x204], R0 ;  /* 0x0002040001007387 */ /* 0x0001e20000100800 */
[----:B------:R-:W-:-:S07]  /*11b0*/  SHF.L.U64.HI R236, R2, 0x8, R3 ;  /* 0x0000000802ec7819 */ /* 0x000fce0000010203 */
.L_x_79:
[----:B0--3--:R-:W0:Y:S01]  /*11c0*/  S2R R0, SR_TID.X ;  /* 0x0000000000007919 */ /* 0x009e220000002100 */
[----:B-1----:R-:W1:Y:S01]  /*11d0*/  S2UR UR7, SR_CgaCtaId ;  /* 0x00000000000779c3 */ /* 0x002e620000008800 */
[----:B------:R-:W-:Y:S02]  /*11e0*/  UMOV UR6, 0x400 ;  /* 0x0000040000067882 */ /* 0x000fe40000000000 */
[----:B-1----:R-:W-:Y:S01]  /*11f0*/  ULEA UR42, UR7, UR6, 0x18 ;  /* 0x00000006072a7291 */ /* 0x002fe2000f8ec03f */
[----:B0-----:R-:W-:-:S04]  /*1200*/  LOP3.LUT R0, R0, 0x80, RZ, 0xc0, !PT ;  /* 0x0000008000007812 */ /* 0x001fc800078ec0ff */
[----:B------:R-:W-:-:S06]  /*1210*/  SHF.R.U32.HI R0, RZ, 0x7, R0 ;  /* 0x00000007ff007819 */ /* 0x000fcc0000011600 */
[----:B------:R-:W0:Y:S02]  /*1220*/  SHFL.IDX PT, R0, R0, RZ, 0x1f ;  /* 0x00001fff00007589 */ /* 0x000e2400000e0000 */
[----:B0-----:R-:W-:-:S13]  /*1230*/  R2UR UR4, R0 ;  /* 0x00000000000472ca */ /* 0x001fda00000e0000 */
[----:B------:R-:W-:-:S04]  /*1240*/  ULEA.HI UR5, UR4, UR4, URZ, 0x1 ;  /* 0x0000000404057291 */ /* 0x000fc8000f8f083f */
[----:B------:R-:W-:-:S04]  /*1250*/  ULOP3.LUT UR5, UR5, 0x1ffffe, URZ, 0xc0, !UPT ;  /* 0x001ffffe05057892 */ /* 0x000fc8000f8ec03f */
[----:B------:R-:W-:-:S03]  /*1260*/  UIADD3 UR5, UR4, -UR5, URZ ;  /* 0x8000000504057290 */ /* 0x000fc6000fffe03f */
[----:B------:R-:W-:Y:S01]  /*1270*/  ULDC UR4, c[0x0][0x28c] ;  /* 0x0000a30000047ab9 */ /* 0x000fe20000000800 */
[----:B------:R-:W-:Y:S01]  /*1280*/  ULEA UR5, UR5, UR42, 0xb ;  /* 0x0000002a05057291 */ /* 0x000fe2000f8e583f */
[----:B------:R-:W-:-:S03]  /*1290*/  ISETP.LT.AND P0, PT, RZ, UR4, PT ;  /* 0x00000004ff007c0c */ /* 0x000fc6000bf01270 */
[----:B------:R-:W-:-:S04]  /*12a0*/  UIADD3 UR5, UR5, 0x180, URZ ;  /* 0x0000018005057890 */ /* 0x000fc8000fffe03f */
[----:B------:R-:W-:-:S04]  /*12b0*/  USHF.R.U32.HI UR5, URZ, 0x4, UR5 ;  /* 0x000000043f057899 */ /* 0x000fc80008011605 */
[----:B------:R-:W-:Y:S02]  /*12c0*/  ULOP3.LUT UR39, UR5, 0x3fff, URZ, 0xc0, !UPT ;  /* 0x00003fff05277892 */ /* 0x000fe4000f8ec03f */
[----:B--2---:R-:W-:Y:S10]  /*12d0*/  @P0 BRA `(.L_x_14) ;  /* 0x0000000000400947 */ /* 0x004ff40003800000 */
[----:B------:R-:W-:Y:S01]  /*12e0*/  MOV R0, 0x0 ;  /* 0x0000000000007802 */ /* 0x000fe20000000f00 */
[----:B------:R-:W-:Y:S01]  /*12f0*/  ULDC.64 UR4, c[0x4][0x68] ;  /* 0x01001a0000047ab9 */ /* 0x000fe20000000a00 */
[----:B------:R-:W-:Y:S01]  /*1300*/  ULDC.64 UR6, c[0x4][0x8] ;  /* 0x0100020000067ab9 */ /* 0x000fe20000000a00 */
[----:B------:R-:W-:Y:S01]  /*1310*/  IMAD.U32 R4, RZ, RZ, UR4 ;  /* 0x00000004ff047e24 */ /* 0x000fe2000f8e00ff */
[----:B------:R0:W1:Y:S01]  /*1320*/  LDC.64 R2, c[0x4][R0] ;  /* 0x0100000000027b82 */ /* 0x0000620000000a00 */
[----:B------:R-:W-:Y:S01]  /*1330*/  IMAD.U32 R5, RZ, RZ, UR5 ;  /* 0x00000005ff057e24 */ /* 0x000fe2000f8e00ff */
[----:B------:R-:W-:Y:S01]  /*1340*/  ULDC.64 UR4, c[0x4][0x70] ;  /* 0x01001c0000047ab9 */ /* 0x000fe20000000a00 */
[----:B------:R-:W-:Y:S02]  /*1350*/  IMAD.U32 R10, RZ, RZ, UR6 ;  /* 0x00000006ff0a7e24 */ /* 0x000fe4000f8e00ff */
[----:B------:R-:W-:Y:S02]  /*1360*/  IMAD.U32 R6, RZ, RZ, UR4 ;  /* 0x00000004ff067e24 */ /* 0x000fe4000f8e00ff */
[----:B------:R-:W-:-:S02]  /*1370*/  IMAD.U32 R7, RZ, RZ, UR5 ;  /* 0x00000005ff077e24 */ /* 0x000fc4000f8e00ff */
[----:B------:R-:W-:Y:S02]  /*1380*/  IMAD.U32 R11, RZ, RZ, UR7 ;  /* 0x00000007ff0b7e24 */ /* 0x000fe4000f8e00ff */
[----:B------:R-:W-:Y:S02]  /*1390*/  IMAD.MOV.U32 R8, RZ, RZ, 0x1e1 ;  /* 0x000001e1ff087424 */ /* 0x000fe400078e00ff */
[----:B------:R-:W-:Y:S02]  /*13a0*/  IMAD.MOV.U32 R12, RZ, RZ, 0x1 ;  /* 0x00000001ff0c7424 */ /* 0x000fe400078e00ff */
[----:B0-----:R-:W-:-:S07]  /*13b0*/  IMAD.MOV.U32 R13, RZ, RZ, RZ ;  /* 0x000000ffff0d7224 */ /* 0x001fce00078e00ff */
[----:B------:R-:W-:-:S07]  /*13c0*/  LEPC R20, `(.L_x_14) ;  /* 0x000000001014794e */ /* 0x000fce0000000000 */
[----:B-1---5:R-:W-:Y:S05]  /*13d0*/  CALL.ABS.NOINC R2 ;  /* 0x0000000002007343 */ /* 0x022fea0003c00000 */
.L_x_14:
[----:B------:R-:W2:Y:S02]  /*13e0*/  LDL R2, [R1+0x220] ;  /* 0x0002200001027983 */ /* 0x000ea40000100800 */
[----:B--2---:R-:W-:-:S04]  /*13f0*/  LOP3.LUT R0, R2, 0x1, RZ, 0xfc, !PT ;  /* 0x0000000102007812 */ /* 0x004fc800078efcff */
[----:B------:R-:W-:-:S13]  /*1400*/  ISETP.NE.AND P0, PT, R0, 0x3, PT ;  /* 0x000000030000780c */ /* 0x000fda0003f05270 */
[----:B------:R-:W-:Y:S05]  /*1410*/  @!P0 BRA `(.L_x_15) ;  /* 0x0000000000048947 */ /* 0x000fea0003800000 */
[----:B------:R-:W-:Y:S01]  /*1420*/  BPT.TRAP 0x1 ;  /* 0x000000040000795c */ /* 0x000fe20000300000 */
.L_x_15:
[----:B------:R-:W-:Y:S02]  /*1430*/  IMAD.U32 R3, RZ, RZ, UR37 ;  /* 0x00000025ff037e24 */ /* 0x000fe4000f8e00ff */
[----:B------:R-:W-:-:S03]  /*1440*/  IMAD.U32 R0, RZ, RZ, UR36 ;  /* 0x00000024ff007e24 */ /* 0x000fc6000f8e00ff */
[----:B------:R-:W-:Y:S02]  /*1450*/  LEA R3, R3, UR42, 0x3 ;  /* 0x0000002a03037c11 */ /* 0x000fe4000f8e18ff */
[----:B------:R-:W-:-:S04]  /*1460*/  SHF.L.U32 R0, R0, 0x1f, RZ ;  /* 0x0000001f00007819 */ /* 0x000fc800000006ff */
[----:B------:R0:W1:Y:S01]  /*1470*/  SYNCS.PHASECHK.TRANS64.TRYWAIT P1, [R3+URZ], R0 ;  /* 0x00000000030075a7 */ /* 0x000062000802017f */
[----:B------:R-:W-:Y:S05]  /*1480*/  @!P0 BRA `(.L_x_16) ;  /* 0x0000000000048947 */ /* 0x000fea0003800000 */
[----:B------:R-:W-:Y:S01]  /*1490*/  BPT.TRAP 0x1 ;  /* 0x000000040000795c */ /* 0x000fe20000300000 */
.L_x_16:
[----:B-1----:R-:W-:Y:S05]  /*14a0*/  @P1 BRA `(.L_x_17) ;  /* 0x0000000000081947 */ /* 0x002fea0003800000 */
[----:B------:R-:W1:Y:S02]  /*14b0*/  SYNCS.PHASECHK.TRANS64.TRYWAIT P1, [R3+URZ], R0 ;  /* 0x00000000030075a7 */ /* 0x000e64000802017f */
[----:B-1----:R-:W-:Y:S05]  /*14c0*/  @!P1 BRA `(.L_x_18) ;  /* 0x00000188002c9947 */ /* 0x002fea0003800000 */
.L_x_17:
[----:B------:R-:W-:-:S04]  /*14d0*/  UISETP.LT.AND UP0, UPT, UR38, 0x1, UPT ;  /* 0x000000012600788c */ /* 0x000fc8000bf01270 */
[----:B------:R-:W-:-:S06]  /*14e0*/  USEL UR4, UR38, 0x1, UP0 ;  /* 0x0000000126047887 */ /* 0x000fcc0008000000 */
[----:B------:R-:W-:Y:S01]  /*14f0*/  IMAD.U32 R2, RZ, RZ, UR4 ;  /* 0x00000004ff027e24 */ /* 0x000fe2000f8e00ff */
[----:B------:R-:W-:Y:S05]  /*1500*/  WARPSYNC.ALL ;  /* 0x0000000000007948 */ /* 0x000fea0003800000 */
[----:B------:R-:W-:-:S04]  /*1510*/  IADD3 R2, -R2, UR38, RZ ;  /* 0x0000002602027c10 */ /* 0x000fc8000fffe1ff */
[----:B------:R-:W-:Y:S01]  /*1520*/  ISETP.GE.AND P1, PT, R2, 0x1, PT ;  /* 0x000000010200780c */ /* 0x000fe20003f26270 */
[----:B------:R-:W-:Y:S01]  /*1530*/  UIADD3 UR5, UR42, 0x21180, URZ ;  /* 0x000211802a057890 */ /* 0x000fe2000fffe03f */
[----:B------:R-:W-:Y:S01]  /*1540*/  WARPGROUP.ARRIVE ;  /* 0x00000000000079c5 */ /* 0x000fe20000000000 */
[----:B------:R-:W-:Y:S02]  /*1550*/  ULOP3.LUT UR4, UR39, 0x10000, URZ, 0xfc, !UPT ;  /* 0x0001000027047892 */ /* 0x000fe4000f8efc3f */
[----:B------:R-:W-:Y:S02]  /*1560*/  USHF.R.U32.HI UR5, URZ, 0x4, UR5 ;  /* 0x000000043f057899 */ /* 0x000fe40008011605 */
[----:B------:R-:W-:Y:S02]  /*1570*/  UIMAD UR28, UR37, 0x300, UR4 ;  /* 0x00000300251c78a4 */ /* 0x000fe4000f8e0204 */
[----:B------:R-:W-:Y:S01]  /*1580*/  ULOP3.LUT UR5, UR5, 0x3fff, URZ, 0xc0, !UPT ;  /* 0x00003fff05057892 */ /* 0x000fe2000f8ec03f */
[----:B------:R-:W-:Y:S01]  /*1590*/  UMOV UR29, 0xc0000010 ;  /* 0xc0000010001d7882 */ /* 0x000fe20000000000 */
[----:B------:R-:W-:-:S02]  /*15a0*/  UMOV UR31, 0xc0000010 ;  /* 0xc0000010001f7882 */ /* 0x000fc40000000000 */
[----:B------:R-:W-:Y:S01]  /*15b0*/  ULOP3.LUT UR5, UR5, 0x10000, URZ, 0xfc, !UPT ;  /* 0x0001000005057892 */ /* 0x000fe2000f8efc3f */
[----:B------:R-:W-:Y:S01]  /*15c0*/  UMOV UR24, UR28 ;  /* 0x0000001c00187c82 */ /* 0x000fe20008000000 */
[----:B------:R-:W-:Y:S02]  /*15d0*/  UMOV UR25, UR29 ;  /* 0x0000001d00197c82 */ /* 0x000fe40008000000 */
[----:B------:R-:W-:Y:S01]  /*15e0*/  UIMAD UR30, UR37, 0x1c0, UR5 ;  /* 0x000001c0251e78a4 */ /* 0x000fe2000f8e0205 */
[----:B------:R-:W-:Y:S01]  /*15f0*/  UMOV UR27, 0xc0000010 ;  /* 0xc0000010001b7882 */ /* 0x000fe20000000000 */
[----:B------:R-:W-:Y:S02]  /*1600*/  UMOV UR20, UR28 ;  /* 0x0000001c00147c82 */ /* 0x000fe40008000000 */
[----:B------:R-:W-:Y:S02]  /*1610*/  UIADD3 UR26, UR30, 0x40, URZ ;  /* 0x000000401e1a7890 */ /* 0x000fe4000fffe03f */
[----:B------:R-:W-:Y:S01]  /*1620*/  UIADD3 UR22, UR30, 0x80, URZ ;  /* 0x000000801e167890 */ /* 0x000fe2000fffe03f */
[----:B------:R-:W-:-:S02]  /*1630*/  UMOV UR21, UR29 ;  /* 0x0000001d00157c82 */ /* 0x000fc40008000000 */
[----:B------:R-:W-:Y:S01]  /*1640*/  IGMMA.64x32x32.S8.S8 R24, gdesc[UR28], RZ, !UPT, gsb0 ;  /* 0x012000001c1879f1 */ /* 0x000fe2000c0410ff */
[----:B------:R-:W-:Y:S01]  /*1650*/  UMOV UR23, 0xc0000010 ;  /* 0xc000001000177882 */ /* 0x000fe20000000000 */
[----:B------:R-:W-:Y:S01]  /*1660*/  UIADD3 UR18, UR30, 0xc0, URZ ;  /* 0x000000c01e127890 */ /* 0x000fe2000fffe03f */
[----:B------:R-:W-:Y:S01]  /*1670*/  UMOV UR16, UR28 ;  /* 0x0000001c00107c82 */ /* 0x000fe20008000000 */
[----:B------:R-:W-:Y:S01]  /*1680*/  UMOV UR17, UR29 ;  /* 0x0000001d00117c82 */ /* 0x000fe20008000000 */
        /* <DEDUP_REMOVED lines=14> */
[----:B------:R-:W-:-:S02]  /*1770*/  WARPGROUP.DEPBAR.LE gsb0, 0x0 ;  /* 0x00008000000079c5 */ /* 0x000fc40000010000 */
[----:B------:R-:W-:Y:S04]  /*1780*/  STL.64 [R1+0x1c0], R24 ;  /* 0x0001c01801007387 */ /* 0x000fe80000100a00 */
[----:B------:R-:W-:Y:S04]  /*1790*/  STL.64 [R1+0x1c8], R26 ;  /* 0x0001c81a01007387 */ /* 0x000fe80000100a00 */
[----:B------:R-:W-:Y:S04]  /*17a0*/  STL.64 [R1+0x1d0], R28 ;  /* 0x0001d01c01007387 */ /* 0x000fe80000100a00 */
[----:B------:R-:W-:Y:S04]  /*17b0*/  STL.64 [R1+0x1d8], R30 ;  /* 0x0001d81e01007387 */ /* 0x000fe80000100a00 */
[----:B------:R-:W-:Y:S04]  /*17c0*/  STL.64 [R1+0x1e0], R32 ;  /* 0x0001e02001007387 */ /* 0x000fe80000100a00 */
[----:B------:R-:W-:Y:S04]  /*17d0*/  STL.64 [R1+0x1e8], R34 ;  /* 0x0001e82201007387 */ /* 0x000fe80000100a00 */
[----:B------:R-:W-:Y:S04]  /*17e0*/  STL.64 [R1+0x1f0], R36 ;  /* 0x0001f02401007387 */ /* 0x000fe80000100a00 */
[----:B------:R2:W-:Y:S02]  /*17f0*/  STL.64 [R1+0x1f8], R38 ;  /* 0x0001f82601007387 */ /* 0x0005e40000100a00 */
[----:B--2---:R-:W-:-:S06]  /*1800*/  WARPGROUP.ARRIVE ;  /* 0x00000000000079c5 */ /* 0x004fcc0000000000 */
[----:B------:R-:W-:Y:S03]  /*1810*/  IGMMA.64x32x32.S8.S8 R24, gdesc[UR24], RZ, !UPT, gsb0 ;  /* 0x01200000181879f1 */ /* 0x000fe6000c0410ff */
[----:B------:R-:W-:Y:S02]  /*1820*/  WARPGROUP.DEPBAR.LE gsb0, 0x0 ;  /* 0x00008000000079c5 */ /* 0x000fe40000010000 */
        /* <DEDUP_REMOVED lines=11> */
[----:B------:R-:W-:Y:S01]  /*18e0*/  WARPGROUP.ARRIVE ;  /* 0x00000000000079c5 */ /* 0x000fe20000000000 */
[----:B------:R-:W-:Y:S04]  /*18f0*/  STL.64 [R1+0x40], R24 ;  /* 0x0000401801007387 */ /* 0x000fe80000100a00 */
[----:B------:R-:W-:Y:S01]  /*1900*/  STL.64 [R1+0x48], R26 ;  /* 0x0000481a01007387 */ /* 0x000fe20000100a00 */
[----:B------:R-:W-:Y:S03]  /*1910*/  IGMMA.64x32x32.S8.S8 R200, gdesc[UR16], RZ, !UPT, gsb0 ;  /* 0x0120000010c879f1 */ /* 0x000fe6000c0410ff */
[----:B------:R-:W-:Y:S04]  /*1920*/  STL.64 [R1+0x50], R28 ;  /* 0x0000501c01007387 */ /* 0x000fe80000100a00 */
[----:B------:R-:W-:Y:S04]  /*1930*/  STL.64 [R1+0x58], R30 ;  /* 0x0000581e01007387 */ /* 0x000fe80000100a00 */
[----:B------:R-:W-:Y:S04]  /*1940*/  STL.64 [R1+0x60], R32 ;  /* 0x0000602001007387 */ /* 0x000fe80000100a00 */
[----:B------:R-:W-:Y:S04]  /*1950*/  STL.64 [R1+0x68], R34 ;  /* 0x0000682201007387 */ /* 0x000fe80000100a00 */
[----:B------:R-:W-:Y:S04]  /*1960*/  STL.64 [R1+0x70], R36 ;  /* 0x0000702401007387 */ /* 0x000fe80000100a00 */
[----:B------:R2:W-:Y:S01]  /*1970*/  STL.64 [R1+0x78], R38 ;  /* 0x0000782601007387 */ /* 0x0005e20000100a00 */
[----:B------:R-:W-:-:S02]  /*1980*/  WARPGROUP.DEPBAR.LE gsb0, 0x0 ;  /* 0x00008000000079c5 */ /* 0x000fc40000010000 */
[----:B------:R-:W-:-:S06]  /*1990*/  WARPGROUP.ARRIVE ;  /* 0x00000000000079c5 */ /* 0x000fcc0000000000 */
[----:B------:R-:W-:Y:S03]  /*19a0*/  IGMMA.64x32x32.S8.S8 R152, gdesc[UR12], RZ, !UPT, gsb0 ;  /* 0x012000000c9879f1 */ /* 0x000fe6000c0410ff */
[----:B------:R-:W-:Y:S02]  /*19b0*/  WARPGROUP.DEPBAR.LE gsb0, 0x0 ;  /* 0x00008000000079c5 */ /* 0x000fe40000010000 */
[----:B------:R-:W-:-:S06]  /*19c0*/  WARPGROUP.ARRIVE ;  /* 0x00000000000079c5 */ /* 0x000fcc0000000000 */
[----:B------:R-:W-:Y:S03]  /*19d0*/  IGMMA.64x32x32.S8.S8 R104, gdesc[UR8], RZ, !UPT, gsb0 ;  /* 0x01200000086879f1 */ /* 0x000fe6000c0410ff */
[----:B------:R-:W-:Y:S02]  /*19e0*/  WARPGROUP.DEPBAR.LE gsb0, 0x0 ;  /* 0x00008000000079c5 */ /* 0x000fe40000010000 */
[----:B------:R-:W-:-:S06]  /*19f0*/  WARPGROUP.ARRIVE ;  /* 0x00000000000079c5 */ /* 0x000fcc0000000000 */
[----:B------:R-:W-:Y:S01]  /*1a00*/  IGMMA.64x32x32.S8.S8 R56, gdesc[UR32], RZ, !UPT, gsb0 ;  /* 0x01200000203879f1 */ /* 0x000fe2000c0410ff */
[----:B------:R-:W-:Y:S01]  /*1a10*/  UMOV UR32, UR6 ;  /* 0x0000000600207c82 */ /* 0x000fe20008000000 */
[----:B------:R-:W-:Y:S01]  /*1a20*/  UMOV UR33, 0xc0000010 ;  /* 0xc000001000217882 */ /* 0x000fe20000000000 */
[----:B------:R-:W-:Y:S01]  /*1a30*/  UMOV UR8, UR32 ;  /* 0x0000002000087c82 */ /* 0x000fe20008000000 */
        /* <DEDUP_REMOVED lines=9> */
[----:B------:R-:W-:Y:S01]  /*1ad0*/  UIADD3 UR6, UR28, 0x200, URZ ;  /* 0x000002001c067890 */ /* 0x000fe2000fffe03f */
[----:B------:R-:W-:-:S02]  /*1ae0*/  UMOV UR29, UR33 ;  /* 0x00000021001d7c82 */ /* 0x000fc40008000000 */
[----:B------:R-:W-:Y:S01]  /*1af0*/  UMOV UR28, UR32 ;  /* 0x00000020001c7c82 */ /* 0x000fe20008000000 */
[----:B------:R-:W-:Y:S02]  /*1b00*/  WARPGROUP.DEPBAR.LE gsb0, 0x0 ;  /* 0x00008000000079c5 */ /* 0x000fe40000010000 */
[----:B------:R-:W-:-:S06]  /*1b10*/  WARPGROUP.ARRIVE ;  /* 0x00000000000079c5 */ /* 0x000fcc0000000000 */
[----:B------:R-:W-:Y:S03]  /*1b20*/  IGMMA.64x32x32.S8.S8 R40, gdesc[UR32], RZ, !UPT, gsb0 ;  /* 0x01200000202879f1 */ /* 0x000fe6000c0410ff */
        /* <DEDUP_REMOVED lines=10> */
[----:B--2---:R-:W-:-:S06]  /*1bd0*/  WARPGROUP.ARRIVE ;  /* 0x00000000000079c5 */ /* 0x004fcc0000000000 */
[----:B------:R-:W-:Y:S03]  /*1be0*/  IGMMA.64x32x32.S8.S8 R24, gdesc[UR20], RZ, !UPT, gsb0 ;  /* 0x01200000141879f1 */ /* 0x000fe6000c0410ff */
[----:B------:R-:W-:Y:S02]  /*1bf0*/  WARPGROUP.DEPBAR.LE gsb0, 0x0 ;  /* 0x00008000000079c5 */ /* 0x000fe40000010000 */
[----:B------:R-:W-:Y:S04]  /*1c00*/  STL.64 [R1], R24 ;  /* 0x0000001801007387 */ /* 0x000fe80000100a00 */
        /* <DEDUP_REMOVED lines=80> */
[----:B------:R-:W-:Y:S05]  /*2110*/  @!P1 BRA `(.L_x_19) ;  /* 0x0000001400c09947 */ /* 0x000fea0003800000 */
[----:B------:R-:W-:-:S04]  /*2120*/  UIADD3 UR39, UR37, 0x1, URZ ;  /* 0x0000000125277890 */ /* 0x000fc8000fffe03f */
[----:B------:R-:W-:-:S04]  /*2130*/  UISETP.NE.AND UP0, UPT, UR39, 0xb, UPT ;  /* 0x0000000b2700788c */ /* 0x000fc8000bf05270 */
[----:B------:R-:W-:Y:S02]  /*2140*/  USEL UR6, URZ, 0x1, UP0 ;  /* 0x000000013f067887 */ /* 0x000fe40008000000 */
[----:B------:R-:W-:Y:S02]  /*2150*/  USEL UR39, UR39, URZ, UP0 ;  /* 0x0000003f27277287 */ /* 0x000fe40008000000 */
[----:B------:R-:W-:-:S06]  /*2160*/  ULOP3.LUT UR6, UR36, UR6, URZ, 0x3c, !UPT ;  /* 0x0000000624067292 */ /* 0x000fcc000f8e3c3f */
[----:B01----:R-:W-:Y:S01]  /*2170*/  IMAD.U32 R0, RZ, RZ, UR6 ;  /* 0x00000006ff007e24 */ /* 0x003fe2000f8e00ff */
[----:B------:R-:W-:-:S06]  /*2180*/  UMOV UR6, UR37 ;  /* 0x0000002500067c82 */ /* 0x000fcc0008000000 */
.L_x_26:
[----:B-----5:R-:W-:Y:S05]  /*2190*/  @!P0 BRA `(.L_x_20) ;  /* 0x0000000000048947 */ /* 0x020fea0003800000 */
[----:B------:R-:W-:Y:S01]  /*21a0*/  BPT.TRAP 0x1 ;  /* 0x000000040000795c */ /* 0x000fe20000300000 */
.L_x_20:
[----:B------:R-:W0:Y:S01]  /*21b0*/  S2UR UR8, SR_CgaCtaId ;  /* 0x00000000000879c3 */ /* 0x000e220000008800 */
[----:B------:R-:W-:Y:S01]  /*21c0*/  UMOV UR7, 0x400 ;  /* 0x0000040000077882 */ /* 0x000fe20000000000 */
[----:B------:R-:W-:Y:S01]  /*21d0*/  SHF.L.U32 R3, R0, 0x1f, RZ ;  /* 0x0000001f00037819 */ /* 0x000fe200000006ff */
[----:B0-----:R-:W-:-:S04]  /*21e0*/  ULEA UR7, UR8, UR7, 0x18 ;  /* 0x0000000708077291 */ /* 0x001fc8000f8ec03f */
[----:B------:R-:W-:-:S09]  /*21f0*/  ULEA UR8, UR39, UR7, 0x3 ;  /* 0x0000000727087291 */ /* 0x000fd2000f8e183f */
[----:B------:R0:W1:Y:S01]  /*2200*/  SYNCS.PHASECHK.TRANS64.TRYWAIT P1, [UR8], R3 ;  /* 0x00000003ff0075a7 */ /* 0x0000620008020148 */
[----:B------:R-:W-:Y:S05]  /*2210*/  @!P0 BRA `(.L_x_21) ;  /* 0x0000000000048947 */ /* 0x000fea0003800000 */
[----:B------:R-:W-:Y:S01]  /*2220*/  BPT.TRAP 0x1 ;  /* 0x000000040000795c */ /* 0x000fe20000300000 */
.L_x_21:
[----:B-1----:R-:W-:Y:S05]  /*2230*/  @P1 BRA `(.L_x_22) ;  /* 0x0000000000081947 */ /* 0x002fea0003800000 */
[----:B------:R-:W1:Y:S02]  /*2240*/  SYNCS.PHASECHK.TRANS64.TRYWAIT P1, [UR8], R3 ;  /* 0x00000003ff0075a7 */ /* 0x000e640008020148 */
[----:B-1----:R-:W-:Y:S05]  /*2250*/  @!P1 BRA `(.L_x_23) ;  /* 0x0000017800dc9947 */ /* 0x002fea0003800000 */
.L_x_22:
[----:B------:R-:W-:Y:S04]  /*2260*/  STL.64 [R1+0x360], R232 ;  /* 0x000360e801007387 */ /* 0x000fe80000100a00 */
[----:B------:R-:W-:Y:S04]  /*2270*/  STL.64 [R1+0x358], R230 ;  /* 0x000358e601007387 */ /* 0x000fe80000100a00 */
[----:B------:R-:W-:Y:S04]  /*2280*/  STL.64 [R1+0x350], R228 ;  /* 0x000350e401007387 */ /* 0x000fe80000100a00 */
[----:B------:R-:W-:Y:S04]  /*2290*/  STL.64 [R1+0x348], R226 ;  /* 0x000348e201007387 */ /* 0x000fe80000100a00 */
[----:B------:R-:W-:Y:S04]  /*22a0*/  STL.64 [R1+0x340], R224 ;  /* 0x000340e001007387 */ /* 0x000fe80000100a00 */
[----:B------:R-:W-:Y:S04]  /*22b0*/  STL.64 [R1+0x338], R222 ;  /* 0x000338de01007387 */ /* 0x000fe80000100a00 */
[----:B------:R2:W-:Y:S04]  /*22c0*/  STL.64 [R1+0x330], R220 ;  /* 0x000330dc01007387 */ /* 0x0005e80000100a00 */
[----:B--2---:R-:W2:Y:S04]  /*22d0*/  LDL.LU.64 R220, [R1+0x40] ;  /* 0x0000400001dc7983 */ /* 0x004ea80000300a00 */
[----:B------:R-:W2:Y:S04]  /*22e0*/  LDL.LU.64 R222, [R1+0x48] ;  /* 0x0000480001de7983 */ /* 0x000ea80000300a00 */
[----:B------:R-:W2:Y:S04]  /*22f0*/  LDL.LU.64 R224, [R1+0x50] ;  /* 0x0000500001e07983 */ /* 0x000ea80000300a00 */
[----:B------:R-:W2:Y:S04]  /*2300*/  LDL.LU.64 R226, [R1+0x58] ;  /* 0x0000580001e27983 */ /* 0x000ea80000300a00 */
[----:B------:R-:W2:Y:S04]  /*2310*/  LDL.LU.64 R228, [R1+0x60] ;  /* 0x0000600001e47983 */ /* 0x000ea80000300a00 */
[----:B------:R-:W2:Y:S04]  /*2320*/  LDL.LU.64 R230, [R1+0x68] ;  /* 0x0000680001e67983 */ /* 0x000ea80000300a00 */
[----:B------:R-:W2:Y:S04]  /*2330*/  LDL.LU.64 R232, [R1+0x70] ;  /* 0x0000700001e87983 */ /* 0x000ea80000300a00 */
[----:B------:R-:W2:Y:S04]  /*2340*/  LDL.LU.64 R234, [R1+0x78] ;  /* 0x0000780001ea7983 */ /* 0x000ea80000300a00 */
[----:B------:R-:W-:Y:S04]  /*2350*/  STL.64 [R1+0x328], R182 ;  /* 0x000328b601007387 */ /* 0x000fe80000100a00 */
[----:B------:R-:W-:Y:S04]  /*2360*/  STL.64 [R1+0x320], R180 ;  /* 0x000320b401007387 */ /* 0x000fe80000100a00 */
[----:B------:R-:W-:Y:S04]  /*2370*/  STL.64 [R1+0x318], R178 ;  /* 0x000318b201007387 */ /* 0x000fe80000100a00 */
[----:B------:R-:W-:Y:S04]  /*2380*/  STL.64 [R1+0x310], R176 ;  /* 0x000310b001007387 */ /* 0x000fe80000100a00 */
[----:B------:R-:W-:Y:S04]  /*2390*/  STL.64 [R1+0x308], R174 ;  /* 0x000308ae01007387 */ /* 0x000fe80000100a00 */
[----:B------:R-:W-:Y:S04]  /*23a0*/  STL.64 [R1+0x300], R172 ;  /* 0x000300ac01007387 */ /* 0x000fe80000100a00 */
[----:B------:R-:W-:Y:S04]  /*23b0*/  STL.64 [R1+0x2f8], R170 ;  /* 0x0002f8aa01007387 */ /* 0x000fe80000100a00 */
[----:B------:R3:W-:Y:S04]  /*23c0*/  STL.64 [R1+0x2f0], R168 ;  /* 0x0002f0a801007387 */ /* 0x0007e80000100a00 */
[----:B---3--:R-:W3:Y:S04]  /*23d0*/  LDL.LU.64 R168, [R1+0x100] ;  /* 0x0001000001a87983 */ /* 0x008ee80000300a00 */
[----:B------:R-:W3:Y:S04]  /*23e0*/  LDL.LU.64 R170, [R1+0x108] ;  /* 0x0001080001aa7983 */ /* 0x000ee80000300a00 */
[----:B------:R-:W3:Y:S04]  /*23f0*/  LDL.LU.64 R172, [R1+0x110] ;  /* 0x0001100001ac7983 */ /* 0x000ee80000300a00 */
[----:B------:R-:W3:Y:S04]  /*2400*/  LDL.LU.64 R174, [R1+0x118] ;  /* 0x0001180001ae7983 */ /* 0x000ee80000300a00 */
[----:B------:R-:W3:Y:S04]  /*2410*/  LDL.LU.64 R176, [R1+0x120] ;  /* 0x0001200001b07983 */ /* 0x000ee80000300a00 */
[----:B------:R-:W3:Y:S04]  /*2420*/  LDL.LU.64 R178, [R1+0x128] ;  /* 0x0001280001b27983 */ /* 0x000ee80000300a00 */
[----:B------:R-:W3:Y:S04]  /*2430*/  LDL.LU.64 R180, [R1+0x130] ;  /* 0x0001300001b47983 */ /* 0x000ee80000300a00 */
[----:B------:R-:W3:Y:S04]  /*2440*/  LDL.LU.64 R182, [R1+0x138] ;  /* 0x0001380001b67983 */ /* 0x000ee80000300a00 */
        /* <DEDUP_REMOVED lines=8> */
[----:B----4-:R-:W4:Y:S04]  /*24d0*/  LDL.LU.64 R120, [R1+0x1c0] ;  /* 0x0001c00001787983 */ /* 0x010f280000300a00 */
[----:B------:R-:W4:Y:S04]  /*24e0*/  LDL.LU.64 R122, [R1+0x1c8] ;  /* 0x0001c800017a7983 */ /* 0x000f280000300a00 */
[----:B------:R-:W4:Y:S04]  /*24f0*/  LDL.LU.64 R124, [R1+0x1d0] ;  /* 0x0001d000017c7983 */ /* 0x000f280000300a00 */
[----:B------:R-:W4:Y:S04]  /*2500*/  LDL.LU.64 R126, [R1+0x1d8] ;  /* 0x0001d800017e7983 */ /* 0x000f280000300a00 */
[----:B------:R-:W4:Y:S04]  /*2510*/  LDL.LU.64 R128, [R1+0x1e0] ;  /* 0x0001e00001807983 */ /* 0x000f280000300a00 */
[----:B------:R-:W4:Y:S04]  /*2520*/  LDL.LU.64 R130, [R1+0x1e8] ;  /* 0x0001e80001827983 */ /* 0x000f280000300a00 */
[----:B------:R-:W4:Y:S04]  /*2530*/  LDL.LU.64 R132, [R1+0x1f0] ;  /* 0x0001f00001847983 */ /* 0x000f280000300a00 */
[----:B------:R-:W4:Y:S01]  /*2540*/  LDL.LU.64 R134, [R1+0x1f8] ;  /* 0x0001f80001867983 */ /* 0x000f220000300a00 */
[----:B------:R-:W-:-:S02]  /*2550*/  UIMAD UR28, UR39, 0x300, UR4 ;  /* 0x00000300271c78a4 */ /* 0x000fc4000f8e0204 */
[----:B------:R-:W-:Y:S01]  /*2560*/  UIMAD UR30, UR39, 0x1c0, UR5 ;  /* 0x000001c0271e78a4 */ /* 0x000fe2000f8e0205 */
[----:B------:R-:W-:Y:S01]  /*2570*/  STL.64 [R1+0x2a8], R86 ;  /* 0x0002a85601007387 */ /* 0x000fe20000100a00 */
[----:B------:R-:W-:Y:S01]  /*2580*/  UMOV UR29, 0xc0000010 ;  /* 0xc0000010001d7882 */ /* 0x000fe20000000000 */
[----:B------:R-:W-:Y:S01]  /*2590*/  UMOV UR31, 0xc0000010 ;  /* 0xc0000010001f7882 */ /* 0x000fe20000000000 */
[----:B------:R-:W-:Y:S01]  /*25a0*/  UIADD3 UR26, UR30, 0x40, URZ ;  /* 0x000000401e1a7890 */ /* 0x000fe2000fffe03f */
[----:B------:R-:W-:Y:S01]  /*25b0*/  STL.64 [R1+0x2a0], R84 ;  /* 0x0002a05401007387 */ /* 0x000fe20000100a00 */
[----:B------:R-:W-:Y:S01]  /*25c0*/  UMOV UR24, UR28 ;  /* 0x0000001c00187c82 */ /* 0x000fe20008000000 */
[----:B------:R-:W-:Y:S01]  /*25d0*/  UMOV UR25, UR29 ;  /* 0x0000001d00197c82 */ /* 0x000fe20008000000 */
        /* <DEDUP_REMOVED lines=16> */
[----:B----4-:R-:W-:Y:S01]  /*26e0*/  WARPGROUP.ARRIVE ;  /* 0x00000000000079c5 */ /* 0x010fe20000000000 */
[----:B------:R-:W-:Y:S01]  /*26f0*/  UIADD3 UR10, UR30, 0x140, URZ ;  /* 0x000001401e0a7890 */ /* 0x000fe2000fffe03f */
[----:B------:R-:W-:Y:S04]  /*2700*/  STL.64 [R1+0x280], R76 ;  /* 0x0002804c01007387 */ /* 0x000fe80000100a00 */
[----:B------:R-:W-:Y:S01]  /*2710*/  IGMMA.64x32x32.S8.S8 R120, gdesc[UR28], R120, gsb0 ;  /* 0x012000001c7879f1 */ /* 0x000fe20008041078 */
[----:B------:R-:W-:Y:S01]  /*2720*/  UMOV UR8, UR28 ;  /* 0x0000001c00087c82 */ /* 0x000fe20008000000 */
[----:B------:R-:W-:Y:S01]  /*2730*/  UMOV UR9, UR29 ;  /* 0x0000001d00097c82 */ /* 0x000fe20008000000 */
[----:B------:R-:W-:Y:S01]  /*2740*/  UMOV UR11, 0xc0000010 ;  /* 0xc0000010000b7882 */ /* 0x000fe20000000000 */
[----:B------:R-:W-:Y:S01]  /*2750*/  STL.64 [R1+0x278], R74 ;  /* 0x0002784a01007387 */ /* 0x000fe20000100a00 */
[----:B------:R-:W-:-:S03]  /*2760*/  UIADD3 UR34, UR30, 0x180, URZ ;  /* 0x000001801e227890 */ /* 0x000fc6000fffe03f */
[----:B------:R-:W-:Y:S04]  /*2770*/  STL.64 [R1+0x270], R72 ;  /* 0x0002704801007387 */ /* 0x000fe80000100a00 */
[----:B------:R-:W-:Y:S04]  /*2780*/  STL.64 [R1+0x268], R38 ;  /* 0x0002682601007387 */ /* 0x000fe80000100a00 */
[----:B------:R-:W-:Y:S04]  /*2790*/  STL.64 [R1+0x260], R36 ;  /* 0x0002602401007387 */ /* 0x000fe80000100a00 */
[----:B------:R-:W-:Y:S04]  /*27a0*/  STL.64 [R1+0x258], R34 ;  /* 0x0002582201007387 */ /* 0x000fe80000100a00 */
[----:B------:R-:W-:Y:S04]  /*27b0*/  STL.64 [R1+0x250], R32 ;  /* 0x0002502001007387 */ /* 0x000fe80000100a00 */
[----:B------:R-:W-:Y:S01]  /*27c0*/  STL.64 [R1+0x248], R30 ;  /* 0x0002481e01007387 */ /* 0x000fe20000100a00 */
[----:B------:R-:W-:-:S03]  /*27d0*/  UMOV UR32, UR28 ;  /* 0x0000001c00207c82 */ /* 0x000fc60008000000 */
[----:B------:R-:W-:Y:S01]  /*27e0*/  STL.64 [R1+0x240], R28 ;  /* 0x0002401c01007387 */ /* 0x000fe20000100a00 */
[----:B------:R-:W-:Y:S01]  /*27f0*/  UMOV UR33, UR29 ;  /* 0x0000001d00217c82 */ /* 0x000fe20008000000 */
[----:B------:R-:W-:Y:S02]  /*2800*/  UMOV UR35, 0xc0000010 ;  /* 0xc000001000237882 */ /* 0x000fe40000000000 */
[----:B------:R-:W-:Y:S04]  /*2810*/  STL.64 [R1+0x238], R26 ;  /* 0x0002381a01007387 */ /* 0x000fe80000100a00 */
[----:B------:R-:W-:Y:S01]  /*2820*/  STL.64 [R1+0x230], R24 ;  /* 0x0002301801007387 */ /* 0x000fe20000100a00 */
[----:B------:R-:W-:Y:S02]  /*2830*/  WARPGROUP.DEPBAR.LE gsb0, 0x0 ;  /* 0x00008000000079c5 */ /* 0x000fe40000010000 */
[----:B---3--:R-:W-:Y:S01]  /*2840*/  WARPGROUP.ARRIVE ;  /* 0x00000000000079c5 */ /* 0x008fe20000000000 */
[----:B------:R-:W-:Y:S04]  /*2850*/  STL.64 [R1+0x1c0], R120 ;  /* 0x0001c07801007387 */ /* 0x000fe80000100a00 */
[----:B------:R-:W-:Y:S01]  /*2860*/  STL.64 [R1+0x1c8], R122 ;  /* 0x0001c87a01007387 */ /* 0x000fe20000100a00 */
[----:B------:R-:W-:Y:S03]  /*2870*/  IGMMA.64x32x32.S8.S8 R168, gdesc[UR24], R168, gsb0 ;  /* 0x0120000018a879f1 */ /* 0x000fe600080410a8 */
[----:B------:R-:W-:Y:S04]  /*2880*/  STL.64 [R1+0x1d0], R124 ;  /* 0x0001d07c01007387 */ /* 0x000fe80000100a00 */
[----:B------:R-:W-:Y:S04]  /*2890*/  STL.64 [R1+0x1d8], R126 ;  /* 0x0001d87e01007387 */ /* 0x000fe80000100a00 */
[----:B------:R-:W-:Y:S04]  /*28a0*/  STL.64 [R1+0x1e0], R128 ;  /* 0x0001e08001007387 */ /* 0x000fe80000100a00 */
[----:B------:R-:W-:Y:S04]  /*28b0*/  STL.64 [R1+0x1e8], R130 ;  /* 0x0001e88201007387 */ /* 0x000fe80000100a00 */
[----:B------:R-:W-:Y:S04]  /*28c0*/  STL.64 [R1+0x1f0], R132 ;  /* 0x0001f08401007387 */ /* 0x000fe80000100a00 */
[----:B------:R-:W-:Y:S01]  /*28d0*/  STL.64 [R1+0x1f8], R134 ;  /* 0x0001f88601007387 */ /* 0x000fe20000100a00 */
[----:B------:R-:W-:-:S02]  /*28e0*/  WARPGROUP.DEPBAR.LE gsb0, 0x0 ;  /* 0x00008000000079c5 */ /* 0x000fc40000010000 */
[----:B--2---:R-:W-:Y:S01]  /*28f0*/  WARPGROUP.ARRIVE ;  /* 0x00000000000079c5 */ /* 0x004fe20000000000 */
        /* <DEDUP_REMOVED lines=10> */
[----:B------:R-:W-:Y:S01]  /*29a0*/  WARPGROUP.ARRIVE ;  /* 0x00000000000079c5 */ /* 0x000fe20000000000 */
[----:B------:R2:W-:Y:S04]  /*29b0*/  STL.64 [R1+0x40], R220 ;  /* 0x000040dc01007387 */ /* 0x0005e80000100a00 */
[----:B------:R3:W-:Y:S01]  /*29c0*/  STL.64 [R1+0x48], R222 ;  /* 0x000048de01007387 */ /* 0x0007e20000100a00 */
[----:B------:R-:W-:Y:S03]  /*29d0*/  IGMMA.64x32x32.S8.S8 R200, gdesc[UR16], R200, gsb0 ;  /* 0x0120000010c879f1 */ /* 0x000fe600080410c8 */
[----:B------:R4:W-:Y:S04]  /*29e0*/  STL.64 [R1+0x50], R224 ;  /* 0x000050e001007387 */ /* 0x0009e80000100a00 */
[----:B------:R0:W-:Y:S04]  /*29f0*/  STL.64 [R1+0x58], R226 ;  /* 0x000058e201007387 */ /* 0x0001e80000100a00 */
[----:B------:R1:W-:Y:S04]  /*2a00*/  STL.64 [R1+0x60], R228 ;  /* 0x000060e401007387 */ /* 0x0003e80000100a00 */
[----:B------:R1:W-:Y:S04]  /*2a10*/  STL.64 [R1+0x68], R230 ;  /* 0x000068e601007387 */ /* 0x0003e80000100a00 */
[----:B------:R1:W-:Y:S04]  /*2a20*/  STL.64 [R1+0x70], R232 ;  /* 0x000070e801007387 */ /* 0x0003e80000100a00 */
[----:B------:R1:W-:Y:S04]  /*2a30*/  STL.64 [R1+0x78], R234 ;  /* 0x000078ea01007387 */ /* 0x0003e80000100a00 */
[----:B--2---:R-:W2:Y:S04]  /*2a40*/  LDL.LU.64 R220, [R1] ;  /* 0x0000000001dc7983 */ /* 0x004ea80000300a00 */
[----:B---3--:R-:W2:Y:S04]  /*2a50*/  LDL.LU.64 R222, [R1+0x8] ;  /* 0x0000080001de7983 */ /* 0x008ea80000300a00 */
[----:B----4-:R-:W2:Y:S04]  /*2a60*/  LDL.LU.64 R224, [R1+0x10] ;  /* 0x0000100001e07983 */ /* 0x010ea80000300a00 */
[----:B0-----:R-:W2:Y:S04]  /*2a70*/  LDL.LU.64 R226, [R1+0x18] ;  /* 0x0000180001e27983 */ /* 0x001ea80000300a00 */
[----:B-1----:R-:W2:Y:S04]  /*2a80*/  LDL.LU.64 R228, [R1+0x20] ;  /* 0x0000200001e47983 */ /* 0x002ea80000300a00 */
[----:B------:R-:W2:Y:S04]  /*2a90*/  LDL.LU.64 R230, [R1+0x28] ;  /* 0x0000280001e67983 */ /* 0x000ea80000300a00 */
[----:B------:R-:W2:Y:S04]  /*2aa0*/  LDL.LU.64 R232, [R1+0x30] ;  /* 0x0000300001e87983 */ /* 0x000ea80000300a00 */
[----:B------:R-:W2:Y:S04]  /*2ab0*/  LDL.LU.64 R234, [R1+0x38] ;  /* 0x0000380001ea7983 */ /* 0x000ea80000300a00 */
[----:B------:R-:W3:Y:S01]  /*2ac0*/  LDL.LU.64 R168, [R1+0xc0] ;  /* 0x0000c00001a87983 */ /* 0x000ee20000300a00 */
[----:B------:R-:W-:-:S02]  /*2ad0*/  WARPGROUP.DEPBAR.LE gsb0, 0x0 ;  /* 0x00008000000079c5 */ /* 0x000fc40000010000 */
[----:B------:R-:W-:Y:S01]  /*2ae0*/  WARPGROUP.ARRIVE ;  /* 0x00000000000079c5 */ /* 0x000fe20000000000 */
[----:B------:R-:W3:Y:S04]  /*2af0*/  LDL.LU.64 R170, [R1+0xc8] ;  /* 0x0000c80001aa7983 */ /* 0x000ee80000300a00 */
[----:B------:R-:W3:Y:S01]  /*2b00*/  LDL.LU.64 R172, [R1+0xd0] ;  /* 0x0000d00001ac7983 */ /* 0x000ee20000300a00 */
[----:B------:R-:W-:Y:S03]  /*2b10*/  IGMMA.64x32x32.S8.S8 R152, gdesc[UR12], R152, gsb0 ;  /* 0x012000000c9879f1 */ /* 0x000fe60008041098 */
[----:B------:R-:W3:Y:S01]  /*2b20*/  LDL.LU.64 R174, [R1+0xd8] ;  /* 0x0000d80001ae7983 */ /* 0x000ee20000300a00 */
[----:B------:R-:W-:-:S03]  /*2b30*/  UIADD3 UR12, UR28, 0x100, URZ ;  /* 0x000001001c0c7890 */ /* 0x000fc6000fffe03f */
[----:B------:R-:W3:Y:S04]  /*2b40*/  LDL.LU.64 R176, [R1+0xe0] ;  /* 0x0000e00001b07983 */ /* 0x000ee80000300a00 */
[----:B------:R-:W3:Y:S04]  /*2b50*/  LDL.LU.64 R178, [R1+0xe8] ;  /* 0x0000e80001b27983 */ /* 0x000ee80000300a00 */
[----:B------:R-:W3:Y:S04]  /*2b60*/  LDL.LU.64 R180, [R1+0xf0] ;  /* 0x0000f00001b47983 */ /* 0x000ee80000300a00 */
[----:B------:R-:W3:Y:S04]  /*2b70*/  LDL.LU.64 R182, [R1+0xf8] ;  /* 0x0000f80001b67983 */ /* 0x000ee80000300a00 */
[----:B------:R-:W4:Y:S04]  /*2b80*/  LDL.LU.64 R120, [R1+0x180] ;  /* 0x0001800001787983 */ /* 0x000f280000300a00 */
        /* <DEDUP_REMOVED lines=8> */
[----:B------:R-:W4:Y:S01]  /*2c10*/  LDL.LU.64 R74, [R1+0x148] ;  /* 0x00014800014a7983 */ /* 0x000f220000300a00 */
[----:B------:R-:W-:-:S02]  /*2c20*/  WARPGROUP.DEPBAR.LE gsb0, 0x0 ;  /* 0x00008000000079c5 */ /* 0x000fc40000010000 */
[----:B------:R-:W-:Y:S01]  /*2c30*/  WARPGROUP.ARRIVE ;  /* 0x00000000000079c5 */ /* 0x000fe20000000000 */
[----:B------:R-:W4:Y:S04]  /*2c40*/  LDL.LU.64 R76, [R1+0x150] ;  /* 0x00015000014c7983 */ /* 0x000f280000300a00 */
[----:B------:R-:W4:Y:S01]  /*2c50*/  LDL.LU.64 R78, [R1+0x158] ;  /* 0x00015800014e7983 */ /* 0x000f220000300a00 */
[----:B------:R-:W-:Y:S03]  /*2c60*/  IGMMA.64x32x32.S8.S8 R104, gdesc[UR8], R104, gsb0 ;  /* 0x01200000086879f1 */ /* 0x000fe60008041068 */
        /* <DEDUP_REMOVED lines=13> */
[----:B------:R-:W-:-:S06]  /*2d40*/  WARPGROUP.ARRIVE ;  /* 0x00000000000079c5 */ /* 0x000fcc0000000000 */
[----:B------:R-:W-:Y:S01]  /*2d50*/  IGMMA.64x32x32.S8.S8 R56, gdesc[UR32], R56, gsb0 ;  /* 0x01200000203879f1 */ /* 0x000fe20008041038 */
        /* <DEDUP_REMOVED lines=11> */
[----:B------:R-:W-:-:S06]  /*2e10*/  WARPGROUP.ARRIVE ;  /* 0x00000000000079c5 */ /* 0x000fcc0000000000 */
[----:B------:R-:W-:Y:S03]  /*2e20*/  IGMMA.64x32x32.S8.S8 R40, gdesc[UR32], R40, gsb0 ;  /* 0x01200000202879f1 */ /* 0x000fe60008041028 */
[----:B------:R-:W-:Y:S02]  /*2e30*/  WARPGROUP.DEPBAR.LE gsb0, 0x0 ;  /* 0x00008000000079c5 */ /* 0x000fe40000010000 */
        /* <DEDUP_REMOVED lines=9> */
[----:B--2---:R-:W-:-:S06]  /*2ed0*/  WARPGROUP.ARRIVE ;  /* 0x00000000000079c5 */ /* 0x004fcc0000000000 */
[----:B------:R-:W-:Y:S01]  /*2ee0*/  IGMMA.64x32x32.S8.S8 R220, gdesc[UR20], R220, gsb0 ;  /* 0x0120000014dc79f1 */ /* 0x000fe200080410dc */
[----:B------:R-:W-:Y:S01]  /*2ef0*/  UMOV UR24, UR32 ;  /* 0x0000002000187c82 */ /* 0x000fe20008000000 */
[----:B------:R-:W-:Y:S01]  /*2f00*/  UMOV UR25, UR33 ;  /* 0x0000002100197c82 */ /* 0x000fe20008000000 */
[----:B------:R-:W-:Y:S02]  /*2f10*/  WARPGROUP.DEPBAR.LE gsb0, 0x0 ;  /* 0x00008000000079c5 */ /* 0x000fe40000010000 */
[----:B------:R-:W-:Y:S01]  /*2f20*/  STL.64 [R1], R220 ;  /* 0x000000dc01007387 */ /* 0x000fe20000100a00 */
[----:B---3--:R-:W-:-:S03]  /*2f30*/  WARPGROUP.ARRIVE ;  /* 0x00000000000079c5 */ /* 0x008fc60000000000 */
[----:B------:R-:W-:Y:S03]  /*2f40*/  STL.64 [R1+0x8], R222 ;  /* 0x000008de01007387 */ /* 0x000fe60000100a00 */
[----:B------:R-:W-:Y:S01]  /*2f50*/  IGMMA.64x32x32.S8.S8 R168, gdesc[UR24], R168, gsb0 ;  /* 0x0120000018a879f1 */ /* 0x000fe200080410a8 */
[----:B------:R-:W-:Y:S04]  /*2f60*/  STL.64 [R1+0x10], R224 ;  /* 0x000010e001007387 */ /* 0x000fe80000100a00 */
[----:B------:R-:W-:Y:S04]  /*2f70*/  STL.64 [R1+0x18], R226 ;  /* 0x000018e201007387 */ /* 0x000fe80000100a00 */
[----:B------:R-:W-:Y:S04]  /*2f80*/  STL.64 [R1+0x20], R228 ;  /* 0x000020e401007387 */ /* 0x000fe80000100a00 */
[----:B------:R-:W-:Y:S04]  /*2f90*/  STL.64 [R1+0x28], R230 ;  /* 0x000028e601007387 */ /* 0x000fe80000100a00 */
[----:B------:R0:W-:Y:S04]  /*2fa0*/  STL.64 [R1+0x30], R232 ;  /* 0x000030e801007387 */ /* 0x0001e80000100a00 */
[----:B------:R-:W-:Y:S04]  /*2fb0*/  STL.64 [R1+0x38], R234 ;  /* 0x000038ea01007387 */ /* 0x000fe80000100a00 */
[----:B0-----:R0:W5:Y:S04]  /*2fc0*/  LDL.LU.64 R232, [R1+0x360] ;  /* 0x0003600001e87983 */ /* 0x0011680000300a00 */
[----:B------:R-:W2:Y:S04]  /*2fd0*/  LDL.LU.64 R230, [R1+0x358] ;  /* 0x0003580001e67983 */ /* 0x000ea80000300a00 */
[----:B------:R-:W2:Y:S04]  /*2fe0*/  LDL.LU.64 R228, [R1+0x350] ;  /* 0x0003500001e47983 */ /* 0x000ea80000300a00 */
[----:B------:R-:W2:Y:S04]  /*2ff0*/  LDL.LU.64 R226, [R1+0x348] ;  /* 0x0003480001e27983 */ /* 0x000ea80000300a00 */
[----:B------:R-:W2:Y:S04]  /*3000*/  LDL.LU.64 R224, [R1+0x340] ;  /* 0x0003400001e07983 */ /* 0x000ea80000300a00 */
[----:B------:R-:W2:Y:S04]  /*3010*/  LDL.LU.64 R222, [R1+0x338] ;  /* 0x0003380001de7983 */ /* 0x000ea80000300a00 */
[----:B------:R-:W2:Y:S01]  /*3020*/  LDL.LU.64 R220, [R1+0x330] ;  /* 0x0003300001dc7983 */ /* 0x000ea20000300a00 */
[----:B------:R-:W-:Y:S01]  /*3030*/  UIADD3 UR8, UR28, 0x200, URZ ;  /* 0x000002001c087890 */ /* 0x000fe2000fffe03f */
[----:B------:R-:W-:-:S02]  /*3040*/  WARPGROUP.DEPBAR.LE gsb0, 0x0 ;  /* 0x00008000000079c5 */ /* 0x000fc40000010000 */
[----:B------:R-:W-:Y:S01]  /*3050*/  STL.64 [R1+0xc0], R168 ;  /* 0x0000c0a801007387 */ /* 0x000fe20000100a00 */
[----:B----4-:R-:W-:-:S03]  /*3060*/  WARPGROUP.ARRIVE ;  /* 0x00000000000079c5 */ /* 0x010fc60000000000 */
[----:B------:R-:W-:Y:S01]  /*3070*/  STL.64 [R1+0xc8], R170 ;  /* 0x0000c8aa01007387 */ /* 0x000fe20000100a00 */
[----:B------:R-:W-:-:S03]  /*3080*/  UMOV UR28, UR32 ;  /* 0x00000020001c7c82 */ /* 0x000fc60008000000 */
[----:B------:R-:W-:Y:S01]  /*3090*/  STL.64 [R1+0xd0], R172 ;  /* 0x0000d0ac01007387 */ /* 0x000fe20000100a00 */
[----:B------:R-:W-:Y:S02]  /*30a0*/  UMOV UR29, UR33 ;  /* 0x00000021001d7c82 */ /* 0x000fe40008000000 */
[----:B------:R-:W-:Y:S01]  /*30b0*/  IGMMA.64x32x32.S8.S8 R120, gdesc[UR28], R120, gsb0 ;  /* 0x012000001c7879f1 */ /* 0x000fe20008041078 */
[----:B------:R-:W-:Y:S04]  /*30c0*/  STL.64 [R1+0xd8], R174 ;  /* 0x0000d8ae01007387 */ /* 0x000fe80000100a00 */
[----:B------:R-:W-:Y:S04]  /*30d0*/  STL.64 [R1+0xe0], R176 ;  /* 0x0000e0b001007387 */ /* 0x000fe80000100a00 */
[----:B------:R-:W-:Y:S04]  /*30e0*/  STL.64 [R1+0xe8], R178 ;  /* 0x0000e8b201007387 */ /* 0x000fe80000100a00 */
[----:B------:R-:W-:Y:S04]  /*30f0*/  STL.64 [R1+0xf0], R180 ;  /* 0x0000f0b401007387 */ /* 0x000fe80000100a00 */
[----:B------:R1:W-:Y:S04]  /*3100*/  STL.64 [R1+0xf8], R182 ;  /* 0x0000f8b601007387 */ /* 0x0003e80000100a00 */
[----:B-1----:R-:W3:Y:S04]  /*3110*/  LDL.LU.64 R182, [R1+0x328] ;  /* 0x0003280001b67983 */ /* 0x002ee80000300a00 */
[----:B------:R-:W3:Y:S04]  /*3120*/  LDL.LU.64 R180, [R1+0x320] ;  /* 0x0003200001b47983 */ /* 0x000ee80000300a00 */
[----:B------:R-:W3:Y:S04]  /*3130*/  LDL.LU.64 R178, [R1+0x318] ;  /* 0x0003180001b27983 */ /* 0x000ee80000300a00 */
[----:B------:R-:W3:Y:S04]  /*3140*/  LDL.LU.64 R176, [R1+0x310] ;  /* 0x0003100001b07983 */ /* 0x000ee80000300a00 */
[----:B------:R-:W3:Y:S04]  /*3150*/  LDL.LU.64 R174, [R1+0x308] ;  /* 0x0003080001ae7983 */ /* 0x000ee80000300a00 */
[----:B------:R-:W3:Y:S04]  /*3160*/  LDL.LU.64 R172, [R1+0x300] ;  /* 0x0003000001ac7983 */ /* 0x000ee80000300a00 */
[----:B------:R-:W3:Y:S04]  /*3170*/  LDL.LU.64 R170, [R1+0x2f8] ;  /* 0x0002f80001aa7983 */ /* 0x000ee80000300a00 */
[----:B------:R-:W3:Y:S01]  /*3180*/  LDL.LU.64 R168, [R1+0x2f0] ;  /* 0x0002f00001a87983 */ /* 0x000ee20000300a00 */
[----:B------:R-:W-:-:S03]  /*3190*/  WARPGROUP.DEPBAR.LE gsb0, 0x0 ;  /* 0x00008000000079c5 */ /* 0x000fc60000010000 */
[----:B------:R-:W-:Y:S01]  /*31a0*/  STL.64 [R1+0x180], R120 ;  /* 0x0001807801007387 */ /* 0x000fe20000100a00 */
[----:B------:R-:W-:-:S03]  /*31b0*/  WARPGROUP.ARRIVE ;  /* 0x00000000000079c5 */ /* 0x000fc60000000000 */
[----:B------:R-:W-:Y:S01]  /*31c0*/  STL.64 [R1+0x188], R122 ;  /* 0x0001887a01007387 */ /* 0x000fe20000100a00 */
[----:B------:R-:W-:-:S03]  /*31d0*/  UMOV UR28, UR8 ;  /* 0x00000008001c7c82 */ /* 0x000fc60008000000 */
[----:B------:R-:W-:Y:S01]  /*31e0*/  STL.64 [R1+0x190], R124 ;  /* 0x0001907c01007387 */ /* 0x000fe20000100a00 */
[----:B------:R-:W-:Y:S02]  /*31f0*/  UMOV UR29, 0xc0000010 ;  /* 0xc0000010001d7882 */ /* 0x000fe40000000000 */
[----:B------:R-:W-:Y:S01]  /*3200*/  IGMMA.64x32x32.S8.S8 R72, gdesc[UR28], R72, gsb0 ;  /* 0x012000001c4879f1 */ /* 0x000fe20008041048 */
[----:B------:R-:W-:Y:S04]  /*3210*/  STL.64 [R1+0x198], R126 ;  /* 0x0001987e01007387 */ /* 0x000fe80000100a00 */
[----:B------:R-:W-:Y:S04]  /*3220*/  STL.64 [R1+0x1a0], R128 ;  /* 0x0001a08001007387 */ /* 0x000fe80000100a00 */
[----:B------:R-:W-:Y:S04]  /*3230*/  STL.64 [R1+0x1a8], R130 ;  /* 0x0001a88201007387 */ /* 0x000fe80000100a00 */
[----:B------:R-:W-:Y:S04]  /*3240*/  STL.64 [R1+0x1b0], R132 ;  /* 0x0001b08401007387 */ /* 0x000fe80000100a00 */
[----:B------:R1:W-:Y:S04]  /*3250*/  STL.64 [R1+0x1b8], R134 ;  /* 0x0001b88601007387 */ /* 0x0003e80000100a00 */
[----:B-1----:R-:W4:Y:S04]  /*3260*/  LDL.LU.64 R134, [R1+0x2e8] ;  /* 0x0002e80001867983 */ /* 0x002f280000300a00 */
[----:B------:R-:W4:Y:S04]  /*3270*/  LDL.LU.64 R132, [R1+0x2e0] ;  /* 0x0002e00001847983 */ /* 0x000f280000300a00 */
[----:B------:R-:W4:Y:S04]  /*3280*/  LDL.LU.64 R130, [R1+0x2d8] ;  /* 0x0002d80001827983 */ /* 0x000f280000300a00 */
[----:B------:R-:W4:Y:S04]  /*3290*/  LDL.LU.64 R128, [R1+0x2d0] ;  /* 0x0002d00001807983 */ /* 0x000f280000300a00 */
[----:B------:R-:W4:Y:S04]  /*32a0*/  LDL.LU.64 R126, [R1+0x2c8] ;  /* 0x0002c800017e7983 */ /* 0x000f280000300a00 */
[----:B------:R-:W4:Y:S04]  /*32b0*/  LDL.LU.64 R124, [R1+0x2c0] ;  /* 0x0002c000017c7983 */ /* 0x000f280000300a00 */
[----:B------:R-:W4:Y:S04]  /*32c0*/  LDL.LU.64 R122, [R1+0x2b8] ;  /* 0x0002b800017a7983 */ /* 0x000f280000300a00 */
[----:B------:R-:W4:Y:S01]  /*32d0*/  LDL.LU.64 R120, [R1+0x2b0] ;  /* 0x0002b00001787983 */ /* 0x000f220000300a00 */
[----:B------:R-:W-:-:S03]  /*32e0*/  WARPGROUP.DEPBAR.LE gsb0, 0x0 ;  /* 0x00008000000079c5 */ /* 0x000fc60000010000 */
[----:B------:R-:W-:Y:S01]  /*32f0*/  STL.64 [R1+0x140], R72 ;  /* 0x0001404801007387 */ /* 0x000fe20000100a00 */
[----:B------:R-:W-:-:S03]  /*3300*/  WARPGROUP.ARRIVE ;  /* 0x00000000000079c5 */ /* 0x000fc60000000000 */
        /* <DEDUP_REMOVED lines=35> */
[----:B------:R-:W-:Y:S01]  /*3540*/  UMOV UR20, UR28 ;  /* 0x0000001c00147c82 */ /* 0x000fe20008000000 */
[----:B------:R-:W-:Y:S01]  /*3550*/  UMOV UR21, UR29 ;  /* 0x0000001d00157c82 */ /* 0x000fe20008000000 */
[----:B------:R-:W-:Y:S01]  /*3560*/  UMOV UR16, UR28 ;  /* 0x0000001c00107c82 */ /* 0x000fe20008000000 */
[----:B--2---:R-:W-:Y:S01]  /*3570*/  WARPGROUP.ARRIVE ;  /* 0x00000000000079c5 */ /* 0x004fe20000000000 */
[----:B------:R-:W-:Y:S01]  /*3580*/  UMOV UR17, UR29 ;  /* 0x0000001d00117c82 */ /* 0x000fe20008000000 */
[----:B------:R-:W-:Y:S01]  /*3590*/  UMOV UR12, UR28 ;  /* 0x0000001c000c7c82 */ /* 0x000fe20008000000 */
[----:B------:R-:W-:Y:S01]  /*35a0*/  UMOV UR13, UR29 ;  /* 0x0000001d000d7c82 */ /* 0x000fe20008000000 */
[----:B------:R-:W-:Y:S01]  /*35b0*/  UMOV UR8, UR28 ;  /* 0x0000001c00087c82 */ /* 0x000fe20008000000 */
[----:B------:R-:W-:Y:S01]  /*35c0*/  UMOV UR9, UR29 ;  /* 0x0000001d00097c82 */ /* 0x000fe20008000000 */
[----:B------:R-:W-:Y:S01]  /*35d0*/  IGMMA.64x32x32.S8.S8 R216, gdesc[UR20], R216, gsb0 ;  /* 0x0120000014d879f1 */ /* 0x000fe200080410d8 */
[----:B------:R-:W-:Y:S01]  /*35e0*/  UMOV UR30, UR34 ;  /* 0x00000022001e7c82 */ /* 0x000fe20008000000 */
[----:B------:R-:W-:Y:S01]  /*35f0*/  UMOV UR31, UR35 ;  /* 0x00000023001f7c82 */ /* 0x000fe20008000000 */
[----:B------:R-:W-:-:S02]  /*3600*/  WARPGROUP.DEPBAR.LE gsb0, 0x0 ;  /* 0x00008000000079c5 */ /* 0x000fc40000010000 */
[----:B---3--:R-:W-:-:S06]  /*3610*/  WARPGROUP.ARRIVE ;  /* 0x00000000000079c5 */ /* 0x008fcc0000000000 */
[----:B------:R-:W-:Y:S03]  /*3620*/  IGMMA.64x32x32.S8.S8 R168, gdesc[UR16], R168, gsb0 ;  /* 0x0120000010a879f1 */ /* 0x000fe600080410a8 */
[----:B------:R-:W-:Y:S02]  /*3630*/  WARPGROUP.DEPBAR.LE gsb0, 0x0 ;  /* 0x00008000000079c5 */ /* 0x000fe40000010000 */
[----:B----4-:R-:W-:-:S06]  /*3640*/  WARPGROUP.ARRIVE ;  /* 0x00000000000079c5 */ /* 0x010fcc0000000000 */
        /* <DEDUP_REMOVED lines=8> */
[----:B0-----:R-:W-:Y:S05]  /*36d0*/  @!P0 BRA `(.L_x_24) ;  /* 0x0000000000048947 */ /* 0x001fea0003800000 */
[----:B------:R-:W-:Y:S01]  /*36e0*/  BPT.TRAP 0x1 ;  /* 0x000000040000795c */ /* 0x000fe20000300000 */
.L_x_24:
[----:B------:R-:W2:Y:S01]  /*36f0*/  LDL R3, [R1+0x220] ;  /* 0x0002200001037983 */ /* 0x000ea20000100800 */
[----:B------:R-:W-:-:S04]  /*3700*/  ULEA UR7, UR6, UR7, 0x3 ;  /* 0x0000000706077291 */ /* 0x000fc8000f8e183f */
[----:B------:R-:W-:-:S04]  /*3710*/  UIADD3 UR7, UR7, 0x58, URZ ;  /* 0x0000005807077890 */ /* 0x000fc8000fffe03f */
[----:B------:R-:W-:-:S09]  /*3720*/  UPRMT UR7, URZ, 0x654, UR7 ;  /* 0x000006543f077896 */ /* 0x000fd20008000007 */
[----:B------:R-:W-:Y:S01]  /*3730*/  SYNCS.ARRIVE.TRANS64.RED.A1T0 RZ, [UR7], RZ ;  /* 0x000000ffffff79a7 */ /* 0x000fe20008100407 */
[----:B--2---:R-:W-:-:S13]  /*3740*/  ISETP.GT.U32.AND P1, PT, R3, 0x1, PT ;  /* 0x000000010300780c */ /* 0x004fda0003f24070 */
[----:B------:R-:W-:Y:S05]  /*3750*/  @P1 BRA `(.L_x_25) ;  /* 0x0000000000041947 */ /* 0x000fea0003800000 */
[----:B------:R-:W-:Y:S01]  /*3760*/  BPT.TRAP 0x1 ;  /* 0x000000040000795c */ /* 0x000fe20000300000 */
.L_x_25:
[----:B------:R-:W-:Y:S01]  /*3770*/  UIADD3 UR39, UR39, 0x1, URZ ;  /* 0x0000000127277890 */ /* 0x000fe2000fffe03f */
[C---:B------:R-:W-:Y:S01]  /*3780*/  ISETP.GT.AND P1, PT, R2.reuse, 0x1, PT ;  /* 0x000000010200780c */ /* 0x040fe20003f24270 */
[----:B------:R-:W-:Y:S01]  /*3790*/  UIADD3 UR6, UR6, 0x1, URZ ;  /* 0x0000000106067890 */ /* 0x000fe2000fffe03f */
[----:B------:R-:W-:Y:S01]  /*37a0*/  VIADD R2, R2, 0xffffffff ;  /* 0xffffffff02027836 */ /* 0x000fe20000000000 */
[----:B------:R-:W-:Y:S02]  /*37b0*/  UISETP.NE.AND UP0, UPT, UR39, 0xb, UPT ;  /* 0x0000000b2700788c */ /* 0x000fe4000bf05270 */
[----:B------:R-:W-:Y:S02]  /*37c0*/  UISETP.NE.AND UP1, UPT, UR6, 0xb, UPT ;  /* 0x0000000b0600788c */ /* 0x000fe4000bf25270 */
[----:B------:R-:W-:Y:S02]  /*37d0*/  USEL UR7, URZ, 0x1, UP0 ;  /* 0x000000013f077887 */ /* 0x000fe40008000000 */
[----:B------:R-:W-:-:S02]  /*37e0*/  USEL UR39, UR39, URZ, UP0 ;  /* 0x0000003f27277287 */ /* 0x000fc40008000000 */
[----:B------:R-:W-:Y:S02]  /*37f0*/  USEL UR6, UR6, URZ, UP1 ;  /* 0x0000003f06067287 */ /* 0x000fe40008800000 */
[----:B------:R-:W-:Y:S01]  /*3800*/  LOP3.LUT R0, R0, UR7, RZ, 0x3c, !PT ;  /* 0x0000000700007c12 */ /* 0x000fe2000f8e3cff */
[----:B------:R-:W-:Y:S09]  /*3810*/  @P1 BRA `(.L_x_26) ;  /* 0xffffffe8005c1947 */ /* 0x000ff2000383ffff */
.L_x_19:
[----:B01----:R-:W0:Y:S02]  /*3820*/  LDC R0, c[0x0][0x28c] ;  /* 0x0000a300ff007b82 */ /* 0x003e240000000800 */
[----:B0-----:R-:W-:-:S13]  /*3830*/  ISETP.GE.AND P1, PT, R0, 0x1, PT ;  /* 0x000000010000780c */ /* 0x001fda0003f26270 */
[----:B------:R-:W-:Y:S05]  /*3840*/  @!P1 BRA `(.L_x_27) ;  /* 0x00000000004c9947 */ /* 0x000fea0003800000 */
[----:B------:R-:W-:Y:S05]  /*3850*/  @!P0 BRA `(.L_x_28) ;  /* 0x0000000000048947 */ /* 0x000fea0003800000 */
[----:B------:R-:W-:Y:S01]  /*3860*/  BPT.TRAP 0x1 ;  /* 0x000000040000795c */ /* 0x000fe20000300000 */
.L_x_28:
[----:B------:R-:W2:Y:S01]  /*3870*/  LDL R0, [R1+0x220] ;  /* 0x0002200001007983 */ /* 0x000ea20000100800 */
[----:B------:R-:W0:Y:S01]  /*3880*/  S2UR UR7, SR_CgaCtaId ;  /* 0x00000000000779c3 */ /* 0x000e220000008800 */
[----:B------:R-:W-:-:S04]  /*3890*/  UISETP.LT.AND UP0, UPT, UR38, 0x1, UPT ;  /* 0x000000012600788c */ /* 0x000fc8000bf01270 */
[----:B------:R-:W-:-:S04]  /*38a0*/  USEL UR6, UR38, 0x1, UP0 ;  /* 0x0000000126067887 */ /* 0x000fc80008000000 */
[----:B------:R-:W-:-:S04]  /*38b0*/  UIADD3 UR6, UR37, UR38, -UR6 ;  /* 0x0000002625067290 */ /* 0x000fc8000fffe806 */
[----:B------:R-:W-:-:S04]  /*38c0*/  UIMAD.WIDE.U32 UR4, UR6, -0x45d1745d, URZ ;  /* 0xba2e8ba3060478a5 */ /* 0x000fc8000f8e003f */
[----:B------:R-:W-:-:S03]  /*38d0*/  USHF.R.U32.HI UR4, URZ, 0x3, UR5 ;  /* 0x000000033f047899 */ /* 0x000fc60008011605 */
[----:B------:R-:W-:Y:S01]  /*38e0*/  UMOV UR5, 0x400 ;  /* 0x0000040000057882 */ /* 0x000fe20000000000 */
[----:B------:R-:W-:Y:S02]  /*38f0*/  UIMAD UR6, UR4, -0xb, UR6 ;  /* 0xfffffff5040678a4 */ /* 0x000fe4000f8e0206 */
[----:B0-----:R-:W-:-:S04]  /*3900*/  ULEA UR5, UR7, UR5, 0x18 ;  /* 0x0000000507057291 */ /* 0x001fc8000f8ec03f */
[----:B------:R-:W-:-:S04]  /*3910*/  ULEA UR6, UR6, UR5, 0x3 ;  /* 0x0000000506067291 */ /* 0x000fc8000f8e183f */
[----:B------:R-:W-:-:S04]  /*3920*/  UIADD3 UR6, UR6, 0x58, URZ ;  /* 0x0000005806067890 */ /* 0x000fc8000fffe03f */
[----:B------:R-:W-:-:S09]  /*3930*/  UPRMT UR6, URZ, 0x654, UR6 ;  /* 0x000006543f067896 */ /* 0x000fd20008000006 */
[----:B------:R-:W-:Y:S01]  /*3940*/  SYNCS.ARRIVE.TRANS64.RED.A1T0 RZ, [UR6], RZ ;  /* 0x000000ffffff79a7 */ /* 0x000fe20008100406 */
[----:B--2---:R-:W-:-:S13]  /*3950*/  ISETP.GT.U32.AND P0, PT, R0, 0x1, PT ;  /* 0x000000010000780c */ /* 0x004fda0003f04070 */
[----:B------:R-:W-:Y:S05]  /*3960*/  @P0 BRA `(.L_x_27) ;  /* 0x0000000000040947 */ /* 0x000fea0003800000 */
[----:B------:R-:W-:Y:S01]  /*3970*/  BPT.TRAP 0x1 ;  /* 0x000000040000795c */ /* 0x000fe20000300000 */
.L_x_27:
[----:B------:R-:W2:Y:S01]  /*3980*/  LDL.LU R0, [R1+0x20c] ;  /* 0x00020c0001007983 */ /* 0x000ea20000300800 */
[----:B------:R-:W0:Y:S01]  /*3990*/  LDC R7, c[0x0][0x288] ;  /* 0x0000a200ff077b82 */ /* 0x000e220000000800 */
[----:B------:R-:W-:Y:S02]  /*39a0*/  ULDC UR4, c[0x0][0x284] ;  /* 0x0000a10000047ab9 */ /* 0x000fe40000000800 */
[----:B------:R-:W3:Y:S04]  /*39b0*/  LDL.LU R8, [R1+0x214] ;  /* 0x0002140001087983 */ /* 0x000ee80000300800 */
[----:B------:R-:W4:Y:S01]  /*39c0*/  LDL R15, [R1+0x210] ;  /* 0x00021000010f7983 */ /* 0x000f220000100800 */
[----:B------:R-:W1:Y:S01]  /*39d0*/  S2R R9, SR_TID.X ;  /* 0x0000000000097919 */ /* 0x000e620000002100 */
[----:B------:R-:W-:Y:S01]  /*39e0*/  UIADD3 UR37, UR38, UR37, URZ ;  /* 0x0000002526257290 */ /* 0x000fe2000fffe03f */
[----:B-1----:R-:W-:-:S02]  /*39f0*/  SHF.R.U32.HI R4, RZ, 0x2, R9 ;  /* 0x00000002ff047819 */ /* 0x002fc40000011609 */
[----:B------:R-:W-:Y:S02]  /*3a00*/  LOP3.LUT R6, R9, 0x60, RZ, 0xc0, !PT ;  /* 0x0000006009067812 */ /* 0x000fe400078ec0ff */
[----:B------:R-:W-:Y:S02]  /*3a10*/  SHF.R.U32.HI R3, RZ, 0x7, R9 ;  /* 0x00000007ff037819 */ /* 0x000fe40000011609 */
[----:B------:R-:W-:Y:S02]  /*3a20*/  LOP3.LUT R4, R4, 0x7, RZ, 0xc0, !PT ;  /* 0x0000000704047812 */ /* 0x000fe400078ec0ff */
[----:B------:R-:W-:Y:S02]  /*3a30*/  SHF.R.U32.HI R6, RZ, 0x1, R6 ;  /* 0x00000001ff067819 */ /* 0x000fe40000011606 */
[----:B------:R-:W-:-:S05]  /*3a40*/  LOP3.LUT R3, R3, 0x1, RZ, 0xc0, !PT ;  /* 0x0000000103037812 */ /* 0x000fca00078ec0ff */
[----:B------:R-:W-:Y:S01]  /*3a50*/  IMAD.SHL.U32 R5, R3, 0x40, RZ ;  /* 0x0000004003057824 */ /* 0x000fe200078e00ff */
[----:B------:R-:W-:-:S04]  /*3a60*/  UISETP.GT.U32.AND UP0, UPT, UR37, 0xa, UPT ;  /* 0x0000000a2500788c */ /* 0x000fc8000bf04070 */
[----:B------:R-:W-:Y:S01]  /*3a70*/  LOP3.LUT R5, R5, 0x40, R4, 0xe2, !PT ;  /* 0x0000004005057812 */ /* 0x000fe200078ee204 */
[----:B------:R-:W-:-:S04]  /*3a80*/  UISETP.LT.U32.AND UP0, UPT, UR38, 0xb, UP0 ;  /* 0x0000000b2600788c */ /* 0x000fc80008701070 */
[----:B------:R-:W-:-:S04]  /*3a90*/  USEL UR6, URZ, 0x1, !UP0 ;  /* 0x000000013f067887 */ /* 0x000fc8000c000000 */
[----:B------:R-:W-:-:S03]  /*3aa0*/  ULOP3.LUT UR36, UR36, UR6, URZ, 0x3c, !UPT ;  /* 0x0000000624247292 */ /* 0x000fc6000f8e3c3f */
[----:B------:R-:W-:Y:S01]  /*3ab0*/  ULDC.64 UR6, c[0x0][0x5c8] ;  /* 0x0001720000067ab9 */ /* 0x000fe20000000a00 */
[----:B------:R-:W-:Y:S01]  /*3ac0*/  UISETP.GE.U32.AND UP1, UPT, UR38, 0xb, UPT ;  /* 0x0000000b2600788c */ /* 0x000fe2000bf26070 */
[----:B--2---:R-:W-:Y:S01]  /*3ad0*/  IMAD R2, R0, 0xe0, RZ ;  /* 0x000000e000027824 */ /* 0x004fe200078e02ff */
[----:B------:R-:W-:-:S05]  /*3ae0*/  IADD3 R0, RZ, -R6, -R4 ;  /* 0x80000006ff007210 */ /* 0x000fca0007ffe804 */
[----:B------:R-:W-:Y:S01]  /*3af0*/  IMAD R3, R3, -0x40, R0 ;  /* 0xffffffc003037824 */ /* 0x000fe200078e0200 */
[----:B0-----:R-:W-:Y:S01]  /*3b00*/  ISETP.GE.AND P0, PT, R2, R7, PT ;  /* 0x000000070200720c */ /* 0x001fe20003f06270 */
[----:B---3--:R-:W-:-:S05]  /*3b10*/  IMAD R0, R8, 0x180, RZ ;  /* 0x0000018008007824 */ /* 0x008fca00078e02ff */
[C---:B------:R-:W-:Y:S02]  /*3b20*/  ISETP.GE.OR P0, PT, R0.reuse, UR4, P0 ;  /* 0x0000000400007c0c */ /* 0x040fe40008706670 */
[----:B------:R-:W-:Y:S02]  /*3b30*/  IADD3 R20, -R0, UR4, R3 ;  /* 0x0000000400147c10 */ /* 0x000fe4000fffe103 */
[C---:B------:R-:W-:Y:S01]  /*3b40*/  LOP3.LUT R0, R9.reuse, 0x3, RZ, 0xc0, !PT ;  /* 0x0000000309007812 */ /* 0x040fe200078ec0ff */
[----:B------:R-:W-:Y:S01]  /*3b50*/  IMAD.SHL.U32 R3, R9, 0x2, RZ ;  /* 0x0000000209037824 */ /* 0x000fe200078e00ff */
[----:B----4-:R-:W-:Y:S01]  /*3b60*/  SHF.R.S32.HI R4, RZ, 0x1f, R15 ;  /* 0x0000001fff047819 */ /* 0x010fe2000001140f */
[----:B------:R-:W-:Y:S01]  /*3b70*/  IMAD.WIDE R10, R8, 0x180, RZ ;  /* 0x00000180080a7825 */ /* 0x000fe200078e02ff */
[----:B------:R-:W-:-:S03]  /*3b80*/  ULDC.64 UR4, c[0x0][0x5d0] ;  /* 0x0001740000047ab9 */ /* 0x000fc60000000a00 */
[----:B------:R-:W-:-:S04]  /*3b90*/  IMAD R0, R0, -0x2, R7 ;  /* 0xfffffffe00007824 */ /* 0x000fc800078e0207 */
[----:B------:R-:W-:Y:S01]  /*3ba0*/  IMAD.IADD R0, R0, 0x1, -R2 ;  /* 0x0000000100007824 */ /* 0x000fe200078e0a02 */
[----:B------:R-:W-:Y:S02]  /*3bb0*/  LOP3.LUT R2, R2, 0x6, R3, 0xf8, !PT ;  /* 0x0000000602027812 */ /* 0x000fe400078ef803 */
[----:B------:R-:W-:Y:S01]  /*3bc0*/  LOP3.LUT R5, R10, R5, R6, 0xfe, !PT ;  /* 0x000000050a057212 */ /* 0x000fe200078efe06 */
[----:B------:R-:W-:Y:S01]  /*3bd0*/  IMAD R6, R4, UR4, RZ ;  /* 0x0000000404067c24 */ /* 0x000fe2000f8e02ff */
[----:B------:R-:W-:-:S03]  /*3be0*/  SHF.R.S32.HI R3, RZ, 0x1f, R2 ;  /* 0x0000001fff037819 */ /* 0x000fc60000011402 */
[C---:B------:R-:W-:Y:S02]  /*3bf0*/  IMAD R8, R15.reuse, UR5, R6 ;  /* 0x000000050f087c24 */ /* 0x040fe4000f8e0206 */
[----:B------:R-:W-:-:S04]  /*3c00*/  IMAD.WIDE.U32 R6, R15, UR4, R2 ;  /* 0x000000040f067c25 */ /* 0x000fc8000f8e0002 */
[----:B------:R-:W-:Y:S02]  /*3c10*/  IMAD.IADD R7, R7, 0x1, R8 ;  /* 0x0000000107077824 */ /* 0x000fe400078e0208 */
[----:B------:R-:W-:-:S04]  /*3c20*/  IMAD.WIDE.U32 R12, R5, UR6, R6 ;  /* 0x00000006050c7c25 */ /* 0x000fc8000f8e0006 */
[----:B------:R-:W-:Y:S01]  /*3c30*/  IMAD.MOV.U32 R6, RZ, RZ, -0x1 ;  /* 0xffffffffff067424 */ /* 0x000fe200078e00ff */
[----:B------:R0:W-:Y:S04]  /*3c40*/  STL [R1+0x20c], R20 ;  /* 0x00020c1401007387 */ /* 0x0001e80000100800 */
[----:B------:R0:W-:Y:S01]  /*3c50*/  STL [R1+0x22c], R6 ;  /* 0x00022c0601007387 */ /* 0x0001e20000100800 */
[----:B------:R-:W-:Y:S01]  /*3c60*/  UIMAD.WIDE.U32 UR4, UR37, -0x45d1745d, URZ ;  /* 0xba2e8ba3250478a5 */ /* 0x000fe2000f8e003f */
[----:B------:R-:W-:-:S03]  /*3c70*/  IMAD R8, R11, UR6, RZ ;  /* 0x000000060b087c24 */ /* 0x000fc6000f8e02ff */
[----:B------:R-:W-:Y:S01]  /*3c80*/  USHF.R.U32.HI UR4, URZ, 0x3, UR5 ;  /* 0x000000033f047899 */ /* 0x000fe20008011605 */
[----:B------:R-:W-:-:S03]  /*3c90*/  IMAD R8, R5, UR7, R8 ;  /* 0x0000000705087c24 */ /* 0x000fc6000f8e0208 */
[----:B------:R-:W-:Y:S02]  /*3ca0*/  UIMAD UR37, UR4, -0xb, UR37 ;  /* 0xfffffff5042578a4 */ /* 0x000fe4000f8e0225 */
[----:B------:R-:W-:Y:S01]  /*3cb0*/  @UP1 ULOP3.LUT UR36, UR36, 0x1, UR4, 0x78, !UPT ;  /* 0x0000000124241892 */ /* 0x000fe2000f8e7804 */
[----:B0-----:R-:W-:Y:S11]  /*3cc0*/  @P0 BRA `(.L_x_29) ;  /* 0x0000013c00800947 */ /* 0x001ff60003800000 */
[----:B-----5:R-:W-:Y:S01]  /*3cd0*/  ISETP.NE.AND P0, PT, R19, RZ, PT ;  /* 0x000000ff1300720c */ /* 0x020fe20003f05270 */
[----:B------:R-:W-:Y:S01]  /*3ce0*/  BSSY B0, `(.L_x_29) ;  /* 0x00013de000007945 */ /* 0x000fe20003800000 */
[----:B------:R-:W-:-:S11]  /*3cf0*/  IMAD.IADD R14, R13, 0x1, R8 ;  /* 0x000000010d0e7824 */ /* 0x000fd600078e0208 */
[----:B------:R-:W-:Y:S05]  /*3d00*/  @!P0 BRA `(.L_x_30) ;  /* 0x000000c4009c8947 */ /* 0x000fea0003800000 */
[----:B------:R-:W0:Y:S01]  /*3d10*/  LDC.64 R6, c[0x0][0x5b0] ;  /* 0x00016c00ff067b82 */ /* 0x000e220000000a00 */
[----:B------:R-:W-:Y:S01]  /*3d20*/  ULDC.64 UR4, c[0x0][0x5b8] ;  /* 0x00016e0000047ab9 */ /* 0x000fe20000000a00 */
[----:B------:R1:W-:Y:S01]  /*3d30*/  STL.64 [R1+0x230], R12 ;  /* 0x0002300c01007387 */ /* 0x0003e20000100a00 */
[----:B------:R-:W-:Y:S01]  /*3d40*/  IMAD R4, R4, UR4, RZ ;  /* 0x0000000404047c24 */ /* 0x000fe2000f8e02ff */
[----:B------:R-:W-:-:S04]  /*3d50*/  ISETP.GE.AND P0, PT, R20, 0x1, PT ;  /* 0x000000011400780c */ /* 0x000fc80003f06270 */
[----:B------:R-:W2:Y:S01]  /*3d60*/  LDC.64 R8, c[0x0][0x5a8] ;  /* 0x00016a00ff087b82 */ /* 0x000ea20000000a00 */
[----:B-1----:R-:W-:-:S04]  /*3d70*/  IMAD.WIDE.U32 R12, R15, UR4, R2 ;  /* 0x000000040f0c7c25 */ /* 0x002fc8000f8e0002 */
[----:B------:R-:W-:Y:S01]  /*3d80*/  IMAD R2, R15, UR5, R4 ;  /* 0x000000050f027c24 */ /* 0x000fe2000f8e0204 */
[----:B------:R-:W-:Y:S01]  /*3d90*/  ISETP.LT.OR P2, PT, R0, 0x1, !P0 ;  /* 0x000000010000780c */ /* 0x000fe20004741670 */
[----:B------:R-:W-:Y:S01]  /*3da0*/  IMAD.MOV.U32 R3, RZ, RZ, R13 ;  /* 0x000000ffff037224 */ /* 0x000fe200078e000d */
[----:B------:R1:W-:Y:S01]  /*3db0*/  STL.64 [R1+0x218], R12 ;  /* 0x0002180c01007387 */ /* 0x0003e20000100a00 */
[----:B------:R-:W-:Y:S02]  /*3dc0*/  IMAD.IADD R235, R13, 0x1, R2 ;  /* 0x000000010deb7824 */ /* 0x000fe400078e0202 */
[----:B------:R-:W-:-:S04]  /*3dd0*/  IMAD.MOV.U32 R2, RZ, RZ, R12 ;  /* 0x000000ffff027224 */ /* 0x000fc800078e000c */
[----:B------:R-:W-:Y:S02]  /*3de0*/  IMAD.MOV.U32 R234, RZ, RZ, R2 ;  /* 0x000000ffffea7224 */ /* 0x000fe400078e0002 */
[-C--:B0-----:R-:W-:Y:S02]  /*3df0*/  IMAD R15, R11, R6.reuse, RZ ;  /* 0x000000060b0f7224 */ /* 0x081fe400078e02ff */
[C---:B------:R-:W-:Y:S01]  /*3e00*/  IMAD.WIDE.U32 R2, R5.reuse, R6, R234 ;  /* 0x0000000605027225 */ /* 0x040fe200078e00ea */
[----:B-1----:R0:W5:Y:S01]  /*3e10*/  LDL.LU.64 R12, [R1+0x230] ;  /* 0x00023000010c7983 */ /* 0x0021620000300a00 */
[----:B------:R-:W-:Y:S02]  /*3e20*/  BSSY B1, `(.L_x_31) ;  /* 0x0000007000017945 */ /* 0x000fe40003800000 */
[----:B------:R-:W-:Y:S01]  /*3e30*/  IMAD R15, R5, R7, R15 ;  /* 0x00000007050f7224 */ /* 0x000fe200078e020f */
[----:B------:R2:W-:Y:S02]  /*3e40*/  STL.64 [R1+0x210], R234 ;  /* 0x000210ea01007387 */ /* 0x0005e40000100a00 */
[----:B--2---:R-:W-:-:S04]  /*3e50*/  IADD3 R234, P1, R2, R8, RZ ;  /* 0x0000000802ea7210 */ /* 0x004fc80007f3e0ff */
[----:B------:R-:W-:Y:S01]  /*3e60*/  IADD3.X R235, R9, R3, R15, P1, !PT ;  /* 0x0000000309eb7210 */ /* 0x000fe20000ffe40f */
[----:B0-----:R-:W-:Y:S08]  /*3e70*/  @P2 BRA `(.L_x_32) ;  /* 0x0000000000042947 */ /* 0x001ff00003800000 */
[----:B------:R0:W5:Y:S02]  /*3e80*/  LDG.E.U8 R16, desc[UR40][R234.64] ;  /* 0x00000028ea107981 */ /* 0x000164000c1e1100 */
.L_x_32:
[----:B------:R-:W-:Y:S05]  /*3e90*/  BSYNC B1 ;  /* 0x0000000000017941 */ /* 0x000fea0003800000 */
.L_x_31:
[----:B------:R-:W2:Y:S01]  /*3ea0*/  LDL.LU R21, [R1+0x1c0] ;  /* 0x0001c00001157983 */ /* 0x000ea20000300800 */
[----:B-----5:R-:W-:Y:S01]  /*3eb0*/  LOP3.LUT R2, R16, 0xffff, RZ, 0xc0, !PT ;  /* 0x0000ffff10027812 */ /* 0x020fe200078ec0ff */
[----:B------:R-:W-:Y:S01]  /*3ec0*/  ULDC.64 UR4, c[0x0][0x5c0] ;  /* 0x0001700000047ab9 */ /* 0x000fe20000000a00 */
[----:B------:R-:W-:Y:S01]  /*3ed0*/  ISETP.LT.OR P3, PT, R0, 0x2, !P0 ;  /* 0x000000020000780c */ /* 0x000fe20004761670 */
[----:B------:R-:W-:Y:S01]  /*3ee0*/  BSSY B1, `(.L_x_33) ;  /* 0x000000c000017945 */ /* 0x000fe20003800000 */
[----:B------:R-:W-:-:S05]  /*3ef0*/  PRMT R2, R2, 0x8880, RZ ;  /* 0x0000888002027816 */ /* 0x000fca00000000ff */
[----:B------:R-:W-:Y:S01]  /*3f00*/  IMAD.MOV.U32 R4, RZ, RZ, R2 ;  /* 0x000000ffff047224 */ /* 0x000fe200078e0002 */
[----:B------:R-:W-:-:S03]  /*3f10*/  IADD3 R2, P1, R12, UR4, RZ ;  /* 0x000000040c027c10 */ /* 0x000fc6000ff3e0ff */
[----:B------:R-:W-:Y:S01]  /*3f20*/  IMAD R4, R4, R19, RZ ;  /* 0x0000001304047224 */ /* 0x000fe200078e02ff */
[----:B------:R-:W-:-:S03]  /*3f30*/  IADD3.X R3, R14, UR5, RZ, P1, !PT ;  /* 0x000000050e037c10 */ /* 0x000fc60008ffe4ff */
[----:B--2---:R-:W-:-:S05]  /*3f40*/  @!P2 IMAD R12, R21, R17, R4 ;  /* 0x00000011150ca224 */ /* 0x004fca00078e0204 */
[----:B------:R1:W-:Y:S01]  /*3f50*/  @!P2 STG.E.U8 desc[UR40][R2.64], R12 ;  /* 0x0000000c0200a986 */ /* 0x0003e2000c101128 */
[----:B------:R-:W-:Y:S05]  /*3f60*/  @P3 BRA `(.L_x_34) ;  /* 0x00000000000c3947 */ /* 0x000fea0003800000 */
[----:B------:R-:W2:Y:S02]  /*3f70*/  LDG.E.U8 R16, desc[UR40][R234.64+0x1] ;  /* 0x00000128ea107981 */ /* 0x000ea4000c1e1100 */
[----:B--2---:R-:W-:-:S05]  /*3f80*/  PRMT R4, R16, 0x8880, RZ ;  /* 0x0000888010047816 */ /* 0x004fca00000000ff */
[----:B------:R-:W-:-:S07]  /*3f90*/  IMAD R4, R4, R19, RZ ;  /* 0x0000001304047224 */ /* 0x000fce00078e02ff */
.L_x_34:
[----:B------:R-:W-:Y:S05]  /*3fa0*/  BSYNC B1 ;  /* 0x0000000000017941 */ /* 0x000fea0003800000 */
.L_x_33:
[----:B-1----:R-:W2:Y:S04]  /*3fb0*/  LDL.LU R12, [R1+0x1c4] ;  /* 0x0001c400010c7983 */ /* 0x002ea80000300800 */
[----:B------:R1:W-:Y:S04]  /*3fc0*/  STL.64 [R1+0x238], R18 ;  /* 0x0002381201007387 */ /* 0x0003e80000100a00 */
[----:B-1----:R-:W3:Y:S04]  /*3fd0*/  LDL.64 R18, [R1+0x218] ;  /* 0x0002180001127983 */ /* 0x002ee80000100a00 */
[----:B------:R1:W-:Y:S04]  /*3fe0*/  STL.64 [R1+0x230], R10 ;  /* 0x0002300a01007387 */ /* 0x0003e80000100a00 */
[----:B-1----:R-:W4:Y:S01]  /*3ff0*/  LDL.64 R10, [R1+0x210] ;  /* 0x00021000010a7983 */ /* 0x002f220000100a00 */
[----:B------:R-:W-:Y:S01]  /*4000*/  SHF.L.U64.HI R21, R6, 0x3, R7 ;  /* 0x0000000306157819 */ /* 0x000fe20000010207 */
[----:B--2---:R-:W-:-:S05]  /*4010*/  @!P3 IMAD R12, R12, R17, R4 ;  /* 0x000000110c0cb224 */ /* 0x004fca00078e0204 */
[----:B------:R-:W-:Y:S01]  /*4020*/  @!P3 STG.E.U8 desc[UR40][R2.64+0x1], R12 ;  /* 0x0000010c0200b986 */ /* 0x000fe2000c101128 */
[----:B------:R-:W-:Y:S01]  /*4030*/  ISETP.GE.AND P3, PT, R20, 0x9, PT ;  /* 0x000000091400780c */ /* 0x000fe20003f66270 */
[----:B------:R-:W-:-:S03]  /*4040*/  IMAD.SHL.U32 R20, R6, 0x8, RZ ;  /* 0x0000000806147824 */ /* 0x000fc600078e00ff */
[----:B------:R-:W-:Y:S02]  /*4050*/  ISETP.LT.OR P2, PT, R0, 0x1, !P3 ;  /* 0x000000010000780c */ /* 0x000fe40005f41670 */
[----:B------:R1:W-:Y:S02]  /*4060*/  STL.64 [R1+0x1c0], R20 ;  /* 0x0001c01401007387 */ /* 0x0003e40000100a00 */
[----:B-1----:R-:W-:-:S04]  /*4070*/  IMAD.WIDE.U32 R20, R5, R6, R20 ;  /* 0x0000000605147225 */ /* 0x002fc800078e0014 */
[----:B------:R-:W-:Y:S01]  /*4080*/  IMAD.IADD R15, R15, 0x1, R21 ;  /* 0x000000010f0f7824 */ /* 0x000fe200078e0215 */
[----:B---3--:R-:W-:Y:S02]  /*4090*/  IADD3 R20, P4, P5, R18, R8, R20 ;  /* 0x0000000812147210 */ /* 0x008fe40007d9e014 */
[----:B------:R1:W5:Y:S01]  /*40a0*/  LDL.LU.64 R18, [R1+0x238] ;  /* 0x0002380001127983 */ /* 0x0003620000300a00 */
[----:B------:R-:W-:Y:S01]  /*40b0*/  BSSY B1, `(.L_x_35) ;  /* 0x0000009000017945 */ /* 0x000fe20003800000 */
[----:B----4-:R-:W-:Y:S02]  /*40c0*/  IADD3.X R21, R11, R9, R15, P4, P5 ;  /* 0x000000090b157210 */ /* 0x010fe400027ea40f */
[----:B------:R1:W5:Y:S01]  /*40d0*/  LDL.LU.64 R10, [R1+0x230] ;  /* 0x00023000010a7983 */ /* 0x0003620000300a00 */
[----:B------:R-:W-:Y:S02]  /*40e0*/  ISETP.LT.OR P1, PT, R0, 0x2, !P3 ;  /* 0x000000020000780c */ /* 0x000fe40005f21670 */
[----:B------:R-:W-:Y:S01]  /*40f0*/  @!P2 IADD3 R12, P4, R2, R233, RZ ;  /* 0x000000e9020ca210 */ /* 0x000fe20007f9e0ff */
[----:B------:R-:W-:-:S12]  /*4100*/  @P2 BRA `(.L_x_36) ;  /* 0x00000000000c2947 */ /* 0x000fd80003800000 */
[----:B------:R-:W2:Y:S02]  /*4110*/  LDG.E.U8 R16, desc[UR40][R20.64] ;  /* 0x0000002814107981 */ /* 0x000ea4000c1e1100 */
[----:B--2---:R-:W-:-:S05]  /*4120*/  PRMT R4, R16, 0x8880, RZ ;  /* 0x0000888010047816 */ /* 0x004fca00000000ff */
[----:B-----5:R-:W-:-:S07]  /*4130*/  IMAD R4, R4, R19, RZ ;  /* 0x0000001304047224 */ /* 0x020fce00078e02ff */
.L_x_36:
[----:B------:R-:W-:Y:S05]  /*4140*/  BSYNC B1 ;  /* 0x0000000000017941 */ /* 0x000fea0003800000 */
.L_x_35:
[----:B------:R-:W2:Y:S01]  /*4150*/  LDL.LU R14, [R1+0x1c8] ;  /* 0x0001c800010e7983 */ /* 0x000ea20000300800 */
[----:B------:R-:W-:Y:S01]  /*4160*/  @!P2 IMAD.X R13, R3, 0x1, R23, P4 ;  /* 0x00000001030da824 */ /* 0x000fe200020e0617 */
[----:B------:R-:W-:Y:S01]  /*4170*/  BSSY B1, `(.L_x_37) ;  /* 0x000000c000017945 */ /* 0x000fe20003800000 */
[C---:B------:R-:W-:Y:S02]  /*4180*/  ISETP.LT.OR P5, PT, R0.reuse, 0x9, !P0 ;  /* 0x000000090000780c */ /* 0x040fe400047a1670 */
[----:B------:R-:W-:Y:S01]  /*4190*/  ISETP.LT.OR P4, PT, R0, 0xa, !P0 ;  /* 0x0000000a0000780c */ /* 0x000fe20004781670 */
[----:B--2---:R-:W-:-:S05]  /*41a0*/  @!P2 IMAD R14, R14, R17, R4 ;  /* 0x000000110e0ea224 */ /* 0x004fca00078e0204 */
[----:B------:R2:W-:Y:S02]  /*41b0*/  @!P2 STG.E.U8 desc[UR40][R12.64], R14 ;  /* 0x0000000e0c00a986 */ /* 0x0005e4000c101128 */
[----:B--2---:R-:W-:-:S05]  /*41c0*/  @!P1 IADD3 R12, P2, R2, R233, RZ ;  /* 0x000000e9020c9210 */ /* 0x004fca0007f5e0ff */
[----:B------:R-:W-:Y:S01]  /*41d0*/  @!P1 IMAD.X R13, R3, 0x1, R23, P2 ;  /* 0x00000001030d9824 */ /* 0x000fe200010e0617 */
[----:B------:R-:W-:Y:S01]  /*41e0*/  ISETP.LT.OR P2, PT, R0, 0x9, !P3 ;  /* 0x000000090000780c */ /* 0x000fe20005f41670 */
[----:B------:R-:W-:-:S12]  /*41f0*/  @P1 BRA `(.L_x_38) ;  /* 0x00000000000c1947 */ /* 0x000fd80003800000 */
[----:B------:R-:W2:Y:S02]  /*4200*/  LDG.E.U8 R16, desc[UR40][R20.64+0x1] ;  /* 0x0000012814107981 */ /* 0x000ea4000c1e1100 */
[----:B--2---:R-:W-:-:S05]  /*4210*/  PRMT R4, R16, 0x8880, RZ ;  /* 0x0000888010047816 */ /* 0x004fca00000000ff */
[----:B-----5:R-:W-:-:S07]  /*4220*/  IMAD R4, R4, R19, RZ ;  /* 0x0000001304047224 */ /* 0x020fce00078e02ff */
.L_x_38:
[----:B------:R-:W-:Y:S05]  /*4230*/  BSYNC B1 ;  /* 0x0000000000017941 */ /* 0x000fea0003800000 */
.L_x_37:
[----:B------:R-:W2:Y:S01]  /*4240*/  LDL.LU R14, [R1+0x1cc] ;  /* 0x0001cc00010e7983 */ /* 0x000ea20000300800 */
[----:B------:R-:W-:Y:S01]  /*4250*/  BSSY B1, `(.L_x_39) ;  /* 0x0000007000017945 */ /* 0x000fe20003800000 */
[----:B--2---:R-:W-:-:S05]  /*4260*/  @!P1 IMAD R14, R14, R17, R4 ;  /* 0x000000110e0e9224 */ /* 0x004fca00078e0204 */
[----:B------:R2:W-:Y:S01]  /*4270*/  @!P1 STG.E.U8 desc[UR40][R12.64+0x1], R14 ;  /* 0x0000010e0c009986 */ /* 0x0005e2000c101128 */
[----:B------:R-:W-:Y:S05]  /*4280*/  @P5 BRA `(.L_x_40) ;  /* 0x00000000000c5947 */ /* 0x000fea0003800000 */
[----:B------:R-:W3:Y:S02]  /*4290*/  LDG.E.U8 R16, desc[UR40][R234.64+0x8] ;  /* 0x00000828ea107981 */ /* 0x000ee4000c1e1100 */
[----:B---3--:R-:W-:-:S05]  /*42a0*/  PRMT R4, R16, 0x8880, RZ ;  /* 0x0000888010047816 */ /* 0x008fca00000000ff */
[----:B-----5:R-:W-:-:S07]  /*42b0*/  IMAD R4, R4, R19, RZ ;  /* 0x0000001304047224 */ /* 0x020fce00078e02ff */
.L_x_40:
[----:B------:R-:W-:Y:S05]  /*42c0*/  BSYNC B1 ;  /* 0x0000000000017941 */ /* 0x000fea0003800000 */
.L_x_39:
[----:B--2---:R-:W2:Y:S01]  /*42d0*/  LDL.LU R12, [R1+0x1d0] ;  /* 0x0001d000010c7983 */ /* 0x004ea20000300800 */
[----:B------:R-:W-:Y:S01]  /*42e0*/  BSSY B1, `(.L_x_41) ;  /* 0x0000007000017945 */ /* 0x000fe20003800000 */
[----:B--2---:R-:W-:-:S05]  /*42f0*/  @!P5 IMAD R12, R12, R17, R4 ;  /* 0x000000110c0cd224 */ /* 0x004fca00078e0204 */
[----:B------:R2:W-:Y:S01]  /*4300*/  @!P5 STG.E.U8 desc[UR40][R2.64+0x8], R12 ;  /* 0x0000080c0200d986 */ /* 0x0005e2000c101128 */
[----:B------:R-:W-:Y:S05]  /*4310*/  @P4 BRA `(.L_x_42) ;  /* 0x00000000000c4947 */ /* 0x000fea0003800000 */
[----:B------:R-:W3:Y:S02]  /*4320*/  LDG.E.U8 R16, desc[UR40][R234.64+0x9] ;  /* 0x00000928ea107981 */ /* 0x000ee4000c1e1100 */
[----:B---3--:R-:W-:-:S05]  /*4330*/  PRMT R4, R16, 0x8880, RZ ;  /* 0x0000888010047816 */ /* 0x008fca00000000ff */
[----:B-----5:R-:W-:-:S07]  /*4340*/  IMAD R4, R4, R19, RZ ;  /* 0x0000001304047224 */ /* 0x020fce00078e02ff */
.L_x_42:
[----:B------:R-:W-:Y:S05]  /*4350*/  BSYNC B1 ;  /* 0x0000000000017941 */ /* 0x000fea0003800000 */
.L_x_41:
[----:B--2---:R-:W2:Y:S01]  /*4360*/  LDL.LU R12, [R1+0x1d4] ;  /* 0x0001d400010c7983 */ /* 0x004ea20000300800 */
[----:B------:R-:W-:Y:S01]  /*4370*/  BSSY B1, `(.L_x_43) ;  /* 0x0000009000017945 */ /* 0x000fe20003800000 */
[----:B------:R-:W-:Y:S01]  /*4380*/  ISETP.LT.OR P1, PT, R0, 0xa, !P3 ;  /* 0x0000000a0000780c */ /* 0x000fe20005f21670 */
[----:B--2---:R-:W-:-:S05]  /*4390*/  @!P4 IMAD R12, R12, R17, R4 ;  /* 0x000000110c0cc224 */ /* 0x004fca00078e0204 */
[----:B------:R2:W-:Y:S02]  /*43a0*/  @!P4 STG.E.U8 desc[UR40][R2.64+0x9], R12 ;  /* 0x0000090c0200c986 */ /* 0x0005e4000c101128 */
[----:B--2---:R-:W-:Y:S01]  /*43b0*/  @!P2 IADD3 R12, P4, R2, R233, RZ ;  /* 0x000000e9020ca210 */ /* 0x004fe20007f9e0ff */
[----:B------:R-:W-:-:S12]  /*43c0*/  @P2 BRA `(.L_x_44) ;  /* 0x00000000000c2947 */ /* 0x000fd80003800000 */
[----:B------:R-:W2:Y:S02]  /*43d0*/  LDG.E.U8 R16, desc[UR40][R20.64+0x8] ;  /* 0x0000082814107981 */ /* 0x000ea4000c1e1100 */
[----:B--2---:R-:W-:-:S05]  /*43e0*/  PRMT R4, R16, 0x8880, RZ ;  /* 0x0000888010047816 */ /* 0x004fca00000000ff */
[----:B-----5:R-:W-:-:S07]  /*43f0*/  IMAD R4, R4, R19, RZ ;  /* 0x0000001304047224 */ /* 0x020fce00078e02ff */
.L_x_44:
[----:B------:R-:W-:Y:S05]  /*4400*/  BSYNC B1 ;  /* 0x0000000000017941 */ /* 0x000fea0003800000 */
.L_x_43:
        /* <DEDUP_REMOVED lines=14> */
.L_x_46:
[----:B------:R-:W-:Y:S05]  /*44f0*/  BSYNC B1 ;  /* 0x0000000000017941 */ /* 0x000fea0003800000 */
.L_x_45:
        /* <DEDUP_REMOVED lines=8> */
.L_x_48:
[----:B------:R-:W-:Y:S05]  /*4580*/  BSYNC B1 ;  /* 0x0000000000017941 */ /* 0x000fea0003800000 */
.L_x_47:
        /* <DEDUP_REMOVED lines=8> */
.L_x_50:
[----:B------:R-:W-:Y:S05]  /*4610*/  BSYNC B1 ;  /* 0x0000000000017941 */ /* 0x000fea0003800000 */
.L_x_49:
        /* <DEDUP_REMOVED lines=10> */
.L_x_52:
[----:B------:R-:W-:Y:S05]  /*46c0*/  BSYNC B1 ;  /* 0x0000000000017941 */ /* 0x000fea0003800000 */
.L_x_51:
        /* <DEDUP_REMOVED lines=14> */
.L_x_54:
[----:B------:R-:W-:Y:S05]  /*47b0*/  BSYNC B1 ;  /* 0x0000000000017941 */ /* 0x000fea0003800000 */
.L_x_53:
        /* <DEDUP_REMOVED lines=8> */
.L_x_56:
[----:B------:R-:W-:Y:S05]  /*4840*/  BSYNC B1 ;  /* 0x0000000000017941 */ /* 0x000fea0003800000 */
.L_x_55:
        /* <DEDUP_REMOVED lines=8> */
.L_x_58:
[----:B------:R-:W-:Y:S05]  /*48d0*/  BSYNC B1 ;  /* 0x0000000000017941 */ /* 0x000fea0003800000 */
.L_x_57:
        /* <DEDUP_REMOVED lines=10> */
.L_x_60:
[----:B------:R-:W-:Y:S05]  /*4980*/  BSYNC B1 ;  /* 0x0000000000017941 */ /* 0x000fea0003800000 */
.L_x_59:
[----:B------:R-:W2:Y:S01]  /*4990*/  LDL.LU R14, [R1+0x1f8] ;  /* 0x0001f800010e7983 */ /* 0x000ea20000300800 */
[----:B------:R-:W-:Y:S01]  /*49a0*/  @!P2 IMAD.X R13, R3, 0x1, R23, P4 ;  /* 0x00000001030da824 */ /* 0x000fe200020e0617 */
[----:B------:R-:W-:Y:S01]  /*49b0*/  BSSY B1, `(.L_x_61) ;  /* 0x0000008000017945 */ /* 0x000fe20003800000 */
[----:B--2---:R-:W-:-:S05]  /*49c0*/  @!P2 IMAD R14, R14, R17, R4 ;  /* 0x000000110e0ea224 */ /* 0x004fca00078e0204 */
[----:B------:R2:W-:Y:S02]  /*49d0*/  @!P2 STG.E.U8 desc[UR40][R12.64+0x18], R14 ;  /* 0x0000180e0c00a986 */ /* 0x0005e4000c101128 */
[----:B--2---:R-:W-:Y:S01]  /*49e0*/  @!P1 IADD3 R12, P2, R2, R233, RZ ;  /* 0x000000e9020c9210 */ /* 0x004fe20007f5e0ff */
[----:B------:R-:W-:-:S12]  /*49f0*/  @P1 BRA `(.L_x_62) ;  /* 0x00000000000c1947 */ /* 0x000fd80003800000 */
[----:B------:R-:W2:Y:S02]  /*4a00*/  LDG.E.U8 R16, desc[UR40][R20.64+0x19] ;  /* 0x0000192814107981 */ /* 0x000ea4000c1e1100 */
[----:B--2---:R-:W-:-:S05]  /*4a10*/  PRMT R4, R16, 0x8880, RZ ;  /* 0x0000888010047816 */ /* 0x004fca00000000ff */
[----:B-----5:R-:W-:-:S07]  /*4a20*/  IMAD R4, R4, R19, RZ ;  /* 0x0000001304047224 */ /* 0x020fce00078e02ff */
.L_x_62:
[----:B------:R-:W-:Y:S05]  /*4a30*/  BSYNC B1 ;  /* 0x0000000000017941 */ /* 0x000fea0003800000 */
.L_x_61:
[----:B------:R-:W2:Y:S04]  /*4a40*/  LDL.LU R14, [R1+0x1fc] ;  /* 0x0001fc00010e7983 */ /* 0x000ea80000300800 */
[----:B------:R-:W-:Y:S04]  /*4a50*/  STL [R1+0x250], R16 ;  /* 0x0002501001007387 */ /* 0x000fe80000100800 */
[----:B------:R3:W-:Y:S04]  /*4a60*/  STL.64 [R1+0x248], R26 ;  /* 0x0002481a01007387 */ /* 0x0007e80000100a00 */
[----:B---3--:R-:W3:Y:S04]  /*4a70*/  LDL.64 R26, [R1+0x1c0] ;  /* 0x0001c000011a7983 */ /* 0x008ee80000100a00 */
[----:B------:R4:W-:Y:S04]  /*4a80*/  STL.64 [R1+0x240], R24 ;  /* 0x0002401801007387 */ /* 0x0009e80000100a00 */
[----:B----4-:R-:W4:Y:S04]  /*4a90*/  LDL.LU.64 R24, [R1+0x218] ;  /* 0x0002180001187983 */ /* 0x010f280000300a00 */
[----:B------:R0:W-:Y:S04]  /*4aa0*/  STL.64 [R1+0x238], R20 ;  /* 0x0002381401007387 */ /* 0x0001e80000100a00 */
[----:B0-----:R-:W3:Y:S04]  /*4ab0*/  LDL.64 R20, [R1+0x210] ;  /* 0x0002100001147983 */ /* 0x001ee80000100a00 */
[----:B-----5:R0:W-:Y:S04]  /*4ac0*/  STL.64 [R1+0x230], R18 ;  /* 0x0002301201007387 */ /* 0x0201e80000100a00 */
[----:B0-----:R-:W4:Y:S01]  /*4ad0*/  LDL R19, [R1+0x20c] ;  /* 0x00020c0001137983 */ /* 0x001f220000100800 */
[----:B------:R-:W-:-:S02]  /*4ae0*/  @!P1 IMAD.X R13, R3, 0x1, R23, P2 ;  /* 0x00000001030d9824 */ /* 0x000fc400010e0617 */
[----:B--2---:R-:W-:-:S05]  /*4af0*/  @!P1 IMAD R10, R14, R17, R4 ;  /* 0x000000110e0a9224 */ /* 0x004fca00078e0204 */
[----:B------:R0:W-:Y:S02]  /*4b00*/  @!P1 STG.E.U8 desc[UR40][R12.64+0x19], R10 ;  /* 0x0000190a0c009986 */ /* 0x0001e4000c101128 */
[C---:B0-----:R-:W-:Y:S02]  /*4b10*/  IADD3 R12, P1, R5.reuse, 0x80, RZ ;  /* 0x00000080050c7810 */ /* 0x041fe40007f3e0ff */
[----:B------:R-:W-:-:S03]  /*4b20*/  IADD3 R5, P2, R5, 0x100, RZ ;  /* 0x0000010005057810 */ /* 0x000fc60007f5e0ff */
[--C-:B------:R-:W-:Y:S02]  /*4b30*/  IMAD.X R10, RZ, RZ, R11.reuse, P1 ;  /* 0x000000ffff0a7224 */ /* 0x100fe400008e060b */
[----:B------:R-:W-:Y:S02]  /*4b40*/  IMAD.X R18, RZ, RZ, R11, P2 ;  /* 0x000000ffff127224 */ /* 0x000fe400010e060b */
[----:B------:R-:W-:-:S04]  /*4b50*/  IMAD R10, R10, R6, RZ ;  /* 0x000000060a0a7224 */ /* 0x000fc800078e02ff */
[C---:B------:R-:W-:Y:S02]  /*4b60*/  IMAD R16, R12.reuse, R7, R10 ;  /* 0x000000070c107224 */ /* 0x040fe400078e020a */
[----:B---3--:R-:W-:-:S04]  /*4b70*/  IMAD.WIDE.U32 R10, R12, R6, R20 ;  /* 0x000000060c0a7225 */ /* 0x008fc800078e0014 */
[----:B------:R-:W-:Y:S01]  /*4b80*/  IMAD.WIDE.U32 R12, R12, R6, R26 ;  /* 0x000000060c0c7225 */ /* 0x000fe200078e001a */
[----:B------:R-:W-:-:S03]  /*4b90*/  IADD3 R14, P2, R10, R8, RZ ;  /* 0x000000080a0e7210 */ /* 0x000fc60007f5e0ff */
[----:B------:R-:W-:Y:S01]  /*4ba0*/  IMAD.IADD R13, R16, 0x1, R13 ;  /* 0x00000001100d7824 */ /* 0x000fe200078e020d */
[----:B------:R-:W-:Y:S02]  /*4bb0*/  IADD3.X R15, R9, R11, R16, P2, !PT ;  /* 0x0000000b090f7210 */ /* 0x000fe400017fe410 */
[----:B----4-:R-:W-:Y:S01]  /*4bc0*/  ISETP.GE.AND P1, PT, R19, 0x89, PT ;  /* 0x000000891300780c */ /* 0x010fe20003f26270 */
[----:B------:R-:W-:Y:S01]  /*4bd0*/  IMAD R10, R18, R6, RZ ;  /* 0x00000006120a7224 */ /* 0x000fe200078e02ff */
[----:B------:R0:W5:Y:S02]  /*4be0*/  LDL.LU R16, [R1+0x250] ;  /* 0x0002500001107983 */ /* 0x0001640000300800 */
[----:B------:R-:W-:Y:S02]  /*4bf0*/  ISETP.LT.OR P4, PT, R0, 0x1, !P1 ;  /* 0x000000010000780c */ /* 0x000fe40004f81670 */
[----:B------:R-:W-:Y:S01]  /*4c00*/  IADD3 R12, P2, P5, R24, R8, R12 ;  /* 0x00000008180c7210 */ /* 0x000fe20007d5e00c */
[----:B------:R-:W-:-:S02]  /*4c10*/  IMAD R7, R5, R7, R10 ;  /* 0x0000000705077224 */ /* 0x000fc400078e020a */
[----:B------:R-:W-:Y:S01]  /*4c20*/  IMAD.WIDE.U32 R10, R5, R6, R26 ;  /* 0x00000006050a7225 */ /* 0x000fe200078e001a */
[----:B------:R-:W-:-:S03]  /*4c30*/  IADD3.X R13, R21, R9, R13, P2, P5 ;  /* 0x00000009150d7210 */ /* 0x000fc600017ea40d */
[----:B------:R-:W-:-:S04]  /*4c40*/  IMAD.IADD R11, R7, 0x1, R11 ;  /* 0x00000001070b7824 */ /* 0x000fc800078e020b */
[----:B------:R-:W-:-:S04]  /*4c50*/  @!P4 IADD3 R26, P2, P5, R233, R2, R232 ;  /* 0x00000002e91ac210 */ /* 0x000fc80007d5e0e8 */
[----:B------:R-:W-:Y:S02]  /*4c60*/  @!P4 IADD3.X R27, R23, R3, R237, P2, P5 ;  /* 0x00000003171bc210 */ /* 0x000fe400017ea4ed */
[----:B------:R-:W-:-:S04]  /*4c70*/  IADD3 R10, P2, P5, R24, R8, R10 ;  /* 0x00000008180a7210 */ /* 0x000fc80007d5e00a */
[----:B------:R-:W-:Y:S02]  /*4c80*/  IADD3.X R11, R21, R9, R11, P2, P5 ;  /* 0x00000009150b7210 */ /* 0x000fe400017ea40b */
[----:B------:R-:W-:-:S04]  /*4c90*/  ISETP.GE.AND P2, PT, R19, 0x81, PT ;  /* 0x000000811300780c */ /* 0x000fc80003f46270 */
[----:B------:R-:W-:Y:S01]  /*4ca0*/  ISETP.LT.OR P5, PT, R0, 0x1, !P2 ;  /* 0x000000010000780c */ /* 0x000fe200057a1670 */
[----:B------:R-:W-:Y:S04]  /*4cb0*/  STL [R1+0x1e8], R7 ;  /* 0x0001e80701007387 */ /* 0x000fe80000100800 */
[----:B------:R2:W-:Y:S08]  /*4cc0*/  @!P4 STL.64 [R1+0x1d0], R26 ;  /* 0x0001d01a0100c387 */ /* 0x0005f00000100a00 */
[----:B------:R-:W-:Y:S01]  /*4cd0*/  @!P5 IADD3 R18, P6, R2, R232, RZ ;  /* 0x000000e80212d210 */ /* 0x000fe20007fde0ff */
[----:B--2---:R0:W5:Y:S04]  /*4ce0*/  LDL.LU.64 R26, [R1+0x248] ;  /* 0x00024800011a7983 */ /* 0x0041680000300a00 */
[----:B------:R-:W-:Y:S01]  /*4cf0*/  @!P5 IMAD.X R19, R3, 0x1, R237, P6 ;  /* 0x000000010313d824 */ /* 0x000fe200030e06ed */
[----:B------:R0:W5:Y:S04]  /*4d00*/  LDL.LU.64 R24, [R1+0x240] ;  /* 0x0002400001187983 */ /* 0x0001680000300a00 */
[----:B------:R0:W5:Y:S04]  /*4d10*/  LDL.LU.64 R20, [R1+0x238] ;  /* 0x0002380001147983 */ /* 0x0001680000300a00 */
[----:B------:R2:W-:Y:S04]  /*4d20*/  @!P5 STL.64 [R1+0x1c0], R18 ;  /* 0x0001c0120100d387 */ /* 0x0005e80000100a00 */
[----:B--2---:R0:W5:Y:S01]  /*4d30*/  LDL.LU.64 R18, [R1+0x230] ;  /* 0x0002300001127983 */ /* 0x0041620000300a00 */
[----:B------:R-:W-:Y:S04]  /*4d40*/  BSSY B1, `(.L_x_63) ;  /* 0x0000005000017945 */ /* 0x000fe80003800000 */
[----:B------:R-:W-:Y:S05]  /*4d50*/  @P5 BRA `(.L_x_64) ;  /* 0x00000000000c5947 */ /* 0x000fea0003800000 */
[----:B-----5:R-:W2:Y:S02]  /*4d60*/  LDG.E.U8 R16, desc[UR40][R14.64] ;  /* 0x000000280e107981 */ /* 0x020ea4000c1e1100 */
[----:B--2---:R-:W-:-:S05]  /*4d70*/  PRMT R4, R16, 0x8880, RZ ;  /* 0x0000888010047816 */ /* 0x004fca00000000ff */
[----:B------:R-:W-:-:S07]  /*4d80*/  IMAD R4, R4, R19, RZ ;  /* 0x0000001304047224 */ /* 0x000fce00078e02ff */
.L_x_64:
[----:B------:R-:W-:Y:S05]  /*4d90*/  BSYNC B1 ;  /* 0x0000000000017941 */ /* 0x000fea0003800000 */
.L_x_63:
[----:B------:R-:W2:Y:S04]  /*4da0*/  LDL.LU R7, [R1+0x180] ;  /* 0x0001800001077983 */ /* 0x000ea80000300800 */
[----:B------:R3:W-:Y:S04]  /*4db0*/  STL.64 [R1+0x230], R2 ;  /* 0x0002300201007387 */ /* 0x0007e80000100a00 */
[----:B---3--:R-:W3:Y:S01]  /*4dc0*/  LDL.LU.64 R2, [R1+0x1c0] ;  /* 0x0001c00001027983 */ /* 0x008ee20000300a00 */
[----:B--2---:R-:W-:-:S05]  /*4dd0*/  @!P5 IMAD R7, R7, R17, R4 ;  /* 0x000000110707d224 */ /* 0x004fca00078e0204 */
[----:B---3--:R2:W-:Y:S04]  /*4de0*/  @!P5 STG.E.U8 desc[UR40][R2.64], R7 ;  /* 0x000000070200d986 */ /* 0x0085e8000c101128 */
[----:B--2---:R2:W5:Y:S01]  /*4df0*/  LDL.LU.64 R2, [R1+0x230] ;  /* 0x0002300001027983 */ /* 0x0045620000300a00 */
[----:B------:R-:W-:Y:S01]  /*4e00*/  ISETP.LT.OR P6, PT, R0, 0x2, !P2 ;  /* 0x000000020000780c */ /* 0x000fe200057c1670 */
[----:B------:R-:W-:-:S12]  /*4e10*/  BSSY B1, `(.L_x_65) ;  /* 0x0000005000017945 */ /* 0x000fd80003800000 */
[----:B--2---:R-:W-:Y:S05]  /*4e20*/  @P6 BRA `(.L_x_66) ;  /* 0x00000000000c6947 */ /* 0x004fea0003800000 */
[----:B-----5:R-:W2:Y:S02]  /*4e30*/  LDG.E.U8 R16, desc[UR40][R14.64+0x1] ;  /* 0x000001280e107981 */ /* 0x020ea4000c1e1100 */
[----:B--2---:R-:W-:-:S05]  /*4e40*/  PRMT R4, R16, 0x8880, RZ ;  /* 0x0000888010047816 */ /* 0x004fca00000000ff */
[----:B------:R-:W-:-:S07]  /*4e50*/  IMAD R4, R4, R19, RZ ;  /* 0x0000001304047224 */ /* 0x000fce00078e02ff */
.L_x_66:
[----:B------:R-:W-:Y:S05]  /*4e60*/  BSYNC B1 ;  /* 0x0000000000017941 */ /* 0x000fea0003800000 */
.L_x_65:
[----:B------:R2:W-:Y:S04]  /*4e70*/  STL [R1+0x238], R5 ;  /* 0x0002380501007387 */ /* 0x0005e80000100800 */
[----:B--2---:R-:W2:Y:S04]  /*4e80*/  LDL.LU R5, [R1+0x208] ;  /* 0x0002080001057983 */ /* 0x004ea80000300800 */
[----:B------:R-:W3:Y:S01]  /*4e90*/  LDL.LU R7, [R1+0x184] ;  /* 0x0001840001077983 */ /* 0x000ee20000300800 */
[----:B------:R-:W-:-:S03]  /*4ea0*/  ISETP.LT.OR P5, PT, R0, 0x2, !P1 ;  /* 0x000000020000780c */ /* 0x000fc60004fa1670 */
[----:B------:R4:W-:Y:S01]  /*4eb0*/  STL.64 [R1+0x230], R8 ;  /* 0x0002300801007387 */ /* 0x0009e20000100a00 */
[----:B--2---:R-:W-:-:S04]  /*4ec0*/  LOP3.LUT R5, R5, 0xfffff7ff, RZ, 0xc0, !PT ;  /* 0xfffff7ff05057812 */ /* 0x004fc800078ec0ff */
[----:B------:R-:W-:-:S04]  /*4ed0*/  @P2 LOP3.LUT R5, R5, 0x800, RZ, 0xfc, !PT ;  /* 0x0000080005052812 */ /* 0x000fc800078efcff */
[----:B------:R-:W-:-:S04]  /*4ee0*/  LOP3.LUT R5, R5, 0xfffffbff, RZ, 0xc0, !PT ;  /* 0xfffffbff05057812 */ /* 0x000fc800078ec0ff */
[----:B------:R-:W-:Y:S02]  /*4ef0*/  @P0 LOP3.LUT R5, R5, 0x400, RZ, 0xfc, !PT ;  /* 0x0000040005050812 */ /* 0x000fe400078efcff */
[----:B----45:R-:W-:-:S03]  /*4f00*/  @!P5 IADD3 R8, P0, P2, R233, R2, R232 ;  /* 0x00000002e908d210 */ /* 0x030fc60007a1e0e8 */
[----:B------:R-:W-:Y:S01]  /*4f10*/  STL [R1+0x208], R5 ;  /* 0x0002080501007387 */ /* 0x000fe20000100800 */
[----:B------:R-:W-:Y:S01]  /*4f20*/  @!P5 IADD3.X R9, R23, R3, R237, P0, P2 ;  /* 0x000000031709d210 */ /* 0x000fe200007e44ed */
[----:B---3--:R-:W-:Y:S01]  /*4f30*/  @!P6 IMAD R7, R7, R17, R4 ;  /* 0x000000110707e224 */ /* 0x008fe200078e0204 */
[----:B------:R-:W-:-:S03]  /*4f40*/  LOP3.LUT P2, RZ, R5, 0x800, RZ, 0xc0, !PT ;  /* 0x0000080005ff7812 */ /* 0x000fc6000784c0ff */
[----:B------:R2:W-:Y:S02]  /*4f50*/  @!P5 STL.64 [R1+0x1c8], R8 ;  /* 0x0001c8080100d387 */ /* 0x0005e40000100a00 */
[----:B--2---:R-:W-:-:S05]  /*4f60*/  IADD3 R8, P0, R2, R232, RZ ;  /* 0x000000e802087210 */ /* 0x004fca0007f1e0ff */
[----:B------:R-:W-:Y:S01]  /*4f70*/  IMAD.X R9, R3, 0x1, R237, P0 ;  /* 0x0000000103097824 */ /* 0x000fe200000e06ed */
[----:B------:R-:W-:Y:S02]  /*4f80*/  LOP3.LUT P0, RZ, R5, 0x400, RZ, 0xc0, !PT ;  /* 0x0000040005ff7812 */ /* 0x000fe4000780c0ff */
[----:B------:R2:W5:Y:S04]  /*4f90*/  LDL.LU R5, [R1+0x238] ;  /* 0x0002380001057983 */ /* 0x0005680000300800 */
[----:B------:R-:W-:Y:S04]  /*4fa0*/  STL.64 [R1+0x1c0], R8 ;  /* 0x0001c00801007387 */ /* 0x000fe80000100a00 */
[----:B------:R3:W-:Y:S04]  /*4fb0*/  @!P6 STG.E.U8 desc[UR40][R8.64+0x1], R7 ;  /* 0x000001070800e986 */ /* 0x0007e8000c101128 */
[----:B---3--:R2:W5:Y:S01]  /*4fc0*/  LDL.LU.64 R8, [R1+0x230] ;  /* 0x0002300001087983 */ /* 0x0085620000300a00 */
[----:B------:R-:W-:Y:S04]  /*4fd0*/  BSSY B1, `(.L_x_67) ;  /* 0x0000005000017945 */ /* 0x000fe80003800000 */
[----:B------:R-:W-:Y:S05]  /*4fe0*/  @P4 BRA `(.L_x_68) ;  /* 0x00000000000c4947 */ /* 0x000fea0003800000 */
[----:B------:R-:W3:Y:S02]  /*4ff0*/  LDG.E.U8 R16, desc[UR40][R12.64] ;  /* 0x000000280c107981 */ /* 0x000ee4000c1e1100 */
[----:B---3--:R-:W-:-:S05]  /*5000*/  PRMT R4, R16, 0x8880, RZ ;  /* 0x0000888010047816 */ /* 0x008fca00000000ff */
[----:B------:R-:W-:-:S07]  /*5010*/  IMAD R4, R4, R19, RZ ;  /* 0x0000001304047224 */ /* 0x000fce00078e02ff */
.L_x_68:
[----:B------:R-:W-:Y:S05]  /*5020*/  BSYNC B1 ;  /* 0x0000000000017941 */ /* 0x000fea0003800000 */
.L_x_67:
[----:B------:R-:W-:Y:S04]  /*5030*/  STL [R1+0x23c], R6 ;  /* 0x00023c0601007387 */ /* 0x000fe80000100800 */
[----:B-----5:R3:W-:Y:S04]  /*5040*/  STL [R1+0x238], R5 ;  /* 0x0002380501007387 */ /* 0x0207e80000100800 */
[----:B---3--:R-:W3:Y:S04]  /*5050*/  LDL.LU R5, [R1+0x208] ;  /* 0x0002080001057983 */ /* 0x008ee80000300800 */
[----:B------:R-:W4:Y:S04]  /*5060*/  LDL.LU R7, [R1+0x188] ;  /* 0x0001880001077983 */ /* 0x000f280000300800 */
[----:B------:R0:W-:Y:S04]  /*5070*/  STL.64 [R1+0x230], R8 ;  /* 0x0002300801007387 */ /* 0x0001e80000100a00 */
[----:B0-----:R-:W2:Y:S01]  /*5080*/  LDL.LU.64 R8, [R1+0x1d0] ;  /* 0x0001d00001087983 */ /* 0x001ea20000300a00 */
[----:B------:R-:W-:-:S02]  /*5090*/  LOP3.LUT R18, R18, 0xfffffffb, RZ, 0xc0, !PT ;  /* 0xfffffffb12127812 */ /* 0x000fc400078ec0ff */
[----:B---3--:R-:W-:-:S04]  /*50a0*/  LOP3.LUT R5, R5, 0xfffff7ff, RZ, 0xc0, !PT ;  /* 0xfffff7ff05057812 */ /* 0x008fc800078ec0ff */
[----:B------:R-:W-:Y:S02]  /*50b0*/  @P2 LOP3.LUT R5, R5, 0x800, RZ, 0xfc, !PT ;  /* 0x0000080005052812 */ /* 0x000fe400078efcff */
[----:B------:R-:W-:Y:S02]  /*50c0*/  ISETP.LT.OR P2, PT, R0, 0x9, !P1 ;  /* 0x000000090000780c */ /* 0x000fe40004f41670 */
[----:B------:R-:W-:-:S04]  /*50d0*/  LOP3.LUT R5, R5, 0xfffffbff, RZ, 0xc0, !PT ;  /* 0xfffffbff05057812 */ /* 0x000fc800078ec0ff */
[----:B------:R-:W-:Y:S01]  /*50e0*/  @P0 LOP3.LUT R5, R5, 0x400, RZ, 0xfc, !PT ;  /* 0x0000040005050812 */ /* 0x000fe200078efcff */
[----:B----4-:R-:W-:-:S04]  /*50f0*/  @!P4 IMAD R7, R7, R17, R4 ;  /* 0x000000110707c224 */ /* 0x010fc800078e0204 */
[----:B------:R-:W-:Y:S02]  /*5100*/  STL [R1+0x208], R5 ;  /* 0x0002080501007387 */ /* 0x000fe40000100800 */
[----:B------:R-:W-:Y:S02]  /*5110*/  @!P2 IADD3 R6, P0, P6, R232, 0x8, R2 ;  /* 0x00000008e806a810 */ /* 0x000fe40007e1e002 */
[----:B------:R-:W-:-:S03]  /*5120*/  @P2 LOP3.LUT R18, R18, 0x4, RZ, 0xfc, !PT ;  /* 0x0000000412122812 */ /* 0x000fc600078efcff */
[----:B------:R0:W-:Y:S02]  /*5130*/  @!P2 STL [R1+0x1f0], R6 ;  /* 0x0001f0060100a387 */ /* 0x0001e40000100800 */
[----:B0-----:R-:W-:Y:S02]  /*5140*/  @!P2 IADD3.X R6, R237, RZ, R3, P0, P6 ;  /* 0x000000ffed06a210 */ /* 0x001fe400007ec403 */
[----:B--2---:R-:W-:Y:S01]  /*5150*/  @!P4 STG.E.U8 desc[UR40][R8.64], R7 ;  /* 0x000000070800c986 */ /* 0x004fe2000c101128 */
[----:B------:R-:W-:-:S03]  /*5160*/  LOP3.LUT P0, RZ, R5, 0x400, RZ, 0xc0, !PT ;  /* 0x0000040005ff7812 */ /* 0x000fc6000780c0ff */
[----:B------:R0:W-:Y:S01]  /*5170*/  @!P2 STL [R1+0x1f4], R6 ;  /* 0x0001f4060100a387 */ /* 0x0001e20000100800 */
[----:B------:R-:W-:-:S03]  /*5180*/  LOP3.LUT P2, RZ, R5, 0x800, RZ, 0xc0, !PT ;  /* 0x0000080005ff7812 */ /* 0x000fc6000784c0ff */
[----:B0-----:R0:W5:Y:S04]  /*5190*/  LDL.LU R6, [R1+0x23c] ;  /* 0x00023c0001067983 */ /* 0x0011680000300800 */
[----:B------:R0:W5:Y:S04]  /*51a0*/  LDL.LU R5, [R1+0x238] ;  /* 0x0002380001057983 */ /* 0x0001680000300800 */
[----:B------:R0:W5:Y:S01]  /*51b0*/  LDL.LU.64 R8, [R1+0x230] ;  /* 0x0002300001087983 */ /* 0x0001620000300a00 */
[----:B------:R-:W-:Y:S04]  /*51c0*/  BSSY B1, `(.L_x_69) ;  /* 0x0000005000017945 */ /* 0x000fe80003800000 */
[----:B------:R-:W-:Y:S05]  /*51d0*/  @P5 BRA `(.L_x_70) ;  /* 0x00000000000c5947 */ /* 0x000fea0003800000 */
[----:B------:R-:W2:Y:S02]  /*51e0*/  LDG.E.U8 R16, desc[UR40][R12.64+0x1] ;  /* 0x000001280c107981 */ /* 0x000ea4000c1e1100 */
[----:B--2---:R-:W-:-:S05]  /*51f0*/  PRMT R4, R16, 0x8880, RZ ;  /* 0x0000888010047816 */ /* 0x004fca00000000ff */
[----:B------:R-:W-:-:S07]  /*5200*/  IMAD R4, R4, R19, RZ ;  /* 0x0000001304047224 */ /* 0x000fce00078e02ff */
.L_x_70:
[----:B------:R-:W-:Y:S05]  /*5210*/  BSYNC B1 ;  /* 0x0000000000017941 */ /* 0x000fea0003800000 */
.L_x_69:
        /* <DEDUP_REMOVED lines=9> */
[----:B------:R-:W2:Y:S02]  /*52b0*/  LDG.E.U8 R16, desc[UR40][R14.64+0x8] ;  /* 0x000008280e107981 */ /* 0x000ea4000c1e1100 */
[----:B--2---:R-:W-:-:S05]  /*52c0*/  PRMT R4, R16, 0x8880, RZ ;  /* 0x0000888010047816 */ /* 0x004fca00000000ff */
[----:B------:R-:W-:-:S07]  /*52d0*/  IMAD R4, R4, R19, RZ ;  /* 0x0000001304047224 */ /* 0x000fce00078e02ff */
.L_x_72:
[----:B------:R-:W-:Y:S05]  /*52e0*/  BSYNC B1 ;  /* 0x0000000000017941 */ /* 0x000fea0003800000 */
.L_x_71:
[----:B------:R-:W2:Y:S04]  /*52f0*/  LDL.LU R7, [R1+0x190] ;  /* 0x0001900001077983 */ /* 0x000ea80000300800 */
[----:B-----5:R3:W-:Y:S04]  /*5300*/  STL.64 [R1+0x230], R2 ;  /* 0x0002300201007387 */ /* 0x0207e80000100a00 */
[----:B---3--:R-:W3:Y:S01]  /*5310*/  LDL.64 R2, [R1+0x1c0] ;  /* 0x0001c00001027983 */ /* 0x008ee20000100a00 */
[----:B--2---:R-:W-:-:S05]  /*5320*/  @!P4 IMAD R7, R7, R17, R4 ;  /* 0x000000110707c224 */ /* 0x004fca00078e0204 */
[----:B---3--:R2:W-:Y:S04]  /*5330*/  @!P4 STG.E.U8 desc[UR40][R2.64+0x8], R7 ;  /* 0x000008070200c986 */ /* 0x0085e8000c101128 */
[----:B--2---:R2:W5:Y:S01]  /*5340*/  LDL.LU.64 R2, [R1+0x230] ;  /* 0x0002300001027983 */ /* 0x0045620000300a00 */
[----:B------:R-:W-:Y:S01]  /*5350*/  ISETP.LT.OR P5, PT, R0, 0xa, !P2 ;  /* 0x0000000a0000780c */ /* 0x000fe200057a1670 */
[----:B------:R-:W-:Y:S01]  /*5360*/  BSSY B1, `(.L_x_73) ;  /* 0x0000007000017945 */ /* 0x000fe20003800000 */
[----:B------:R-:W-:-:S11]  /*5370*/  LOP3.LUT R18, R18, 0xfffff7ff, RZ, 0xc0, !PT ;  /* 0xfffff7ff12127812 */ /* 0x000fd600078ec0ff */
[----:B------:R-:W-:Y:S01]  /*5380*/  @P5 LOP3.LUT R18, R18, 0x800, RZ, 0xfc, !PT ;  /* 0x0000080012125812 */ /* 0x000fe200078efcff */
[----:B--2---:R-:W-:Y:S06]  /*5390*/  @P5 BRA `(.L_x_74) ;  /* 0x00000000000c5947 */ /* 0x004fec0003800000 */
[----:B------:R-:W2:Y:S02]  /*53a0*/  LDG.E.U8 R16, desc[UR40][R14.64+0x9] ;  /* 0x000009280e107981 */ /* 0x000ea4000c1e1100 */
[----:B--2---:R-:W-:-:S05]  /*53b0*/  PRMT R4, R16, 0x8880, RZ ;  /* 0x0000888010047816 */ /* 0x004fca00000000ff */
[----:B------:R-:W-:-:S07]  /*53c0*/  IMAD R4, R4, R19, RZ ;  /* 0x0000001304047224 */ /* 0x000fce00078e02ff */
.L_x_74:
[----:B------:R-:W-:Y:S05]  /*53d0*/  BSYNC B1 ;  /* 0x0000000000017941 */ /* 0x000fea0003800000 */
.L_x_73:
[----:B------:R-:W2:Y:S04]  /*53e0*/  LDL.LU R7, [R1+0x1e8] ;  /* 0x0001e80001077983 */ /* 0x000ea80000300800 */
[----:B------:R3:W-:Y:S04]  /*53f0*/  STL.64 [R1+0x450], R160 ;  /* 0x000450a001007387 */ /* 0x0007e80000100a00 */
[----:B---3--:R-:W3:Y:S04]  /*5400*/  LDL.LU.64 R160, [R1+0x210] ;  /* 0x0002100001a07983 */ /* 0x008ee80000300a00 */
[----:B------:R4:W-:Y:S04]  /*5410*/  STL.64 [R1+0x448], R162 ;  /* 0x000448a201007387 */ /* 0x0009e80000100a00 */
[----:B----4-:R-:W4:Y:S04]  /*5420*/  LDL.LU R162, [R1+0x1f4] ;  /* 0x0001f40001a27983 */ /* 0x010f280000300800 */
[----:B------:R-:W2:Y:S04]  /*5430*/  LDL.LU R163, [R1+0x1f0] ;  /* 0x0001f00001a37983 */ /* 0x000ea80000300800 */
        /* <DEDUP_REMOVED lines=8> */
[----:B0-----:R-:W3:Y:S04]  /*54c0*/  LDL.LU R146, [R1+0x198] ;  /* 0x0001980001927983 */ /* 0x001ee80000300800 */
[----:B------:R-:W3:Y:S04]  /*54d0*/  LDL.LU R147, [R1+0x208] ;  /* 0x0002080001937983 */ /* 0x000ee80000300800 */
[----:B------:R-:W-:Y:S04]  /*54e0*/  STL.64 [R1+0x400], R148 ;  /* 0x0004009401007387 */ /* 0x000fe80000100a00 */
[----:B------:R-:W-:Y:S04]  /*54f0*/  STL.64 [R1+0x3f8], R150 ;  /* 0x0003f89601007387 */ /* 0x000fe80000100a00 */
[----:B------:R0:W-:Y:S04]  /*5500*/  STL.64 [R1+0x3f0], R120 ;  /* 0x0003f07801007387 */ /* 0x0001e80000100a00 */
[----:B0-----:R-:W3:Y:S04]  /*5510*/  LDL.LU R120, [R1+0x194] ;  /* 0x0001940001787983 */ /* 0x001ee80000300800 */
        /* <DEDUP_REMOVED lines=8> */
[----:B0-----:R-:W3:Y:S04]  /*55a0*/  LDL.LU.64 R104, [R1+0x1c0] ;  /* 0x0001c00001687983 */ /* 0x001ee80000300a00 */
[----:B------:R-:W-:Y:S04]  /*55b0*/  STL.64 [R1+0x3a8], R106 ;  /* 0x0003a86a01007387 */ /* 0x000fe80000100a00 */
        /* <DEDUP_REMOVED lines=35> */
[----:B------:R0:W-:Y:S04]  /*57f0*/  STL [R1+0x288], R38 ;  /* 0x0002882601007387 */ /* 0x0001e80000100800 */
[----:B0-----:R-:W3:Y:S04]  /*5800*/  LDL.LU R38, [R1+0x200] ;  /* 0x0002000001267983 */ /* 0x001ee80000300800 */
[----:B------:R-:W-:Y:S04]  /*5810*/  STL.64 [R1+0x280], R50 ;  /* 0x0002803201007387 */ /* 0x000fe80000100a00 */
[----:B------:R-:W-:Y:S04]  /*5820*/  STL.64 [R1+0x278], R52 ;  /* 0x0002783401007387 */ /* 0x000fe80000100a00 */
[----:B------:R0:W-:Y:S01]  /*5830*/  STL.64 [R1+0x270], R54 ;  /* 0x0002703601007387 */ /* 0x0001e20000100a00 */
[----:B------:R-:W-:-:S02]  /*5840*/  ISETP.LT.OR P6, PT, R0, 0xa, !P1 ;  /* 0x0000000a0000780c */ /* 0x000fc40004fc1670 */
[----:B------:R-:W-:Y:S01]  /*5850*/  LOP3.LUT R18, R18, 0xffffffbf, RZ, 0xc0, !PT ;  /* 0xffffffbf12127812 */ /* 0x000fe200078ec0ff */
[----:B----4-:R-:W-:Y:S01]  /*5860*/  IMAD.MOV.U32 R149, RZ, RZ, R162 ;  /* 0x000000ffff957224 */ /* 0x010fe200078e00a2 */
[----:B0-----:R-:W4:Y:S01]  /*5870*/  LDL R55, [R1+0x204] ;  /* 0x0002040001377983 */ /* 0x001f220000100800 */
[----:B--2---:R-:W-:-:S03]  /*5880*/  IMAD.MOV.U32 R121, RZ, RZ, R163 ;  /* 0x000000ffff797224 */ /* 0x004fc600078e00a3 */
        /* <DEDUP_REMOVED lines=8> */
[----:B0-----:R-:W2:Y:S01]  /*5910*/  LDL.LU R39, [R1+0x20c] ;  /* 0x00020c0001277983 */ /* 0x001ea20000300800 */
[----:B-----5:R-:W-:Y:S01]  /*5920*/  @!P6 IADD3 R144, P5, P4, R232, 0x9, R2 ;  /* 0x00000009e890e810 */ /* 0x020fe20007cbe002 */
[----:B---3--:R-:W-:Y:S01]  /*5930*/  IMAD.MOV.U32 R125, RZ, RZ, R161 ;  /* 0x000000ffff7d7224 */ /* 0x008fe200078e00a1 */
[----:B------:R-:W-:Y:S01]  /*5940*/  LOP3.LUT R147, R147, 0xffffff7f, RZ, 0xc0, !PT ;  /* 0xffffff7f93937812 */ /* 0x000fe200078ec0ff */
[----:B------:R-:W-:Y:S01]  /*5950*/  IMAD.MOV.U32 R124, RZ, RZ, R160 ;  /* 0x000000ffff7c7224 */ /* 0x000fe200078e00a0 */
[----:B------:R-:W-:Y:S01]  /*5960*/  @!P6 IADD3.X R136, R237, RZ, R3, P5, P4 ;  /* 0x000000ffed88e210 */ /* 0x000fe20002fe8403 */
[----:B------:R-:W-:Y:S01]  /*5970*/  IMAD.MOV.U32 R123, RZ, RZ, R7 ;  /* 0x000000ffff7b7224 */ /* 0x000fe200078e0007 */
[----:B------:R-:W-:Y:S01]  /*5980*/  @P2 LOP3.LUT R147, R147, 0x80, RZ, 0xfc, !PT ;  /* 0x0000008093932812 */ /* 0x000fe200078efcff */
[----:B------:R-:W3:Y:S03]  /*5990*/  LDL.LU R148, [R1+0x19c] ;  /* 0x00019c0001947983 */ /* 0x000ee60000300800 */
[----:B------:R-:W-:Y:S01]  /*59a0*/  LOP3.LUT R147, R147, 0xffffffbf, RZ, 0xc0, !PT ;  /* 0xffffffbf93937812 */ /* 0x000fe200078ec0ff */
[----:B------:R-:W-:-:S04]  /*59b0*/  IMAD.WIDE.U32 R6, R5, R6, R124 ;  /* 0x0000000605067225 */ /* 0x000fc800078e007c */
[----:B------:R-:W-:Y:S02]  /*59c0*/  IMAD.MOV.U32 R36, RZ, RZ, R104 ;  /* 0x000000ffff247224 */ /* 0x000fe400078e0068 */
[----:B------:R-:W-:Y:S01]  /*59d0*/  IMAD.MOV.U32 R37, RZ, RZ, R105 ;  /* 0x000000ffff257224 */ /* 0x000fe200078e0069 */
[----:B------:R-:W-:-:S04]  /*59e0*/  LOP3.LUT R38, R38, 0x7fffffff, RZ, 0xc0, !PT ;  /* 0x7fffffff26267812 */ /* 0x000fc800078ec0ff */
[----:B------:R-:W-:Y:S02]  /*59f0*/  @P0 LOP3.LUT R38, R38, 0x80000000, RZ, 0xfc, !PT ;  /* 0x8000000026260812 */ /* 0x000fe400078efcff */
[----:B------:R-:W-:-:S13]  /*5a00*/  ISETP.LT.OR P0, PT, R0, 0x11, !P1 ;  /* 0x000000110000780c */ /* 0x000fda0004f01670 */
[----:B------:R-:W-:-:S04]  /*5a10*/  @!P0 IADD3 R145, P5, P4, R232, 0x10, R2 ;  /* 0x00000010e8918810 */ /* 0x000fc80007cbe002 */
[----:B------:R-:W-:Y:S02]  /*5a20*/  @!P0 IADD3.X R140, R237, RZ, R3, P5, P4 ;  /* 0x000000ffed8c8210 */ /* 0x000fe40002fe8403 */
[----:B------:R-:W-:-:S13]  /*5a30*/  ISETP.LT.OR P4, PT, R0, 0x12, !P1 ;  /* 0x000000120000780c */ /* 0x000fda0004f81670 */
[----:B------:R-:W-:-:S04]  /*5a40*/  @!P4 IADD3 R137, P6, P5, R232, 0x11, R2 ;  /* 0x00000011e889c810 */ /* 0x000fc80007dde002 */
[----:B------:R-:W-:Y:S02]  /*5a50*/  @!P4 IADD3.X R161, R237, RZ, R3, P6, P5 ;  /* 0x000000ffeda1c210 */ /* 0x000fe400037ea403 */
[----:B------:R-:W-:-:S13]  /*5a60*/  ISETP.LT.OR P5, PT, R0, 0x19, !P1 ;  /* 0x000000190000780c */ /* 0x000fda0004fa1670 */
[----:B------:R-:W-:-:S04]  /*5a70*/  @!P5 IADD3 R141, P0, P6, R232, 0x18, R2 ;  /* 0x00000018e88dd810 */ /* 0x000fc80007e1e002 */
[----:B------:R-:W-:Y:S02]  /*5a80*/  @!P5 IADD3.X R164, R237, RZ, R3, P0, P6 ;  /* 0x000000ffeda4d210 */ /* 0x000fe400007ec403 */
[----:B------:R-:W-:Y:S02]  /*5a90*/  ISETP.LT.OR P6, PT, R0, 0x1a, !P1 ;  /* 0x0000001a0000780c */ /* 0x000fe40004fc1670 */
[----:B------:R-:W-:-:S11]  /*5aa0*/  @P4 LOP3.LUT R147, R147, 0x40, RZ, 0xfc, !PT ;  /* 0x0000004093934812 */ /* 0x000fd600078efcff */
[----:B------:R-:W-:-:S04]  /*5ab0*/  @!P6 IADD3 R165, P0, P2, R232, 0x19, R2 ;  /* 0x00000019e8a5e810 */ /* 0x000fc80007a1e002 */
[----:B------:R-:W-:Y:S02]  /*5ac0*/  @!P6 IADD3.X R160, R237, RZ, R3, P0, P2 ;  /* 0x000000ffeda0e210 */ /* 0x000fe400007e4403 */
[----:B--2---:R-:W-:-:S04]  /*5ad0*/  ISETP.GE.AND P0, PT, R39, 0x109, PT ;  /* 0x000001092700780c */ /* 0x004fc80003f06270 */
[----:B------:R-:W-:Y:S02]  /*5ae0*/  ISETP.LT.OR P4, PT, R0, 0xa, !P0 ;  /* 0x0000000a0000780c */ /* 0x000fe40004781670 */
[----:B------:R-:W-:-:S04]  /*5af0*/  LOP3.LUT R38, R38, 0xbfffffff, RZ, 0xc0, !PT ;  /* 0xbfffffff26267812 */ /* 0x000fc800078ec0ff */
[----:B------:R-:W-:-:S07]  /*5b00*/  @P3 LOP3.LUT R38, R38, 0x40000000, RZ, 0xfc, !PT ;  /* 0x4000000026263812 */ /* 0x000fce00078efcff */
[----:B----4-:R-:W-:Y:S02]  /*5b10*/  @!P4 IADD3 R162, P2, P3, R233, R2, R55 ;  /* 0x00000002e9a2c210 */ /* 0x010fe40007b5e037 */
[----:B------:R-:W-:Y:S02]  /*5b20*/  @P4 LOP3.LUT R18, R18, 0x40, RZ, 0xfc, !PT ;  /* 0x0000004012124812 */ /* 0x000fe400078efcff */
[----:B------:R-:W-:Y:S02]  /*5b30*/  @!P4 IADD3.X R163, R23, R3, R236, P2, P3 ;  /* 0x0000000317a3c210 */ /* 0x000fe400017e64ec */
[----:B------:R-:W-:Y:S02]  /*5b40*/  ISETP.LT.OR P4, PT, R0, 0x11, !P0 ;  /* 0x000000110000780c */ /* 0x000fe40004781670 */
[----:B------:R-:W-:-:S11]  /*5b50*/  LOP3.LUT R18, R18, 0xffffff7f, RZ, 0xc0, !PT ;  /* 0xffffff7f12127812 */ /* 0x000fd600078ec0ff */
[----:B------:R-:W-:Y:S02]  /*5b60*/  @!P4 IADD3 R166, P2, P3, R233, R2, R55 ;  /* 0x00000002e9a6c210 */ /* 0x000fe40007b5e037 */
[----:B------:R-:W-:Y:S02]  /*5b70*/  @P4 LOP3.LUT R18, R18, 0x80, RZ, 0xfc, !PT ;  /* 0x0000008012124812 */ /* 0x000fe400078efcff */
[----:B------:R-:W-:Y:S02]  /*5b80*/  @!P4 IADD3.X R167, R23, R3, R236, P2, P3 ;  /* 0x0000000317a7c210 */ /* 0x000fe400017e64ec */
[----:B------:R-:W-:Y:S02]  /*5b90*/  ISETP.LT.OR P4, PT, R0, 0x12, !P0 ;  /* 0x000000120000780c */ /* 0x000fe40004781670 */
[----:B------:R-:W-:Y:S02]  /*5ba0*/  LOP3.LUT R18, R18, 0xfffffeff, RZ, 0xc0, !PT ;  /* 0xfffffeff12127812 */ /* 0x000fe400078ec0ff */
[----:B------:R-:W-:-:S04]  /*5bb0*/  LOP3.LUT R147, R147, 0xffffffef, RZ, 0xc0, !PT ;  /* 0xffffffef93937812 */ /* 0x000fc800078ec0ff */
[----:B------:R-:W-:-:S05]  /*5bc0*/  @P5 LOP3.LUT R147, R147, 0x10, RZ, 0xfc, !PT ;  /* 0x0000001093935812 */ /* 0x000fca00078efcff */
[----:B------:R-:W-:Y:S02]  /*5bd0*/  @P4 LOP3.LUT R18, R18, 0x100, RZ, 0xfc, !PT ;  /* 0x0000010012124812 */ /* 0x000fe400078efcff */
[----:B------:R-:W-:Y:S02]  /*5be0*/  @!P4 IADD3 R138, P2, P3, R233, R2, R55 ;  /* 0x00000002e98ac210 */ /* 0x000fe40007b5e037 */
[C---:B------:R-:W-:Y:S02]  /*5bf0*/  LOP3.LUT P5, RZ, R18.reuse, 0x800, RZ, 0xc0, !PT ;  /* 0x0000080012ff7812 */ /* 0x040fe400078ac0ff */
[----:B------:R-:W-:Y:S02]  /*5c00*/  @!P4 IADD3.X R139, R23, R3, R236, P2, P3 ;  /* 0x00000003178bc210 */ /* 0x000fe400017e64ec */
[----:B------:R-:W-:-:S09]  /*5c10*/  LOP3.LUT P4, RZ, R18, 0x4, RZ, 0xc0, !PT ;  /* 0x0000000412ff7812 */ /* 0x000fd2000788c0ff */
[----:B------:R-:W-:-:S05]  /*5c20*/  @!P5 IMAD R5, R120, R17, R4 ;  /* 0x000000117805d224 */ /* 0x000fca00078e0204 */
[----:B------:R0:W-:Y:S04]  /*5c30*/  @!P5 STG.E.U8 desc[UR40][R36.64+0x9], R5 ;  /* 0x000009052400d986 */ /* 0x0001e8000c101128 */
[----:B------:R-:W0:Y:S01]  /*5c40*/  @!P4 LDG.E.U8 R16, desc[UR40][R12.64+0x8] ;  /* 0x000008280c10c981 */ /* 0x000e22000c1e1100 */
[----:B------:R-:W-:Y:S02]  /*5c50*/  ISETP.LT.OR P0, PT, R0, 0x19, !P0 ;  /* 0x000000190000780c */ /* 0x000fe40004701670 */
[----:B------:R-:W-:-:S04]  /*5c60*/  LOP3.LUT R147, R147, 0xffffffdf, RZ, 0xc0, !PT ;  /* 0xffffffdf93937812 */ /* 0x000fc800078ec0ff */
[----:B------:R-:W-:-:S04]  /*5c70*/  @P6 LOP3.LUT R147, R147, 0x20, RZ, 0xfc, !PT ;  /* 0x0000002093936812 */ /* 0x000fc800078efcff */
[----:B------:R-:W-:-:S03]  /*5c80*/  LOP3.LUT R147, R147, 0xfffffffe, RZ, 0xc0, !PT ;  /* 0xfffffffe93937812 */ /* 0x000fc600078ec0ff */
[----:B------:R-:W-:Y:S02]  /*5c90*/  @!P0 IADD3 R142, P2, P3, R233, R2, R55 ;  /* 0x00000002e98e8210 */ /* 0x000fe40007b5e037 */
[----:B------:R-:W-:Y:S02]  /*5ca0*/  @P0 LOP3.LUT R147, R147, 0x1, RZ, 0xfc, !PT ;  /* 0x0000000193930812 */ /* 0x000fe400078efcff */
[----:B------:R-:W-:Y:S02]  /*5cb0*/  @!P0 IADD3.X R143, R23, R3, R236, P2, P3 ;  /* 0x00000003178f8210 */ /* 0x000fe400017e64ec */
[----:B------:R-:W-:-:S04]  /*5cc0*/  ISETP.GE.AND P0, PT, R39, 0x109, PT ;  /* 0x000001092700780c */ /* 0x000fc80003f06270 */
[----:B------:R-:W-:-:S13]  /*5cd0*/  ISETP.LT.OR P3, PT, R0, 0x1a, !P0 ;  /* 0x0000001a0000780c */ /* 0x000fda0004761670 */
[----:B------:R-:W-:-:S04]  /*5ce0*/  @!P3 IADD3 R150, P2, P6, R233, R2, R55 ;  /* 0x00000002e996b210 */ /* 0x000fc80007e5e037 */
[----:B------:R-:W-:Y:S02]  /*5cf0*/  @!P3 IADD3.X R151, R23, R3, R236, P2, P6 ;  /* 0x000000031797b210 */ /* 0x000fe400017ec4ec */
[----:B------:R-:W-:Y:S02]  /*5d00*/  ISETP.LT.OR P6, PT, R0, 0x22, !P1 ;  /* 0x000000220000780c */ /* 0x000fe40004fc1670 */
[----:B------:R-:W-:-:S04]  /*5d10*/  LOP3.LUT R147, R147, 0xfffffffd, RZ, 0xc0, !PT ;  /* 0xfffffffd93937812 */ /* 0x000fc800078ec0ff */
[----:B------:R-:W-:-:S07]  /*5d20*/  @P3 LOP3.LUT R147, R147, 0x2, RZ, 0xfc, !PT ;  /* 0x0000000293933812 */ /* 0x000fce00078efcff */
[----:B------:R-:W-:-:S04]  /*5d30*/  @!P6 IADD3 R106, P2, P3, R233, R2, R232 ;  /* 0x00000002e96ae210 */ /* 0x000fc80007b5e0e8 */
[----:B------:R-:W-:Y:S02]  /*5d40*/  @!P6 IADD3.X R107, R23, R3, R237, P2, P3 ;  /* 0x00000003176be210 */ /* 0x000fe400017e64ed */
[----:B------:R-:W-:-:S13]  /*5d50*/  ISETP.LT.OR P6, PT, R0, 0x29, !P1 ;  /* 0x000000290000780c */ /* 0x000fda0004fc1670 */
        /* <DEDUP_REMOVED lines=11> */
[----:B------:R-:W-:Y:S02]  /*5e10*/  ISETP.LT.OR P6, PT, R0, 0x39, !P1 ;  /* 0x000000390000780c */ /* 0x000fe40004fc1670 */
[----:B------:R-:W-:-:S04]  /*5e20*/  IADD3 R8, P3, R6, R8, RZ ;  /* 0x0000000806087210 */ /* 0x000fc80007f7e0ff */
[----:B------:R-:W-:-:S07]  /*5e30*/  IADD3.X R9, R9, R7, R123, P3, !PT ;  /* 0x0000000709097210 */ /* 0x000fce0001ffe47b */
[----:B------:R-:W-:-:S04]  /*5e40*/  @!P6 IADD3 R56, P3, P5, R233, R2, R232 ;  /* 0x00000002e938e210 */ /* 0x000fc80007d7e0e8 */
[----:B------:R-:W-:Y:S02]  /*5e50*/  @!P6 IADD3.X R57, R23, R3, R237, P3, P5 ;  /* 0x000000031739e210 */ /* 0x000fe40001fea4ed */
[----:B------:R-:W-:-:S05]  /*5e60*/  @!P4 IADD3 R6, P3, R121, R233, RZ ;  /* 0x000000e97906c210 */ /* 0x000fca0007f7e0ff */
[----:B------:R-:W-:Y:S01]  /*5e70*/  @!P4 IMAD.X R7, R149, 0x1, R23, P3 ;  /* 0x000000019507c824 */ /* 0x000fe200018e0617 */
[----:B0-----:R-:W-:Y:S01]  /*5e80*/  @!P4 PRMT R5, R16, 0x8880, RZ ;  /* 0x000088801005c816 */ /* 0x001fe200000000ff */
[----:B------:R-:W2:Y:S04]  /*5e90*/  LDL.LU R149, [R1+0x1a0] ;  /* 0x0001a00001957983 */ /* 0x000ea80000300800 */
[----:B------:R-:W-:-:S04]  /*5ea0*/  @!P4 IMAD R4, R5, R19, RZ ;  /* 0x000000130504c224 */ /* 0x000fc800078e02ff */
[----:B------:R-:W-:Y:S01]  /*5eb0*/  @!P4 IMAD R5, R146, R17, R4 ;  /* 0x000000119205c224 */ /* 0x000fe200078e0204 */
[C---:B------:R-:W-:Y:S01]  /*5ec0*/  ISETP.LT.OR P6, PT, R0.reuse, 0x3a, !P1 ;  /* 0x0000003a0000780c */ /* 0x040fe20004fc1670 */
[----:B------:R-:W4:Y:S04]  /*5ed0*/  LDL.LU R146, [R1+0x1a4] ;  /* 0x0001a40001927983 */ /* 0x000f280000300800 */
[----:B------:R0:W-:Y:S01]  /*5ee0*/  @!P4 STG.E.U8 desc[UR40][R6.64], R5 ;  /* 0x000000050600c986 */ /* 0x0001e2000c101128 */
[----:B------:R-:W-:-:S13]  /*5ef0*/  ISETP.LT.OR P4, PT, R0, 0xa, !P1 ;  /* 0x0000000a0000780c */ /* 0x000fda0004f81670 */
[----:B------:R-:W3:Y:S01]  /*5f00*/  @!P4 LDG.E.U8 R16, desc[UR40][R12.64+0x9] ;  /* 0x000009280c10c981 */ /* 0x000ee2000c1e1100 */
[----:B------:R-:W-:-:S04]  /*5f10*/  @!P6 IADD3 R52, P3, P5, R233, R2, R232 ;  /* 0x00000002e934e210 */ /* 0x000fc80007d7e0e8 */
[----:B------:R-:W-:Y:S02]  /*5f20*/  @!P6 IADD3.X R53, R23, R3, R237, P3, P5 ;  /* 0x000000031735e210 */ /* 0x000fe40001fea4ed */
[----:B------:R-:W-:Y:S02]  /*5f30*/  ISETP.LT.OR P5, PT, R0, 0x21, !P0 ;  /* 0x000000210000780c */ /* 0x000fe400047a1670 */
[----:B0-----:R-:W-:-:S05]  /*5f40*/  @!P4 IADD3 R6, P3, R144, R233, RZ ;  /* 0x000000e99006c210 */ /* 0x001fca0007f7e0ff */
[----:B------:R-:W-:Y:S01]  /*5f50*/  @!P4 IMAD.X R7, R136, 0x1, R23, P3 ;  /* 0x000000018807c824 */ /* 0x000fe200018e0617 */
[----:B------:R-:W-:Y:S01]  /*5f60*/  LOP3.LUT P2, RZ, R147, 0x80, RZ, 0xc0, !PT ;  /* 0x0000008093ff7812 */ /* 0x000fe2000784c0ff */
[----:B------:R-:W4:Y:S01]  /*5f70*/  LDL.LU R136, [R1+0x1a8] ;  /* 0x0001a80001887983 */ /* 0x000f220000300800 */
[----:B---3--:R-:W-:-:S03]  /*5f80*/  @!P4 PRMT R5, R16, 0x8880, RZ ;  /* 0x000088801005c816 */ /* 0x008fc600000000ff */
[----:B------:R-:W3:Y:S02]  /*5f90*/  LDL.LU R144, [R1+0x1ac] ;  /* 0x0001ac0001907983 */ /* 0x000ee40000300800 */
[----:B------:R-:W-:-:S04]  /*5fa0*/  @!P4 IMAD R4, R5, R19, RZ ;  /* 0x000000130504c224 */ /* 0x000fc800078e02ff */
[----:B------:R-:W-:-:S05]  /*5fb0*/  @!P4 IMAD R5, R148, R17, R4 ;  /* 0x000000119405c224 */ /* 0x000fca00078e0204 */
[----:B------:R0:W-:Y:S01]  /*5fc0*/  @!P4 STG.E.U8 desc[UR40][R6.64], R5 ;  /* 0x000000050600c986 */ /* 0x0001e2000c101128 */
[----:B------:R-:W-:-:S04]  /*5fd0*/  @!P5 IADD3 R50, P3, P4, R233, R2, R55 ;  /* 0x00000002e932d210 */ /* 0x000fc80007c7e037 */
[----:B------:R-:W-:Y:S02]  /*5fe0*/  @!P5 IADD3.X R51, R23, R3, R236, P3, P4 ;  /* 0x000000031733d210 */ /* 0x000fe40001fe84ec */
[----:B------:R-:W-:-:S13]  /*5ff0*/  ISETP.LT.OR P3, PT, R0, 0x11, !P2 ;  /* 0x000000110000780c */ /* 0x000fda0005761670 */
[----:B------:R-:W0:Y:S02]  /*6000*/  @!P3 LDG.E.U8 R16, desc[UR40][R14.64+0x10] ;  /* 0x000010280e10b981 */ /* 0x000e24000c1e1100 */
[----:B0-----:R-:W-:-:S05]  /*6010*/  @!P3 PRMT R5, R16, 0x8880, RZ ;  /* 0x000088801005b816 */ /* 0x001fca00000000ff */
[----:B------:R-:W-:-:S04]  /*6020*/  @!P3 IMAD R4, R5, R19, RZ ;  /* 0x000000130504b224 */ /* 0x000fc800078e02ff */
[----:B--2---:R-:W-:-:S05]  /*6030*/  @!P3 IMAD R5, R149, R17, R4 ;  /* 0x000000119505b224 */ /* 0x004fca00078e0204 */
[----:B------:R0:W-:Y:S01]  /*6040*/  @!P3 STG.E.U8 desc[UR40][R36.64+0x10], R5 ;  /* 0x000010052400b986 */ /* 0x0001e2000c101128 */
[----:B------:R-:W-:-:S13]  /*6050*/  ISETP.LT.OR P3, PT, R0, 0x12, !P2 ;  /* 0x000000120000780c */ /* 0x000fda0005761670 */
[----:B------:R-:W0:Y:S01]  /*6060*/  @!P3 LDG.E.U8 R16, desc[UR40][R14.64+0x11] ;  /* 0x000011280e10b981 */ /* 0x000e22000c1e1100 */
[----:B------:R-:W-:Y:S02]  /*6070*/  ISETP.LT.OR P6, PT, R0, 0x22, !P0 ;  /* 0x000000220000780c */ /* 0x000fe400047c1670 */
[----:B------:R-:W-:-:S04]  /*6080*/  LOP3.LUT R18, R18, 0xfdffffff, RZ, 0xc0, !PT ;  /* 0xfdffffff12127812 */ /* 0x000fc800078ec0ff */
[----:B------:R-:W-:-:S07]  /*6090*/  @P5 LOP3.LUT R18, R18, 0x2000000, RZ, 0xfc, !PT ;  /* 0x0200000012125812 */ /* 0x000fce00078efcff */
[----:B------:R-:W-:-:S04]  /*60a0*/  @!P6 IADD3 R48, P4, P5, R233, R2, R55 ;  /* 0x00000002e930e210 */ /* 0x000fc80007d9e037 */
[----:B------:R-:W-:Y:S02]  /*60b0*/  @!P6 IADD3.X R49, R23, R3, R236, P4, P5 ;  /* 0x000000031731e210 */ /* 0x000fe400027ea4ec */
[----:B------:R-:W-:Y:S02]  /*60c0*/  ISETP.LT.OR P5, PT, R0, 0x11, !P1 ;  /* 0x000000110000780c */ /* 0x000fe40004fa1670 */
[----:B0-----:R-:W-:-:S05]  /*60d0*/  @!P3 PRMT R5, R16, 0x8880, RZ ;  /* 0x000088801005b816 */ /* 0x001fca00000000ff */
[----:B------:R-:W-:-:S04]  /*60e0*/  @!P3 IMAD R4, R5, R19, RZ ;  /* 0x000000130504b224 */ /* 0x000fc800078e02ff */
[----:B----4-:R-:W-:-:S05]  /*60f0*/  @!P3 IMAD R5, R146, R17, R4 ;  /* 0x000000119205b224 */ /* 0x010fca00078e0204 */
        /* <DEDUP_REMOVED lines=9> */
[----:B------:R-:W-:Y:S02]  /*6190*/  LOP3.LUT P4, RZ, R147, 0x40, RZ, 0xc0, !PT ;  /* 0x0000004093ff7812 */ /* 0x000fe4000788c0ff */
[----:B------:R-:W-:Y:S02]  /*61a0*/  @!P5 IADD3 R6, P3, R145, R233, RZ ;  /* 0x000000e99106d210 */ /* 0x000fe40007f7e0ff */
[----:B0-----:R-:W-:-:S03]  /*61b0*/  @!P5 PRMT R5, R16, 0x8880, RZ ;  /* 0x000088801005d816 */ /* 0x001fc600000000ff */
[----:B------:R-:W-:Y:S01]  /*61c0*/  @!P5 IMAD.X R7, R140, 0x1, R23, P3 ;  /* 0x000000018c07d824 */ /* 0x000fe200018e0617 */
[----:B------:R-:W-:Y:S01]  /*61d0*/  ISETP.LT.OR P6, PT, R0, 0x2a, !P0 ;  /* 0x0000002a0000780c */ /* 0x000fe200047c1670 */
[----:B------:R-:W2:Y:S01]  /*61e0*/  LDL.LU R145, [R1+0x1b0] ;  /* 0x0001b00001917983 */ /* 0x000ea20000300800 */
[----:B------:R-:W-:-:S03]  /*61f0*/  @!P5 IMAD R4, R5, R19, RZ ;  /* 0x000000130504d224 */ /* 0x000fc600078e02ff */
[----:B------:R-:W4:Y:S01]  /*6200*/  LDL.LU R140, [R1+0x1b4] ;  /* 0x0001b400018c7983 */ /* 0x000f220000300800 */
[----:B------:R-:W-:Y:S01]  /*6210*/  @!P5 IMAD R5, R136, R17, R4 ;  /* 0x000000118805d224 */ /* 0x000fe200078e0204 */
[----:B------:R-:W-:Y:S02]  /*6220*/  LOP3.LUT R22, R22, 0xffffffef, RZ, 0xc0, !PT ;  /* 0xffffffef16167812 */ /* 0x000fe400078ec0ff */
[----:B------:R-:W4:Y:S04]  /*6230*/  LDL.LU R136, [R1+0x1b8] ;  /* 0x0001b80001887983 */ /* 0x000f280000300800 */
[----:B------:R0:W-:Y:S04]  /*6240*/  @!P5 STG.E.U8 desc[UR40][R6.64], R5 ;  /* 0x000000050600d986 */ /* 0x0001e8000c101128 */
[----:B------:R-:W3:Y:S01]  /*6250*/  @!P4 LDG.E.U8 R16, desc[UR40][R12.64+0x11] ;  /* 0x000011280c10c981 */ /* 0x000ee2000c1e1100 */
[----:B------:R-:W-:-:S04]  /*6260*/  @!P6 IADD3 R44, P3, P5, R233, R2, R55 ;  /* 0x00000002e92ce210 */ /* 0x000fc80007d7e037 */
[----:B------:R-:W-:Y:S02]  /*6270*/  @!P6 IADD3.X R45, R23, R3, R236, P3, P5 ;  /* 0x00000003172de210 */ /* 0x000fe40001fea4ec */
[----:B------:R-:W-:Y:S02]  /*6280*/  ISETP.LT.OR P5, PT, R0, 0x31, !P0 ;  /* 0x000000310000780c */ /* 0x000fe400047a1670 */
[----:B0-----:R-:W-:-:S05]  /*6290*/  @!P4 IADD3 R6, P3, R137, R233, RZ ;  /* 0x000000e98906c210 */ /* 0x001fca0007f7e0ff */
[----:B------:R-:W-:Y:S01]  /*62a0*/  @!P4 IMAD.X R7, R161, 0x1, R23, P3 ;  /* 0x00000001a107c824 */ /* 0x000fe200018e0617 */
[----:B------:R-:W-:Y:S01]  /*62b0*/  @P6 LOP3.LUT R22, R22, 0x10, RZ, 0xfc, !PT ;  /* 0x0000001016166812 */ /* 0x000fe200078efcff */
        /* <DEDUP_REMOVED lines=21> */
[----:B------:R-:W-:Y:S02]  /*6410*/  LOP3.LUT P5, RZ, R147, 0x10, RZ, 0xc0, !PT ;  /* 0x0000001093ff7812 */ /* 0x000fe400078ac0ff */
[----:B0-----:R-:W-:-:S05]  /*6420*/  @!P4 PRMT R5, R16, 0x8880, RZ ;  /* 0x000088801005c816 */ /* 0x001fca00000000ff */
[----:B------:R-:W-:-:S04]  /*6430*/  @!P4 IMAD R4, R5, R19, RZ ;  /* 0x000000130504c224 */ /* 0x000fc800078e02ff */
[----:B----4-:R-:W-:-:S05]  /*6440*/  @!P4 IMAD R5, R140, R17, R4 ;  /* 0x000000118c05c224 */ /* 0x010fca00078e0204 */
[----:B------:R0:W-:Y:S04]  /*6450*/  @!P4 STG.E.U8 desc[UR40][R36.64+0x19], R5 ;  /* 0x000019052400c986 */ /* 0x0001e8000c101128 */
[----:B------:R-:W0:Y:S01]  /*6460*/  @!P5 LDG.E.U8 R16, desc[UR40][R12.64+0x18] ;  /* 0x000018280c10d981 */ /* 0x000e22000c1e1100 */
[----:B------:R-:W-:Y:S02]  /*6470*/  ISETP.LT.OR P3, PT, R0, 0x39, !P0 ;  /* 0x000000390000780c */ /* 0x000fe40004761670 */
[----:B------:R-:W-:Y:S02]  /*6480*/  LOP3.LUT R38, R38, 0xdfffffff, RZ, 0xc0, !PT ;  /* 0xdfffffff26267812 */ /* 0x000fe400078ec0ff */
[----:B------:R-:W-:Y:S02]  /*6490*/  LOP3.LUT R22, R22, 0xffff7fff, RZ, 0xc0, !PT ;  /* 0xffff7fff16167812 */ /* 0x000fe400078ec0ff */
[----:B------:R-:W-:-:S02]  /*64a0*/  @P2 LOP3.LUT R38, R38, 0x20000000, RZ, 0xfc, !PT ;  /* 0x2000000026262812 */ /* 0x000fc400078efcff */
[----:B------:R-:W-:Y:S02]  /*64b0*/  @P6 LOP3.LUT R22, R22, 0x8000, RZ, 0xfc, !PT ;  /* 0x0000800016166812 */ /* 0x000fe400078efcff */
[----:B------:R-:W-:-:S03]  /*64c0*/  LOP3.LUT P6, RZ, R147, 0x20, RZ, 0xc0, !PT ;  /* 0x0000002093ff7812 */ /* 0x000fc600078cc0ff */
[----:B------:R-:W-:-:S04]  /*64d0*/  @!P3 IADD3 R32, P2, P4, R233, R2, R55 ;  /* 0x00000002e920b210 */ /* 0x000fc80007c5e037 */
[----:B------:R-:W-:Y:S02]  /*64e0*/  @!P3 IADD3.X R33, R23, R3, R236, P2, P4 ;  /* 0x000000031721b210 */ /* 0x000fe400017e84ec */
[----:B------:R-:W-:-:S05]  /*64f0*/  @!P5 IADD3 R6, P4, R141, R233, RZ ;  /* 0x000000e98d06d210 */ /* 0x000fca0007f9e0ff */
[----:B------:R-:W-:Y:S01]  /*6500*/  @!P5 IMAD.X R7, R164, 0x1, R23, P4 ;  /* 0x00000001a407d824 */ /* 0x000fe200020e0617 */
[----:B0-----:R-:W-:Y:S01]  /*6510*/  @!P5 PRMT R5, R16, 0x8880, RZ ;  /* 0x000088801005d816 */ /* 0x001fe200000000ff */
[----:B------:R-:W2:Y:S04]  /*6520*/  LDL.LU R164, [R1+0x144] ;  /* 0x0001440001a47983 */ /* 0x000ea80000300800 */
[----:B------:R-:W-:-:S04]  /*6530*/  @!P5 IMAD R4, R5, R19, RZ ;  /* 0x000000130504d224 */ /* 0x000fc800078e02ff */
[----:B------:R-:W-:-:S05]  /*6540*/  @!P5 IMAD R5, R136, R17, R4 ;  /* 0x000000118805d224 */ /* 0x000fca00078e0204 */
[----:B------:R0:W-:Y:S04]  /*6550*/  @!P5 STG.E.U8 desc[UR40][R6.64], R5 ;  /* 0x000000050600d986 */ /* 0x0001e8000c101128 */
[----:B------:R-:W4:Y:S01]  /*6560*/  @!P6 LDG.E.U8 R16, desc[UR40][R12.64+0x19] ;  /* 0x000019280c10e981 */ /* 0x000f22000c1e1100 */
[----:B------:R-:W-:-:S13]  /*6570*/  ISETP.LT.OR P2, PT, R0, 0x3a, !P0 ;  /* 0x0000003a0000780c */ /* 0x000fda0004741670 */
[----:B------:R-:W-:-:S04]  /*6580*/  @!P2 IADD3 R28, P4, P5, R233, R2, R55 ;  /* 0x00000002e91ca210 */ /* 0x000fc80007d9e037 */
[----:B------:R-:W-:Y:S02]  /*6590*/  @!P2 IADD3.X R29, R23, R3, R236, P4, P5 ;  /* 0x00000003171da210 */ /* 0x000fe400027ea4ec */
[----:B0-----:R-:W-:-:S05]  /*65a0*/  @!P6 IADD3 R6, P4, R165, R233, RZ ;  /* 0x000000e9a506e210 */ /* 0x001fca0007f9e0ff */
[----:B------:R-:W-:Y:S01]  /*65b0*/  @!P6 IMAD.X R7, R160, 0x1, R23, P4 ;  /* 0x00000001a007e824 */ /* 0x000fe200020e0617 */
[----:B------:R-:W-:Y:S01]  /*65c0*/  ISETP.GE.AND P4, PT, R39, 0x101, PT ;  /* 0x000001012700780c */ /* 0x000fe20003f86270 */
[----:B------:R-:W2:Y:S01]  /*65d0*/  LDL.LU R160, [R1+0x148] ;  /* 0x0001480001a07983 */ /* 0x000ea20000300800 */
[----:B----4-:R-:W-:-:S05]  /*65e0*/  @!P6 PRMT R5, R16, 0x8880, RZ ;  /* 0x000088801005e816 */ /* 0x010fca00000000ff */
[----:B------:R-:W-:-:S04]  /*65f0*/  @!P6 IMAD R4, R5, R19, RZ ;  /* 0x000000130504e224 */ /* 0x000fc800078e02ff */
[----:B------:R-:W-:Y:S01]  /*6600*/  @!P6 IMAD R5, R161, R17, R4 ;  /* 0x00000011a105e224 */ /* 0x000fe200078e0204 */
[----:B------:R-:W-:Y:S01]  /*6610*/  LOP3.LUT R22, R22, 0xffffbfff, RZ, 0xc0, !PT ;  /* 0xffffbfff16167812 */ /* 0x000fe200078ec0ff */
[----:B------:R-:W4:Y:S04]  /*6620*/  LDL.LU R161, [R1+0x14c] ;  /* 0x00014c0001a17983 */ /* 0x000f280000300800 */
[----:B------:R0:W-:Y:S01]  /*6630*/  @!P6 STG.E.U8 desc[UR40][R6.64], R5 ;  /* 0x000000050600e986 */ /* 0x0001e2000c101128 */
[----:B------:R-:W-:-:S03]  /*6640*/  @P3 LOP3.LUT R22, R22, 0x4000, RZ, 0xfc, !PT ;  /* 0x0000400016163812 */ /* 0x000fc600078efcff */
[----:B------:R-:W4:Y:S01]  /*6650*/  LDL.LU R165, [R1+0x150] ;  /* 0x0001500001a57983 */ /* 0x000f220000300800 */
[----:B0-----:R-:W-:-:S05]  /*6660*/  IADD3 R6, P5, R2, R55, RZ ;  /* 0x0000003702067210 */ /* 0x001fca0007fbe0ff */
[----:B------:R-:W-:Y:S01]  /*6670*/  IMAD.X R7, R3, 0x1, R236, P5 ;  /* 0x0000000103077824 */ /* 0x000fe200028e06ec */
[----:B------:R-:W-:-:S13]  /*6680*/  ISETP.LT.OR P5, PT, R0, 0x1, !P4 ;  /* 0x000000010000780c */ /* 0x000fda00067a1670 */
[----:B------:R-:W3:Y:S02]  /*6690*/  @!P5 LDG.E.U8 R16, desc[UR40][R8.64] ;  /* 0x000000280810d981 */ /* 0x000ee4000c1e1100 */
[----:B---3--:R-:W-:-:S05]  /*66a0*/  @!P5 PRMT R5, R16, 0x8880, RZ ;  /* 0x000088801005d816 */ /* 0x008fca00000000ff */
[----:B------:R-:W-:-:S04]  /*66b0*/  @!P5 IMAD R4, R5, R19, RZ ;  /* 0x000000130504d224 */ /* 0x000fc800078e02ff */
[----:B------:R-:W-:-:S05]  /*66c0*/  @!P5 IMAD R5, R137, R17, R4 ;  /* 0x000000118905d224 */ /* 0x000fca00078e0204 */
[----:B------:R0:W-:Y:S01]  /*66d0*/  @!P5 STG.E.U8 desc[UR40][R6.64], R5 ;  /* 0x000000050600d986 */ /* 0x0001e2000c101128 */
        /* <DEDUP_REMOVED lines=8> */
[----:B------:R-:W-:-:S04]  /*6760*/  LOP3.LUT R22, R22, 0xffffdfff, RZ, 0xc0, !PT ;  /* 0xffffdfff16167812 */ /* 0x000fc800078ec0ff */
[----:B------:R-:W-:Y:S02]  /*6770*/  @P2 LOP3.LUT R22, R22, 0x2000, RZ, 0xfc, !PT ;  /* 0x0000200016162812 */ /* 0x000fe400078efcff */
[----:B------:R-:W-:Y:S02]  /*6780*/  ISETP.LT.OR P2, PT, R0, 0x41, !P1 ;  /* 0x000000410000780c */ /* 0x000fe40004f41670 */
[----:B------:R-:W-:-:S05]  /*6790*/  @!P5 IADD3 R24, P6, R6, R233, RZ ;  /* 0x000000e90618d210 */ /* 0x000fca0007fde0ff */
[----:B------:R-:W-:Y:S01]  /*67a0*/  @!P5 IMAD.X R25, R7, 0x1, R23, P6 ;  /* 0x000000010719d824 */ /* 0x000fe200030e0617 */
[----:B0-----:R-:W-:-:S05]  /*67b0*/  @!P5 PRMT R5, R16, 0x8880, RZ ;  /* 0x000088801005d816 */ /* 0x001fca00000000ff */
[----:B------:R-:W-:-:S04]  /*67c0*/  @!P5 IMAD R4, R5, R19, RZ ;  /* 0x000000130504d224 */ /* 0x000fc800078e02ff */
[----:B------:R-:W-:Y:S02]  /*67d0*/  @!P5 IMAD R5, R160, R17, R4 ;  /* 0x00000011a005d224 */ /* 0x000fe400078e0204 */
[----:B------:R-:W2:Y:S04]  /*67e0*/  LDL.LU R160, [R1+0x154] ;  /* 0x0001540001a07983 */ /* 0x000ea80000300800 */
[----:B------:R0:W-:Y:S02]  /*67f0*/  @!P5 STG.E.U8 desc[UR40][R24.64], R5 ;  /* 0x000000051800d986 */ /* 0x0001e4000c101128 */
[----:B0-----:R-:W-:-:S04]  /*6800*/  @!P2 IADD3 R24, P5, P6, R233, R2, R232 ;  /* 0x00000002e918a210 */ /* 0x001fc80007ebe0e8 */
[----:B------:R-:W-:Y:S02]  /*6810*/  @!P2 IADD3.X R25, R23, R3, R237, P5, P6 ;  /* 0x000000031719a210 */ /* 0x000fe40002fec4ed */
[----:B------:R-:W-:-:S13]  /*6820*/  ISETP.LT.OR P5, PT, R0, 0x2, !P0 ;  /* 0x000000020000780c */ /* 0x000fda00047a1670 */
[----:B------:R-:W3:Y:S01]  /*6830*/  @!P5 LDG.E.U8 R16, desc[UR40][R10.64+0x1] ;  /* 0x000001280a10d981 */ /* 0x000ee2000c1e1100 */
[----:B------:R-:W-:Y:S02]  /*6840*/  ISETP.LT.OR P2, PT, R0, 0x42, !P1 ;  /* 0x000000420000780c */ /* 0x000fe40004f41670 */
[----:B------:R-:W-:-:S05]  /*6850*/  @!P5 IADD3 R26, P6, R6, R233, RZ ;  /* 0x000000e9061ad210 */ /* 0x000fca0007fde0ff */
[----:B------:R-:W-:Y:S01]  /*6860*/  @!P5 IMAD.X R27, R7, 0x1, R23, P6 ;  /* 0x00000001071bd824 */ /* 0x000fe200030e0617 */
[----:B---3--:R-:W-:-:S05]  /*6870*/  @!P5 PRMT R5, R16, 0x8880, RZ ;  /* 0x000088801005d816 */ /* 0x008fca00000000ff */
[----:B------:R-:W-:-:S04]  /*6880*/  @!P5 IMAD R4, R5, R19, RZ ;  /* 0x000000130504d224 */ /* 0x000fc800078e02ff */
[----:B----4-:R-:W-:Y:S02]  /*6890*/  @!P5 IMAD R5, R161, R17, R4 ;  /* 0x00000011a105d224 */ /* 0x010fe400078e0204 */
[----:B------:R-:W3:Y:S04]  /*68a0*/  LDL.LU R161, [R1+0x158] ;  /* 0x0001580001a17983 */ /* 0x000ee80000300800 */
[----:B------:R0:W-:Y:S01]  /*68b0*/  @!P5 STG.E.U8 desc[UR40][R26.64+0x1], R5 ;  /* 0x000001051a00d986 */ /* 0x0001e2000c101128 */
[----:B------:R-:W-:Y:S02]  /*68c0*/  ISETP.LT.OR P3, PT, R0, 0x49, !P1 ;  /* 0x000000490000780c */ /* 0x000fe40004f61670 */
[----:B------:R-:W-:Y:S01]  /*68d0*/  LOP3.LUT R147, R147, 0xfffffffb, RZ, 0xc0, !PT ;  /* 0xfffffffb93937812 */ /* 0x000fe200078ec0ff */
[----:B------:R-:W4:Y:S01]  /*68e0*/  LDL.LU R164, [R1+0x15c] ;  /* 0x00015c0001a47983 */ /* 0x000f220000300800 */
[----:B0-----:R-:W-:-:S04]  /*68f0*/  @!P2 IADD3 R26, P5, P6, R233, R2, R232 ;  /* 0x00000002e91aa210 */ /* 0x001fc80007ebe0e8 */
[----:B------:R-:W-:Y:S02]  /*6900*/  @!P2 IADD3.X R27, R23, R3, R237, P5, P6 ;  /* 0x00000003171ba210 */ /* 0x000fe40002fec4ed */
[----:B------:R-:W-:-:S13]  /*6910*/  ISETP.LT.OR P5, PT, R0, 0x9, !P4 ;  /* 0x000000090000780c */ /* 0x000fda00067a1670 */
[----:B------:R-:W2:Y:S02]  /*6920*/  @!P5 LDG.E.U8 R16, desc[UR40][R8.64+0x8] ;  /* 0x000008280810d981 */ /* 0x000ea4000c1e1100 */
[----:B--2---:R-:W-:-:S05]  /*6930*/  @!P5 PRMT R5, R16, 0x8880, RZ ;  /* 0x000088801005d816 */ /* 0x004fca00000000ff */
[----:B------:R-:W-:-:S04]  /*6940*/  @!P5 IMAD R4, R5, R19, RZ ;  /* 0x000000130504d224 */ /* 0x000fc800078e02ff */
[----:B------:R-:W-:Y:S01]  /*6950*/  @!P5 IMAD R5, R165, R17, R4 ;  /* 0x00000011a505d224 */ /* 0x000fe200078e0204 */
[----:B------:R-:W-:Y:S01]  /*6960*/  @!P3 IADD3 R30, P2, P6, R233, R2, R232 ;  /* 0x00000002e91eb210 */ /* 0x000fe20007e5e0e8 */
[----:B------:R-:W2:Y:S04]  /*6970*/  LDL.LU R165, [R1+0x160] ;  /* 0x0001600001a57983 */ /* 0x000ea80000300800 */
[----:B------:R0:W-:Y:S01]  /*6980*/  @!P5 STG.E.U8 desc[UR40][R6.64+0x8], R5 ;  /* 0x000008050600d986 */ /* 0x0001e2000c101128 */
[----:B------:R-:W-:Y:S02]  /*6990*/  ISETP.LT.OR P5, PT, R0, 0xa, !P4 ;  /* 0x0000000a0000780c */ /* 0x000fe400067a1670 */
[----:B------:R-:W-:Y:S01]  /*69a0*/  @P0 LOP3.LUT R147, R147, 0x4, RZ, 0xfc, !PT ;  /* 0x0000000493930812 */ /* 0x000fe200078efcff */
[----:B------:R-:W2:Y:S10]  /*69b0*/  LDL.LU R136, [R1+0x164] ;  /* 0x0001640001887983 */ /* 0x000eb40000300800 */
[----:B------:R-:W0:Y:S02]  /*69c0*/  @!P5 LDG.E.U8 R16, desc[UR40][R8.64+0x9] ;  /* 0x000009280810d981 */ /* 0x000e24000c1e1100 */
[----:B0-----:R-:W-:-:S05]  /*69d0*/  @!P5 PRMT R5, R16, 0x8880, RZ ;  /* 0x000088801005d816 */ /* 0x001fca00000000ff */
[----:B------:R-:W-:-:S04]  /*69e0*/  @!P5 IMAD R4, R5, R19, RZ ;  /* 0x000000130504d224 */ /* 0x000fc800078e02ff */
[----:B------:R-:W-:-:S05]  /*69f0*/  @!P5 IMAD R5, R160, R17, R4 ;  /* 0x00000011a005d224 */ /* 0x000fca00078e0204 */
[----:B------:R0:W-:Y:S01]  /*6a00*/  @!P5 STG.E.U8 desc[UR40][R6.64+0x9], R5 ;  /* 0x000009050600d986 */ /* 0x0001e2000c101128 */
[----:B------:R-:W-:-:S13]  /*6a10*/  ISETP.LT.OR P5, PT, R0, 0x9, !P0 ;  /* 0x000000090000780c */ /* 0x000fda00047a1670 */
[----:B------:R-:W0:Y:S01]  /*6a20*/  @!P5 LDG.E.U8 R16, desc[UR40][R10.64+0x8] ;  /* 0x000008280a10d981 */ /* 0x000e22000c1e1100 */
[----:B------:R-:W-:Y:S02]  /*6a30*/  LOP3.LUT P0, RZ, R18, 0x40, RZ, 0xc0, !PT ;  /* 0x0000004012ff7812 */ /* 0x000fe4000780c0ff */
[----:B------:R-:W-:Y:S02]  /*6a40*/  @!P3 IADD3.X R31, R23, R3, R237, P2, P6 ;  /* 0x00000003171fb210 */ /* 0x000fe400017ec4ed */
[----:B------:R-:W-:-:S05]  /*6a50*/  @!P5 IADD3 R34, P6, R233, R6, RZ ;  /* 0x00000006e922d210 */ /* 0x000fca0007fde0ff */
[----:B------:R-:W-:Y:S01]  /*6a60*/  @!P5 IMAD.X R35, R23, 0x1, R7, P6 ;  /* 0x000000011723d824 */ /* 0x000fe200030e0607 */
[----:B0-----:R-:W-:-:S05]  /*6a70*/  @!P5 PRMT R5, R16, 0x8880, RZ ;  /* 0x000088801005d816 */ /* 0x001fca00000000ff */
[----:B------:R-:W-:-:S04]  /*6a80*/  @!P5 IMAD R4, R5, R19, RZ ;  /* 0x000000130504d224 */ /* 0x000fc800078e02ff */
[----:B---3--:R-:W-:-:S05]  /*6a90*/  @!P5 IMAD R5, R161, R17, R4 ;  /* 0x00000011a105d224 */ /* 0x008fca00078e0204 */
[----:B------:R0:W-:Y:S04]  /*6aa0*/  @!P5 STG.E.U8 desc[UR40][R34.64+0x8], R5 ;  /* 0x000008052200d986 */ /* 0x0001e8000c101128 */
[----:B------:R-:W3:Y:S01]  /*6ab0*/  @!P0 LDG.E.U8 R16, desc[UR40][R10.64+0x9] ;  /* 0x000009280a108981 */ /* 0x000ee2000c1e1100 */
[----:B------:R-:W-:-:S13]  /*6ac0*/  ISETP.LT.OR P2, PT, R0, 0x4a, !P1 ;  /* 0x0000004a0000780c */ /* 0x000fda0004f41670 */
[----:B0-----:R-:W-:-:S04]  /*6ad0*/  @!P2 IADD3 R34, P5, P6, R233, R2, R232 ;  /* 0x00000002e922a210 */ /* 0x001fc80007ebe0e8 */
[----:B------:R-:W-:Y:S02]  /*6ae0*/  @!P2 IADD3.X R35, R23, R3, R237, P5, P6 ;  /* 0x000000031723a210 */ /* 0x000fe40002fec4ed */
[----:B------:R-:W-:-:S13]  /*6af0*/  ISETP.LT.OR P2, PT, R0, 0x51, !P1 ;  /* 0x000000510000780c */ /* 0x000fda0004f41670 */
[----:B------:R-:W-:-:S04]  /*6b00*/  @!P2 IADD3 R160, P5, P6, R233, R2, R232 ;  /* 0x00000002e9a0a210 */ /* 0x000fc80007ebe0e8 */
[----:B------:R-:W-:Y:S02]  /*6b10*/  @!P2 IADD3.X R161, R23, R3, R237, P5, P6 ;  /* 0x0000000317a1a210 */ /* 0x000fe40002fec4ed */
[----:B---3--:R-:W-:-:S05]  /*6b20*/  @!P0 PRMT R5, R16, 0x8880, RZ ;  /* 0x0000888010058816 */ /* 0x008fca00000000ff */
[----:B------:R-:W-:-:S04]  /*6b30*/  @!P0 IMAD R4, R5, R19, RZ ;  /* 0x0000001305048224 */ /* 0x000fc800078e02ff */
[----:B----4-:R-:W-:-:S05]  /*6b40*/  @!P0 IMAD R5, R164, R17, R4 ;  /* 0x00000011a4058224 */ /* 0x010fca00078e0204 */
[----:B------:R0:W-:Y:S01]  /*6b50*/  @!P0 STG.E.U8 desc[UR40][R162.64+0x9], R5 ;  /* 0x00000905a2008986 */ /* 0x0001e2000c101128 */
[----:B------:R-:W-:-:S13]  /*6b60*/  ISETP.LT.OR P0, PT, R0, 0x52, !P1 ;  /* 0x000000520000780c */ /* 0x000fda0004f01670 */
[----:B0-----:R-:W-:-:S04]  /*6b70*/  @!P0 IADD3 R162, P5, P6, R233, R2, R232 ;  /* 0x00000002e9a28210 */ /* 0x001fc80007ebe0e8 */
[----:B------:R-:W-:Y:S02]  /*6b80*/  @!P0 IADD3.X R163, R23, R3, R237, P5, P6 ;  /* 0x0000000317a38210 */ /* 0x000fe40002fec4ed */
[----:B------:R-:W-:-:S13]  /*6b90*/  ISETP.LT.OR P5, PT, R0, 0x11, !P4 ;  /* 0x000000110000780c */ /* 0x000fda00067a1670 */
[----:B------:R-:W3:Y:S01]  /*6ba0*/  @!P5 LDG.E.U8 R16, desc[UR40][R8.64+0x10] ;  /* 0x000010280810d981 */ /* 0x000ee2000c1e1100 */
[----:B------:R-:W-:Y:S02]  /*6bb0*/  LOP3.LUT P3, RZ, R18, 0x80, RZ, 0xc0, !PT ;  /* 0x0000008012ff7812 */ /* 0x000fe4000786c0ff */
[----:B---3--:R-:W-:-:S05]  /*6bc0*/  @!P5 PRMT R5, R16, 0x8880, RZ ;  /* 0x000088801005d816 */ /* 0x008fca00000000ff */
[----:B------:R-:W-:-:S04]  /*6bd0*/  @!P5 IMAD R4, R5, R19, RZ ;  /* 0x000000130504d224 */ /* 0x000fc800078e02ff */
[----:B--2---:R-:W-:-:S05]  /*6be0*/  @!P5 IMAD R5, R165, R17, R4 ;  /* 0x00000011a505d224 */ /* 0x004fca00078e0204 */
[----:B------:R0:W-:Y:S01]  /*6bf0*/  @!P5 STG.E.U8 desc[UR40][R6.64+0x10], R5 ;  /* 0x000010050600d986 */ /* 0x0001e2000c101128 */
[----:B------:R-:W-:-:S13]  /*6c00*/  ISETP.LT.OR P5, PT, R0, 0x12, !P4 ;  /* 0x000000120000780c */ /* 0x000fda00067a1670 */
[----:B------:R-:W0:Y:S01]  /*6c10*/  @!P5 LDG.E.U8 R16, desc[UR40][R8.64+0x11] ;  /* 0x000011280810d981 */ /* 0x000e22000c1e1100 */
[----:B------:R-:W-:Y:S02]  /*6c20*/  LOP3.LUT R147, R147, 0xfffffff7, RZ, 0xc0, !PT ;  /* 0xfffffff793937812 */ /* 0x000fe400078ec0ff */
[----:B------:R-:W-:Y:S02]  /*6c30*/  LOP3.LUT R22, R22, 0xfffff7ff, RZ, 0xc0, !PT ;  /* 0xfffff7ff16167812 */ /* 0x000fe400078ec0ff */
[----:B------:R-:W-:Y:S02]  /*6c40*/  @P3 LOP3.LUT R147, R147, 0x8, RZ, 0xfc, !PT ;  /* 0x0000000893933812 */ /* 0x000fe400078efcff */
[----:B------:R-:W-:Y:S02]  /*6c50*/  ISETP.LT.OR P3, PT, R0, 0x59, !P1 ;  /* 0x000000590000780c */ /* 0x000fe40004f61670 */
[----:B------:R-:W-:-:S04]  /*6c60*/  @P2 LOP3.LUT R22, R22, 0x800, RZ, 0xfc, !PT ;  /* 0x0000080016162812 */ /* 0x000fc800078efcff */
[----:B------:R-:W-:-:S04]  /*6c70*/  LOP3.LUT R22, R22, 0xfffffbff, RZ, 0xc0, !PT ;  /* 0xfffffbff16167812 */ /* 0x000fc800078ec0ff */
[----:B------:R-:W-:-:S03]  /*6c80*/  @P0 LOP3.LUT R22, R22, 0x400, RZ, 0xfc, !PT ;  /* 0x0000040016160812 */ /* 0x000fc600078efcff */
[----:B------:R-:W-:Y:S02]  /*6c90*/  @!P3 IADD3 R164, P0, P6, R233, R2, R232 ;  /* 0x00000002e9a4b210 */ /* 0x000fe40007e1e0e8 */
[----:B------:R-:W-:Y:S02]  /*6ca0*/  LOP3.LUT R22, R22, 0xfffffdff, RZ, 0xc0, !PT ;  /* 0xfffffdff16167812 */ /* 0x000fe400078ec0ff */
[----:B------:R-:W-:Y:S02]  /*6cb0*/  @!P3 IADD3.X R165, R23, R3, R237, P0, P6 ;  /* 0x0000000317a5b210 */ /* 0x000fe400007ec4ed */
[----:B------:R-:W-:Y:S02]  /*6cc0*/  @P3 LOP3.LUT R22, R22, 0x200, RZ, 0xfc, !PT ;  /* 0x0000020016163812 */ /* 0x000fe400078efcff */
[----:B------:R-:W-:Y:S01]  /*6cd0*/  LOP3.LUT P3, RZ, R147, 0x8, RZ, 0xc0, !PT ;  /* 0x0000000893ff7812 */ /* 0x000fe2000786c0ff */
[----:B------:R-:W-:Y:S04]  /*6ce0*/  STL [R1+0x208], R147 ;  /* 0x0002089301007387 */ /* 0x000fe80000100800 */
[----:B------:R-:W2:Y:S01]  /*6cf0*/  LDL.LU R137, [R1+0x168] ;  /* 0x0001680001897983 */ /* 0x000ea20000300800 */
[----:B0-----:R-:W-:-:S03]  /*6d00*/  @!P5 PRMT R5, R16, 0x8880, RZ ;  /* 0x000088801005d816 */ /* 0x001fc600000000ff */
[----:B------:R-:W3:Y:S02]  /*6d10*/  LDL.LU R140, [R1+0x16c] ;  /* 0x00016c00018c7983 */ /* 0x000ee40000300800 */
[----:B------:R-:W-:Y:S01]  /*6d20*/  @!P5 IMAD R4, R5, R19, RZ ;  /* 0x000000130504d224 */ /* 0x000fe200078e02ff */
[----:B------:R-:W-:Y:S01]  /*6d30*/  LOP3.LUT P2, RZ, R18, 0x100, RZ, 0xc0, !PT ;  /* 0x0000010012ff7812 */ /* 0x000fe2000784c0ff */
[----:B------:R-:W4:Y:S02]  /*6d40*/  LDL.LU R141, [R1+0x170] ;  /* 0x00017000018d7983 */ /* 0x000f240000300800 */
[----:B------:R-:W-:Y:S01]  /*6d50*/  @!P5 IMAD R5, R136, R17, R4 ;  /* 0x000000118805d224 */ /* 0x000fe200078e0204 */
[----:B------:R-:W-:Y:S01]  /*6d60*/  LOP3.LUT R22, R22, 0xfffffeff, RZ, 0xc0, !PT ;  /* 0xfffffeff16167812 */ /* 0x000fe200078ec0ff */
[----:B------:R-:W4:Y:S04]  /*6d70*/  LDL.LU R144, [R1+0x174] ;  /* 0x0001740001907983 */ /* 0x000f280000300800 */
[----:B------:R0:W-:Y:S04]  /*6d80*/  @!P5 STG.E.U8 desc[UR40][R6.64+0x11], R5 ;  /* 0x000011050600d986 */ /* 0x0001e8000c101128 */
[----:B------:R-:W0:Y:S01]  /*6d90*/  @!P3 LDG.E.U8 R16, desc[UR40][R10.64+0x10] ;  /* 0x000010280a10b981 */ /* 0x000e22000c1e1100 */
[----:B------:R-:W-:-:S02]  /*6da0*/  LOP3.LUT P0, RZ, R147, 0x4, RZ, 0xc0, !PT ;  /* 0x0000000493ff7812 */ /* 0x000fc4000780c0ff */
[----:B------:R-:W-:Y:S01]  /*6db0*/  LOP3.LUT R38, R38, 0xfbffffff, RZ, 0xc0, !PT ;  /* 0xfbffffff26267812 */ /* 0x000fe200078ec0ff */
[----:B------:R-:W4:Y:S01]  /*6dc0*/  LDL.LU R145, [R1+0x178] ;  /* 0x0001780001917983 */ /* 0x000f220000300800 */
[----:B0-----:R-:W-:-:S03]  /*6dd0*/  @!P3 PRMT R5, R16, 0x8880, RZ ;  /* 0x000088801005b816 */ /* 0x001fc600000000ff */
[----:B------:R-:W4:Y:S02]  /*6de0*/  LDL.LU R146, [R1+0x17c] ;  /* 0x00017c0001927983 */ /* 0x000f240000300800 */
[----:B------:R-:W-:-:S04]  /*6df0*/  @!P3 IMAD R4, R5, R19, RZ ;  /* 0x000000130504b224 */ /* 0x000fc800078e02ff */
[----:B--2---:R-:W-:-:S05]  /*6e00*/  @!P3 IMAD R5, R137, R17, R4 ;  /* 0x000000118905b224 */ /* 0x004fca00078e0204 */
[----:B------:R0:W-:Y:S04]  /*6e10*/  @!P3 STG.E.U8 desc[UR40][R166.64+0x10], R5 ;  /* 0x00001005a600b986 */ /* 0x0001e8000c101128 */
[----:B------:R-:W2:Y:S01]  /*6e20*/  @!P2 LDG.E.U8 R16, desc[UR40][R10.64+0x11] ;  /* 0x000011280a10a981 */ /* 0x000ea2000c1e1100 */
[----:B------:R-:W-:-:S13]  /*6e30*/  ISETP.LT.OR P3, PT, R0, 0x5a, !P1 ;  /* 0x0000005a0000780c */ /* 0x000fda0004f61670 */
[----:B0-----:R-:W-:Y:S02]  /*6e40*/  @!P3 IADD3 R166, P5, P6, R233, R2, R232 ;  /* 0x00000002e9a6b210 */ /* 0x001fe40007ebe0e8 */
[----:B------:R-:W-:Y:S02]  /*6e50*/  @P3 LOP3.LUT R22, R22, 0x100, RZ, 0xfc, !PT ;  /* 0x0000010016163812 */ /* 0x000fe400078efcff */
[----:B------:R-:W-:Y:S02]  /*6e60*/  @!P3 IADD3.X R167, R23, R3, R237, P5, P6 ;  /* 0x0000000317a7b210 */ /* 0x000fe40002fec4ed */
[C---:B------:R-:W-:Y:S02]  /*6e70*/  ISETP.LT.OR P3, PT, R0.reuse, 0x41, !P0 ;  /* 0x000000410000780c */ /* 0x040fe40004761670 */
[----:B------:R-:W-:-:S11]  /*6e80*/  ISETP.LT.OR P0, PT, R0, 0x42, !P0 ;  /* 0x000000420000780c */ /* 0x000fd60004701670 */
[----:B------:R-:W-:-:S04]  /*6e90*/  @!P3 IADD3 R136, P5, P6, R233, R2, R55 ;  /* 0x00000002e988b210 */ /* 0x000fc80007ebe037 */
[----:B------:R-:W-:Y:S02]  /*6ea0*/  @!P3 IADD3.X R137, R23, R3, R236, P5, P6 ;  /* 0x000000031789b210 */ /* 0x000fe40002fec4ec */
[----:B--2---:R-:W-:-:S05]  /*6eb0*/  @!P2 PRMT R5, R16, 0x8880, RZ ;  /* 0x000088801005a816 */ /* 0x004fca00000000ff */
[----:B------:R-:W-:-:S04]  /*6ec0*/  @!P2 IMAD R4, R5, R19, RZ ;  /* 0x000000130504a224 */ /* 0x000fc800078e02ff */
[----:B---3--:R-:W-:-:S05]  /*6ed0*/  @!P2 IMAD R5, R140, R17, R4 ;  /* 0x000000118c05a224 */ /* 0x008fca00078e0204 */
[----:B------:R0:W-:Y:S02]  /*6ee0*/  @!P2 STG.E.U8 desc[UR40][R138.64+0x11], R5 ;  /* 0x000011058a00a986 */ /* 0x0001e4000c101128 */
[----:B0-----:R-:W-:-:S04]  /*6ef0*/  @!P0 IADD3 R138, P5, P6, R233, R2, R55 ;  /* 0x00000002e98a8210 */ /* 0x001fc80007ebe037 */
[----:B------:R-:W-:Y:S02]  /*6f00*/  @!P0 IADD3.X R139, R23, R3, R236, P5, P6 ;  /* 0x00000003178b8210 */ /* 0x000fe40002fec4ec */
[----:B------:R-:W-:-:S13]  /*6f10*/  ISETP.LT.OR P5, PT, R0, 0x19, !P4 ;  /* 0x000000190000780c */ /* 0x000fda00067a1670 */
[----:B------:R-:W2:Y:S01]  /*6f20*/  @!P5 LDG.E.U8 R16, desc[UR40][R8.64+0x18] ;  /* 0x000018280810d981 */ /* 0x000ea2000c1e1100 */
[----:B------:R-:W-:Y:S02]  /*6f30*/  LOP3.LUT R22, R22, 0xffffff7f, RZ, 0xc0, !PT ;  /* 0xffffff7f16167812 */ /* 0x000fe400078ec0ff */
[----:B--2---:R-:W-:-:S05]  /*6f40*/  @!P5 PRMT R5, R16, 0x8880, RZ ;  /* 0x000088801005d816 */ /* 0x004fca00000000ff */
[----:B------:R-:W-:-:S04]  /*6f50*/  @!P5 IMAD R4, R5, R19, RZ ;  /* 0x000000130504d224 */ /* 0x000fc800078e02ff */
[----:B----4-:R-:W-:-:S05]  /*6f60*/  @!P5 IMAD R5, R141, R17, R4 ;  /* 0x000000118d05d224 */ /* 0x010fca00078e0204 */
[----:B------:R0:W-:Y:S01]  /*6f70*/  @!P5 STG.E.U8 desc[UR40][R6.64+0x18], R5 ;  /* 0x000018050600d986 */ /* 0x0001e2000c101128 */
[----:B------:R-:W-:-:S13]  /*6f80*/  ISETP.LT.OR P5, PT, R0, 0x1a, !P4 ;  /* 0x0000001a0000780c */ /* 0x000fda00067a1670 */
[----:B------:R-:W0:Y:S01]  /*6f90*/  @!P5 LDG.E.U8 R16, desc[UR40][R8.64+0x19] ;  /* 0x000019280810d981 */ /* 0x000e22000c1e1100 */
[----:B------:R-:W-:Y:S02]  /*6fa0*/  @P3 LOP3.LUT R22, R22, 0x80, RZ, 0xfc, !PT ;  /* 0x0000008016163812 */ /* 0x000fe400078efcff */
[----:B------:R-:W-:Y:S02]  /*6fb0*/  @P4 LOP3.LUT R38, R38, 0x4000000, RZ, 0xfc, !PT ;  /* 0x0400000026264812 */ /* 0x000fe400078efcff */
[----:B------:R-:W-:Y:S02]  /*6fc0*/  LOP3.LUT R22, R22, 0xfffffffd, RZ, 0xc0, !PT ;  /* 0xfffffffd16167812 */ /* 0x000fe400078ec0ff */
[----:B------:R-:W-:Y:S02]  /*6fd0*/  ISETP.GE.AND P4, PT, R39, 0x109, PT ;  /* 0x000001092700780c */ /* 0x000fe40003f86270 */
[----:B------:R-:W-:Y:S02]  /*6fe0*/  @P0 LOP3.LUT R22, R22, 0x2, RZ, 0xfc, !PT ;  /* 0x0000000216160812 */ /* 0x000fe400078efcff */
[----:B------:R-:W-:-:S02]  /*6ff0*/  ISETP.LT.OR P0, PT, R0, 0x49, !P4 ;  /* 0x000000490000780c */ /* 0x000fc40006701670 */
[----:B------:R-:W-:-:S11]  /*7000*/  LOP3.LUT R18, R18, 0xdfffffff, RZ, 0xc0, !PT ;  /* 0xdfffffff12127812 */ /* 0x000fd600078ec0ff */
[----:B------:R-:W-:Y:S02]  /*7010*/  @!P0 IADD3 R140, P2, P6, R233, R2, R55 ;  /* 0x00000002e98c8210 */ /* 0x000fe40007e5e037 */
[----:B------:R-:W-:Y:S02]  /*7020*/  @P0 LOP3.LUT R18, R18, 0x20000000, RZ, 0xfc, !PT ;  /* 0x2000000012120812 */ /* 0x000fe400078efcff */
[----:B------:R-:W-:Y:S02]  /*7030*/  @!P0 IADD3.X R141, R23, R3, R236, P2, P6 ;  /* 0x00000003178d8210 */ /* 0x000fe400017ec4ec */
[----:B------:R-:W-:Y:S02]  /*7040*/  LOP3.LUT P0, RZ, R147, 0x1, RZ, 0xc0, !PT ;  /* 0x0000000193ff7812 */ /* 0x000fe4000780c0ff */
[----:B0-----:R-:W-:-:S05]  /*7050*/  @!P5 PRMT R5, R16, 0x8880, RZ ;  /* 0x000088801005d816 */ /* 0x001fca00000000ff */
[----:B------:R-:W-:-:S04]  /*7060*/  @!P5 IMAD R4, R5, R19, RZ ;  /* 0x000000130504d224 */ /* 0x000fc800078e02ff */
[----:B------:R-:W-:-:S05]  /*7070*/  @!P5 IMAD R5, R144, R17, R4 ;  /* 0x000000119005d224 */ /* 0x000fca00078e0204 */
[----:B------:R0:W-:Y:S04]  /*7080*/  @!P5 STG.E.U8 desc[UR40][R6.64+0x19], R5 ;  /* 0x000019050600d986 */ /* 0x0001e8000c101128 */
[----:B------:R-:W0:Y:S01]  /*7090*/  @!P0 LDG.E.U8 R16, desc[UR40][R10.64+0x18] ;  /* 0x000018280a108981 */ /* 0x000e22000c1e1100 */
[----:B------:R-:W-:Y:S02]  /*70a0*/  LOP3.LUT P3, RZ, R147, 0x2, RZ, 0xc0, !PT ;  /* 0x0000000293ff7812 */ /* 0x000fe4000786c0ff */
[----:B------:R-:W-:Y:S01]  /*70b0*/  ISETP.LT.OR P2, PT, R0, 0x4a, !P4 ;  /* 0x0000004a0000780c */ /* 0x000fe20006741670 */
[----:B------:R-:W2:Y:S01]  /*70c0*/  LDL.LU R147, [R1+0x100] ;  /* 0x0001000001937983 */ /* 0x000ea20000300800 */
[----:B------:R-:W-:-:S03]  /*70d0*/  LOP3.LUT R18, R18, 0xfff7ffff, RZ, 0xc0, !PT ;  /* 0xfff7ffff12127812 */ /* 0x000fc600078ec0ff */
[----:B------:R-:W3:Y:S04]  /*70e0*/  LDL.LU R148, [R1+0x104] ;  /* 0x0001040001947983 */ /* 0x000ee80000300800 */
[----:B------:R-:W4:Y:S01]  /*70f0*/  LDL.LU R149, [R1+0x108] ;  /* 0x0001080001957983 */ /* 0x000f220000300800 */
[----:B0-----:R-:W-:-:S05]  /*7100*/  @!P0 PRMT R5, R16, 0x8880, RZ ;  /* 0x0000888010058816 */ /* 0x001fca00000000ff */
[----:B------:R-:W-:-:S04]  /*7110*/  @!P0 IMAD R4, R5, R19, RZ ;  /* 0x0000001305048224 */ /* 0x000fc800078e02ff */
[----:B------:R-:W-:-:S05]  /*7120*/  @!P0 IMAD R5, R145, R17, R4 ;  /* 0x0000001191058224 */ /* 0x000fca00078e0204 */
[----:B------:R0:W-:Y:S04]  /*7130*/  @!P0 STG.E.U8 desc[UR40][R142.64+0x18], R5 ;  /* 0x000018058e008986 */ /* 0x0001e8000c101128 */
[----:B------:R-:W2:Y:S01]  /*7140*/  @!P3 LDG.E.U8 R16, desc[UR40][R10.64+0x19] ;  /* 0x000019280a10b981 */ /* 0x000ea2000c1e1100 */
[----:B------:R-:W-:Y:S02]  /*7150*/  @P2 LOP3.LUT R18, R18, 0x80000, RZ, 0xfc, !PT ;  /* 0x0008000012122812 */ /* 0x000fe400078efcff */
[----:B0-----:R-:W-:-:S04]  /*7160*/  @!P2 IADD3 R142, P5, P6, R233, R2, R55 ;  /* 0x00000002e98ea210 */ /* 0x001fc80007ebe037 */
[----:B------:R-:W-:Y:S02]  /*7170*/  @!P2 IADD3.X R143, R23, R3, R236, P5, P6 ;  /* 0x00000003178fa210 */ /* 0x000fe40002fec4ec */
[----:B------:R-:W-:Y:S02]  /*7180*/  ISETP.LT.OR P2, PT, R0, 0x51, !P4 ;  /* 0x000000510000780c */ /* 0x000fe40006741670 */
[----:B------:R-:W-:-:S11]  /*7190*/  LOP3.LUT P0, RZ, R38, 0x80000000, RZ, 0xc0, !PT ;  /* 0x8000000026ff7812 */ /* 0x000fd6000780c0ff */
[----:B------:R-:W-:-:S04]  /*71a0*/  @!P2 IADD3 R144, P5, P6, R233, R2, R55 ;  /* 0x00000002e990a210 */ /* 0x000fc80007ebe037 */
[----:B------:R-:W-:Y:S02]  /*71b0*/  @!P2 IADD3.X R145, R23, R3, R236, P5, P6 ;  /* 0x000000031791a210 */ /* 0x000fe40002fec4ec */
[----:B------:R-:W-:Y:S02]  /*71c0*/  ISETP.LT.OR P5, PT, R0, 0x21, !P0 ;  /* 0x000000210000780c */ /* 0x000fe400047a1670 */
[----:B--2---:R-:W-:-:S05]  /*71d0*/  @!P3 PRMT R5, R16, 0x8880, RZ ;  /* 0x000088801005b816 */ /* 0x004fca00000000ff */
[----:B------:R-:W-:-:S04]  /*71e0*/  @!P3 IMAD R4, R5, R19, RZ ;  /* 0x000000130504b224 */ /* 0x000fc800078e02ff */
[----:B------:R-:W-:-:S05]  /*71f0*/  @!P3 IMAD R5, R146, R17, R4 ;  /* 0x000000119205b224 */ /* 0x000fca00078e0204 */
[----:B------:R0:W-:Y:S04]  /*7200*/  @!P3 STG.E.U8 desc[UR40][R150.64+0x19], R5 ;  /* 0x000019059600b986 */ /* 0x0001e8000c101128 */
[----:B------:R-:W2:Y:S01]  /*7210*/  @!P5 LDG.E.U8 R16, desc[UR40][R234.64+0x20] ;  /* 0x00002028ea10d981 */ /* 0x000ea2000c1e1100 */
[----:B------:R-:W-:-:S04]  /*7220*/  LOP3.LUT R18, R18, 0xfffbffff, RZ, 0xc0, !PT ;  /* 0xfffbffff12127812 */ /* 0x000fc800078ec0ff */
[----:B------:R-:W-:Y:S02]  /*7230*/  @P2 LOP3.LUT R18, R18, 0x40000, RZ, 0xfc, !PT ;  /* 0x0004000012122812 */ /* 0x000fe400078efcff */
[----:B------:R-:W-:Y:S01]  /*7240*/  ISETP.LT.OR P2, PT, R0, 0x52, !P4 ;  /* 0x000000520000780c */ /* 0x000fe20006741670 */
[----:B0-----:R-:W4:Y:S01]  /*7250*/  LDL.LU R150, [R1+0x10c] ;  /* 0x00010c0001967983 */ /* 0x001f220000300800 */
[----:B--2---:R-:W-:-:S03]  /*7260*/  @!P5 PRMT R5, R16, 0x8880, RZ ;  /* 0x000088801005d816 */ /* 0x004fc600000000ff */
[----:B------:R-:W2:Y:S02]  /*7270*/  LDL.LU R151, [R1+0x110] ;  /* 0x0001100001977983 */ /* 0x000ea40000300800 */
[----:B------:R-:W-:Y:S01]  /*7280*/  @!P5 IMAD R4, R5, R19, RZ ;  /* 0x000000130504d224 */ /* 0x000fe200078e02ff */
[----:B------:R-:W-:Y:S01]  /*7290*/  LOP3.LUT P3, RZ, R38, 0x40000000, RZ, 0xc0, !PT ;  /* 0x4000000026ff7812 */ /* 0x000fe2000786c0ff */
[----:B------:R-:W2:Y:S02]  /*72a0*/  LDL.LU R120, [R1+0x114] ;  /* 0x0001140001787983 */ /* 0x000ea40000300800 */
[----:B------:R-:W-:Y:S01]  /*72b0*/  @!P5 IMAD R5, R147, R17, R4 ;  /* 0x000000119305d224 */ /* 0x000fe200078e0204 */
[----:B------:R-:W-:Y:S01]  /*72c0*/  LOP3.LUT R18, R18, 0xfffdffff, RZ, 0xc0, !PT ;  /* 0xfffdffff12127812 */ /* 0x000fe200078ec0ff */
[----:B------:R-:W2:Y:S04]  /*72d0*/  LDL.LU R121, [R1+0x118] ;  /* 0x0001180001797983 */ /* 0x000ea80000300800 */
[----:B------:R0:W-:Y:S01]  /*72e0*/  @!P5 STG.E.U8 desc[UR40][R2.64+0x20], R5 ;  /* 0x000020050200d986 */ /* 0x0001e2000c101128 */
[----:B------:R-:W-:-:S02]  /*72f0*/  @!P2 IADD3 R146, P5, P6, R233, R2, R55 ;  /* 0x00000002e992a210 */ /* 0x000fc40007ebe037 */
[----:B------:R-:W-:Y:S01]  /*7300*/  @P2 LOP3.LUT R18, R18, 0x20000, RZ, 0xfc, !PT ;  /* 0x0002000012122812 */ /* 0x000fe200078efcff */
[----:B------:R-:W2:Y:S01]  /*7310*/  LDL.LU R122, [R1+0x11c] ;  /* 0x00011c00017a7983 */ /* 0x000ea20000300800 */
[----:B------:R-:W-:Y:S02]  /*7320*/  @!P2 IADD3.X R147, R23, R3, R236, P5, P6 ;  /* 0x000000031793a210 */ /* 0x000fe40002fec4ec */
[C---:B------:R-:W-:Y:S01]  /*7330*/  ISETP.LT.OR P5, PT, R0.reuse, 0x22, !P0 ;  /* 0x000000220000780c */ /* 0x040fe200047a1670 */
[----:B------:R-:W2:Y:S01]  /*7340*/  LDL.LU R123, [R1+0x120] ;  /* 0x00012000017b7983 */ /* 0x000ea20000300800 */
[----:B------:R-:W-:-:S11]  /*7350*/  ISETP.LT.OR P2, PT, R0, 0x59, !P4 ;  /* 0x000000590000780c */ /* 0x000fd60006741670 */
[----:B------:R-:W0:Y:S01]  /*7360*/  @!P5 LDG.E.U8 R16, desc[UR40][R234.64+0x21] ;  /* 0x00002128ea10d981 */ /* 0x000e22000c1e1100 */
[----:B------:R-:W-:-:S03]  /*7370*/  LOP3.LUT R18, R18, 0xffff7fff, RZ, 0xc0, !PT ;  /* 0xffff7fff12127812 */ /* 0x000fc600078ec0ff */
[----:B------:R-:W2:Y:S01]  /*7380*/  LDL.LU R124, [R1+0x124] ;  /* 0x00012400017c7983 */ /* 0x000ea20000300800 */
[----:B0-----:R-:W-:-:S03]  /*7390*/  @!P5 PRMT R5, R16, 0x8880, RZ ;  /* 0x000088801005d816 */ /* 0x001fc600000000ff */
[----:B------:R-:W2:Y:S02]  /*73a0*/  LDL.LU R125, [R1+0x128] ;  /* 0x00012800017d7983 */ /* 0x000ea40000300800 */
[----:B------:R-:W-:Y:S01]  /*73b0*/  @!P5 IMAD R4, R5, R19, RZ ;  /* 0x000000130504d224 */ /* 0x000fe200078e02ff */
[----:B------:R-:W-:Y:S01]  /*73c0*/  ISETP.LT.OR P4, PT, R0, 0x5a, !P4 ;  /* 0x0000005a0000780c */ /* 0x000fe20006781670 */
[----:B------:R-:W2:Y:S02]  /*73d0*/  LDL.LU R126, [R1+0x12c] ;  /* 0x00012c00017e7983 */ /* 0x000ea40000300800 */
[----:B---3--:R-:W-:Y:S01]  /*73e0*/  @!P5 IMAD R5, R148, R17, R4 ;  /* 0x000000119405d224 */ /* 0x008fe200078e0204 */
[----:B------:R-:W-:Y:S01]  /*73f0*/  @P2 LOP3.LUT R18, R18, 0x8000, RZ, 0xfc, !PT ;  /* 0x0000800012122812 */ /* 0x000fe200078efcff */
[----:B------:R-:W3:Y:S04]  /*7400*/  LDL.LU R127, [R1+0x130] ;  /* 0x00013000017f7983 */ /* 0x000ee80000300800 */
[----:B------:R0:W-:Y:S01]  /*7410*/  @!P5 STG.E.U8 desc[UR40][R2.64+0x21], R5 ;  /* 0x000021050200d986 */ /* 0x0001e2000c101128 */
[----:B------:R-:W-:-:S02]  /*7420*/  ISETP.LT.OR P5, PT, R0, 0x21, !P3 ;  /* 0x000000210000780c */ /* 0x000fc40005fa1670 */
[----:B------:R-:W-:Y:S01]  /*7430*/  LOP3.LUT R18, R18, 0xffffdfff, RZ, 0xc0, !PT ;  /* 0xffffdfff12127812 */ /* 0x000fe200078ec0ff */
[----:B------:R-:W3:Y:S10]  /*7440*/  LDL.LU R128, [R1+0x134] ;  /* 0x0001340001807983 */ /* 0x000ef40000300800 */
[----:B------:R-:W0:Y:S01]  /*7450*/  @!P5 LDG.E.U8 R16, desc[UR40][R20.64+0x20] ;  /* 0x000020281410d981 */ /* 0x000e22000c1e1100 */
[----:B------:R-:W-:-:S02]  /*7460*/  @!P5 IADD3 R64, P6, R2, R233, RZ ;  /* 0x000000e90240d210 */ /* 0x000fc40007fde0ff */
[----:B------:R-:W-:Y:S01]  /*7470*/  @P4 LOP3.LUT R18, R18, 0x2000, RZ, 0xfc, !PT ;  /* 0x0000200012124812 */ /* 0x000fe200078efcff */
[----:B------:R-:W3:Y:S02]  /*7480*/  LDL.LU R129, [R1+0x138] ;  /* 0x0001380001817983 */ /* 0x000ee40000300800 */
[----:B------:R-:W-:Y:S01]  /*7490*/  @!P5 IMAD.X R65, R3, 0x1, R23, P6 ;  /* 0x000000010341d824 */ /* 0x000fe200030e0617 */
[----:B0-----:R-:W-:Y:S01]  /*74a0*/  @!P5 PRMT R5, R16, 0x8880, RZ ;  /* 0x000088801005d816 */ /* 0x001fe200000000ff */
[----:B------:R-:W3:Y:S04]  /*74b0*/  LDL.LU R131, [R1+0x13c] ;  /* 0x00013c0001837983 */ /* 0x000ee80000300800 */
[----:B------:R-:W-:Y:S01]  /*74c0*/  @!P5 IMAD R4, R5, R19, RZ ;  /* 0x000000130504d224 */ /* 0x000fe200078e02ff */
[----:B------:R-:W-:Y:S01]  /*74d0*/  LOP3.LUT R18, R18, 0xff7fffff, RZ, 0xc0, !PT ;  /* 0xff7fffff12127812 */ /* 0x000fe200078ec0ff */
[----:B------:R-:W3:Y:S02]  /*74e0*/  LDL.LU R133, [R1+0xc0] ;  /* 0x0000c00001857983 */ /* 0x000ee40000300800 */
[----:B----4-:R-:W-:-:S02]  /*74f0*/  @!P5 IMAD R5, R149, R17, R4 ;  /* 0x000000119505d224 */ /* 0x010fc400078e0204 */
[----:B------:R-:W4:Y:S04]  /*7500*/  LDL.LU R134, [R1+0xc4] ;  /* 0x0000c40001867983 */ /* 0x000f280000300800 */
[----:B------:R0:W-:Y:S01]  /*7510*/  @!P5 STG.E.U8 desc[UR40][R64.64+0x20], R5 ;  /* 0x000020054000d986 */ /* 0x0001e2000c101128 */
[----:B------:R-:W-:-:S03]  /*7520*/  @!P2 IADD3 R148, P5, P6, R233, R2, R55 ;  /* 0x00000002e994a210 */ /* 0x000fc60007ebe037 */
[----:B------:R-:W4:Y:S01]  /*7530*/  LDL.LU R135, [R1+0xc8] ;  /* 0x0000c80001877983 */ /* 0x000f220000300800 */
[----:B------:R-:W-:Y:S02]  /*7540*/  @!P2 IADD3.X R149, R23, R3, R236, P5, P6 ;  /* 0x000000031795a210 */ /* 0x000fe40002fec4ec */
[----:B------:R-:W-:Y:S01]  /*7550*/  ISETP.LT.OR P5, PT, R0, 0x22, !P3 ;  /* 0x000000220000780c */ /* 0x000fe20005fa1670 */
[----:B------:R-:W4:Y:S01]  /*7560*/  LDL.LU R108, [R1+0xcc] ;  /* 0x0000cc00016c7983 */ /* 0x000f220000300800 */
[----:B------:R-:W-:-:S11]  /*7570*/  LOP3.LUT P2, RZ, R38, 0x20000000, RZ, 0xc0, !PT ;  /* 0x2000000026ff7812 */ /* 0x000fd6000784c0ff */
[----:B------:R-:W2:Y:S01]  /*7580*/  @!P5 LDG.E.U8 R16, desc[UR40][R20.64+0x21] ;  /* 0x000021281410d981 */ /* 0x000ea2000c1e1100 */
[----:B0-----:R-:W-:-:S03]  /*7590*/  @!P5 IADD3 R64, P6, R2, R233, RZ ;  /* 0x000000e90240d210 */ /* 0x001fc60007fde0ff */
[----:B------:R-:W4:Y:S02]  /*75a0*/  LDL.LU R109, [R1+0xd0] ;  /* 0x0000d000016d7983 */ /* 0x000f240000300800 */
[----:B------:R-:W-:Y:S01]  /*75b0*/  @!P5 IMAD.X R65, R3, 0x1, R23, P6 ;  /* 0x000000010341d824 */ /* 0x000fe200030e0617 */
[----:B------:R-:W-:Y:S01]  /*75c0*/  LOP3.LUT R38, R38, 0xfff7ffff, RZ, 0xc0, !PT ;  /* 0xfff7ffff26267812 */ /* 0x000fe200078ec0ff */
[----:B------:R-:W4:Y:S01]  /*75d0*/  LDL.LU R112, [R1+0xd4] ;  /* 0x0000d40001707983 */ /* 0x000f220000300800 */
[----:B--2---:R-:W-:-:S03]  /*75e0*/  @!P5 PRMT R5, R16, 0x8880, RZ ;  /* 0x000088801005d816 */ /* 0x004fc600000000ff */
[----:B------:R-:W2:Y:S02]  /*75f0*/  LDL.LU R113, [R1+0xd8] ;  /* 0x0000d80001717983 */ /* 0x000ea40000300800 */
[----:B------:R-:W-:Y:S01]  /*7600*/  @!P5 IMAD R4, R5, R19, RZ ;  /* 0x000000130504d224 */ /* 0x000fe200078e02ff */
[----:B------:R-:W-:Y:S01]  /*7610*/  @P0 LOP3.LUT R38, R38, 0x80000, RZ, 0xfc, !PT ;  /* 0x0008000026260812 */ /* 0x000fe200078efcff */
[----:B------:R-:W2:Y:S02]  /*7620*/  LDL.LU R115, [R1+0xdc] ;  /* 0x0000dc0001737983 */ /* 0x000ea40000300800 */
[----:B------:R-:W-:Y:S01]  /*7630*/  @!P5 IMAD R5, R150, R17, R4 ;  /* 0x000000119605d224 */ /* 0x000fe200078e0204 */
[----:B------:R-:W-:Y:S01]  /*7640*/  LOP3.LUT R38, R38, 0xffefffff, RZ, 0xc0, !PT ;  /* 0xffefffff26267812 */ /* 0x000fe200078ec0ff */
[----:B------:R-:W2:Y:S04]  /*7650*/  LDL.LU R117, [R1+0xe0] ;  /* 0x0000e00001757983 */ /* 0x000ea80000300800 */
[----:B------:R0:W-:Y:S01]  /*7660*/  @!P5 STG.E.U8 desc[UR40][R64.64+0x21], R5 ;  /* 0x000021054000d986 */ /* 0x0001e2000c101128 */
[----:B------:R-:W-:-:S02]  /*7670*/  ISETP.LT.OR P5, PT, R0, 0x29, !P0 ;  /* 0x000000290000780c */ /* 0x000fc400047a1670 */
[----:B------:R-:W-:Y:S01]  /*7680*/  @P3 LOP3.LUT R38, R38, 0x100000, RZ, 0xfc, !PT ;  /* 0x0010000026263812 */ /* 0x000fe200078efcff */
[----:B------:R-:W2:Y:S10]  /*7690*/  LDL.LU R118, [R1+0xe4] ;  /* 0x0000e40001767983 */ /* 0x000eb40000300800 */
[----:B------:R-:W0:Y:S01]  /*76a0*/  @!P5 LDG.E.U8 R16, desc[UR40][R234.64+0x28] ;  /* 0x00002828ea10d981 */ /* 0x000e22000c1e1100 */
[----:B------:R-:W-:-:S03]  /*76b0*/  LOP3.LUT R38, R38, 0xefffffff, RZ, 0xc0, !PT ;  /* 0xefffffff26267812 */ /* 0x000fc600078ec0ff */
[----:B------:R-:W2:Y:S01]  /*76c0*/  LDL.LU R119, [R1+0xe8] ;  /* 0x0000e80001777983 */ /* 0x000ea20000300800 */
[----:B0-----:R-:W-:-:S03]  /*76d0*/  @!P5 PRMT R5, R16, 0x8880, RZ ;  /* 0x000088801005d816 */ /* 0x001fc600000000ff */
[----:B------:R-:W2:Y:S02]  /*76e0*/  LDL.LU R91, [R1+0xec] ;  /* 0x0000ec00015b7983 */ /* 0x000ea40000300800 */
[----:B------:R-:W-:Y:S01]  /*76f0*/  @!P5 IMAD R4, R5, R19, RZ ;  /* 0x000000130504d224 */ /* 0x000fe200078e02ff */
[----:B------:R-:W-:Y:S01]  /*7700*/  @P2 LOP3.LUT R38, R38, 0x10000000, RZ, 0xfc, !PT ;  /* 0x1000000026262812 */ /* 0x000fe200078efcff */
[----:B------:R-:W2:Y:S02]  /*7710*/  LDL.LU R93, [R1+0xf0] ;  /* 0x0000f000015d7983 */ /* 0x000ea40000300800 */
[----:B------:R-:W-:Y:S02]  /*7720*/  @!P5 IMAD R5, R151, R17, R4 ;  /* 0x000000119705d224 */ /* 0x000fe400078e0204 */
[----:B------:R-:W2:Y:S04]  /*7730*/  LDL.LU R94, [R1+0xf4] ;  /* 0x0000f400015e7983 */ /* 0x000ea80000300800 */
[----:B------:R0:W-:Y:S01]  /*7740*/  @!P5 STG.E.U8 desc[UR40][R2.64+0x28], R5 ;  /* 0x000028050200d986 */ /* 0x0001e2000c101128 */
[----:B------:R-:W-:-:S03]  /*7750*/  @!P4 IADD3 R150, P5, P6, R233, R2, R55 ;  /* 0x00000002e996c210 */ /* 0x000fc60007ebe037 */
[----:B------:R-:W2:Y:S01]  /*7760*/  LDL.LU R95, [R1+0xf8] ;  /* 0x0000f800015f7983 */ /* 0x000ea20000300800 */
[----:B------:R-:W-:Y:S02]  /*7770*/  @!P4 IADD3.X R151, R23, R3, R236, P5, P6 ;  /* 0x000000031797c210 */ /* 0x000fe40002fec4ec */
[C---:B------:R-:W-:Y:S01]  /*7780*/  ISETP.LT.OR P5, PT, R0.reuse, 0x2a, !P0 ;  /* 0x0000002a0000780c */ /* 0x040fe200047a1670 */
[----:B------:R-:W2:Y:S01]  /*7790*/  LDL.LU R99, [R1+0xfc] ;  /* 0x0000fc0001637983 */ /* 0x000ea20000300800 */
[----:B------:R-:W-:-:S03]  /*77a0*/  ISETP.LT.OR P4, PT, R0, 0x61, !P1 ;  /* 0x000000610000780c */ /* 0x000fc60004f81670 */
[----:B------:R-:W2:Y:S04]  /*77b0*/  LDL.LU R101, [R1+0x80] ;  /* 0x0000800001657983 */ /* 0x000ea80000300800 */
[----:B------:R-:W2:Y:S04]  /*77c0*/  LDL.LU R102, [R1+0x84] ;  /* 0x0000840001667983 */ /* 0x000ea80000300800 */
[----:B------:R-:W0:Y:S02]  /*77d0*/  @!P5 LDG.E.U8 R16, desc[UR40][R234.64+0x29] ;  /* 0x00002928ea10d981 */ /* 0x000e24000c1e1100 */
[----:B------:R-:W-:-:S02]  /*77e0*/  @P4 LOP3.LUT R18, R18, 0x800000, RZ, 0xfc, !PT ;  /* 0x0080000012124812 */ /* 0x000fc400078efcff */
[----:B------:R-:W2:Y:S01]  /*77f0*/  LDL.LU R103, [R1+0x88] ;  /* 0x0000880001677983 */ /* 0x000ea20000300800 */
[----:B0-----:R-:W-:-:S03]  /*7800*/  @!P5 PRMT R5, R16, 0x8880, RZ ;  /* 0x000088801005d816 */ /* 0x001fc600000000ff */
[----:B------:R-:W2:Y:S02]  /*7810*/  LDL.LU R75, [R1+0x8c] ;  /* 0x00008c00014b7983 */ /* 0x000ea40000300800 */
[----:B------:R-:W-:Y:S01]  /*7820*/  @!P5 IMAD R4, R5, R19, RZ ;  /* 0x000000130504d224 */ /* 0x000fe200078e02ff */
[----:B------:R-:W-:Y:S01]  /*7830*/  LOP3.LUT R18, R18, 0xfffeffff, RZ, 0xc0, !PT ;  /* 0xfffeffff12127812 */ /* 0x000fe200078ec0ff */
[----:B------:R-:W2:Y:S02]  /*7840*/  LDL.LU R77, [R1+0x90] ;  /* 0x00009000014d7983 */ /* 0x000ea40000300800 */
[----:B------:R-:W-:Y:S01]  /*7850*/  @!P5 IMAD R5, R120, R17, R4 ;  /* 0x000000117805d224 */ /* 0x000fe200078e0204 */
[----:B------:R-:W-:Y:S01]  /*7860*/  LOP3.LUT R22, R22, 0xfffffffe, RZ, 0xc0, !PT ;  /* 0xfffffffe16167812 */ /* 0x000fe200078ec0ff */
[----:B------:R-:W2:Y:S04]  /*7870*/  LDL.LU R78, [R1+0x94] ;  /* 0x00009400014e7983 */ /* 0x000ea80000300800 */
[----:B------:R0:W-:Y:S01]  /*7880*/  @!P5 STG.E.U8 desc[UR40][R2.64+0x29], R5 ;  /* 0x000029050200d986 */ /* 0x0001e2000c101128 */
[----:B------:R-:W-:-:S03]  /*7890*/  ISETP.LT.OR P5, PT, R0, 0x29, !P3 ;  /* 0x000000290000780c */ /* 0x000fc60005fa1670 */
[----:B------:R-:W2:Y:S04]  /*78a0*/  LDL.LU R79, [R1+0x98] ;  /* 0x00009800014f7983 */ /* 0x000ea80000300800 */
[----:B------:R-:W2:Y:S04]  /*78b0*/  LDL.LU R83, [R1+0x9c] ;  /* 0x00009c0001537983 */ /* 0x000ea80000300800 */
[----:B------:R-:W2:Y:S04]  /*78c0*/  LDL.LU R85, [R1+0xa0] ;  /* 0x0000a00001557983 */ /* 0x000ea80000300800 */
[----:B------:R-:W0:Y:S01]  /*78d0*/  @!P5 LDG.E.U8 R16, desc[UR40][R20.64+0x28] ;  /* 0x000028281410d981 */ /* 0x000e22000c1e1100 */
[----:B------:R-:W-:-:S03]  /*78e0*/  @!P5 IADD3 R64, P6, R2, R233, RZ ;  /* 0x000000e90240d210 */ /* 0x000fc60007fde0ff */
[----:B------:R-:W2:Y:S02]  /*78f0*/  LDL.LU R86, [R1+0xa4] ;  /* 0x0000a40001567983 */ /* 0x000ea40000300800 */
[----:B------:R-:W-:Y:S02]  /*7900*/  @!P5 IMAD.X R65, R3, 0x1, R23, P6 ;  /* 0x000000010341d824 */ /* 0x000fe400030e0617 */
[----:B------:R-:W2:Y:S01]  /*7910*/  LDL.LU R87, [R1+0xa8] ;  /* 0x0000a80001577983 */ /* 0x000ea20000300800 */
[----:B0-----:R-:W-:-:S05]  /*7920*/  @!P5 PRMT R5, R16, 0x8880, RZ ;  /* 0x000088801005d816 */ /* 0x001fca00000000ff */
[----:B------:R-:W-:-:S04]  /*7930*/  @!P5 IMAD R4, R5, R19, RZ ;  /* 0x000000130504d224 */ /* 0x000fc800078e02ff */
[----:B------:R-:W-:-:S05]  /*7940*/  @!P5 IMAD R5, R121, R17, R4 ;  /* 0x000000117905d224 */ /* 0x000fca00078e0204 */
[----:B------:R0:W-:Y:S01]  /*7950*/  @!P5 STG.E.U8 desc[UR40][R64.64+0x28], R5 ;  /* 0x000028054000d986 */ /* 0x0001e2000c101128 */
[----:B------:R-:W-:-:S04]  /*7960*/  @!P4 IADD3 R120, P5, P6, R233, R2, R232 ;  /* 0x00000002e978c210 */ /* 0x000fc80007ebe0e8 */
[----:B------:R-:W-:Y:S02]  /*7970*/  @!P4 IADD3.X R121, R23, R3, R237, P5, P6 ;  /* 0x000000031779c210 */ /* 0x000fe40002fec4ed */
[----:B------:R-:W-:-:S13]  /*7980*/  ISETP.LT.OR P5, PT, R0, 0x2a, !P3 ;  /* 0x0000002a0000780c */ /* 0x000fda0005fa1670 */
[----:B------:R-:W3:Y:S01]  /*7990*/  @!P5 LDG.E.U8 R16, desc[UR40][R20.64+0x29] ;  /* 0x000029281410d981 */ /* 0x000ee2000c1e1100 */
[----:B0-----:R-:W-:-:S05]  /*79a0*/  @!P5 IADD3 R64, P6, R2, R233, RZ ;  /* 0x000000e90240d210 */ /* 0x001fca0007fde0ff */
[----:B------:R-:W-:Y:S01]  /*79b0*/  @!P5 IMAD.X R65, R3, 0x1, R23, P6 ;  /* 0x000000010341d824 */ /* 0x000fe200030e0617 */
[----:B---3--:R-:W-:-:S05]  /*79c0*/  @!P5 PRMT R5, R16, 0x8880, RZ ;  /* 0x000088801005d816 */ /* 0x008fca00000000ff */
[----:B------:R-:W-:-:S04]  /*79d0*/  @!P5 IMAD R4, R5, R19, RZ ;  /* 0x000000130504d224 */ /* 0x000fc800078e02ff */
[----:B------:R-:W-:-:S05]  /*79e0*/  @!P5 IMAD R5, R122, R17, R4 ;  /* 0x000000117a05d224 */ /* 0x000fca00078e0204 */
[----:B------:R0:W-:Y:S01]  /*79f0*/  @!P5 STG.E.U8 desc[UR40][R64.64+0x29], R5 ;  /* 0x000029054000d986 */ /* 0x0001e2000c101128 */
[----:B------:R-:W-:-:S13]  /*7a00*/  ISETP.LT.OR P5, PT, R0, 0x31, !P0 ;  /* 0x000000310000780c */ /* 0x000fda00047a1670 */
[----:B------:R-:W0:Y:S01]  /*7a10*/  @!P5 LDG.E.U8 R16, desc[UR40][R234.64+0x30] ;  /* 0x00003028ea10d981 */ /* 0x000e22000c1e1100 */
[----:B------:R-:W-:Y:S02]  /*7a20*/  ISETP.LT.OR P4, PT, R0, 0x62, !P1 ;  /* 0x000000620000780c */ /* 0x000fe40004f81670 */
[----:B0-----:R-:W-:-:S05]  /*7a30*/  @!P5 PRMT R5, R16, 0x8880, RZ ;  /* 0x000088801005d816 */ /* 0x001fca00000000ff */
        /* <DEDUP_REMOVED lines=9> */
[----:B------:R-:W-:-:S05]  /*7ad0*/  @!P5 IMAD R5, R124, R17, R4 ;  /* 0x000000117c05d224 */ /* 0x000fca00078e0204 */
[----:B------:R0:W-:Y:S01]  /*7ae0*/  @!P5 STG.E.U8 desc[UR40][R2.64+0x31], R5 ;  /* 0x000031050200d986 */ /* 0x0001e2000c101128 */
[----:B------:R-:W-:-:S13]  /*7af0*/  ISETP.LT.OR P5, PT, R0, 0x31, !P3 ;  /* 0x000000310000780c */ /* 0x000fda0005fa1670 */
[----:B------:R-:W0:Y:S01]  /*7b00*/  @!P5 LDG.E.U8 R16, desc[UR40][R20.64+0x30] ;  /* 0x000030281410d981 */ /* 0x000e22000c1e1100 */
[----:B------:R-:W-:Y:S02]  /*7b10*/  @P4 LOP3.LUT R18, R18, 0x10000, RZ, 0xfc, !PT ;  /* 0x0001000012124812 */ /* 0x000fe400078efcff */
[----:B------:R-:W-:Y:S02]  /*7b20*/  ISETP.LT.OR P4, PT, R0, 0x69, !P1 ;  /* 0x000000690000780c */ /* 0x000fe40004f81670 */
[----:B------:R-:W-:-:S05]  /*7b30*/  @!P5 IADD3 R64, P6, R2, R233, RZ ;  /* 0x000000e90240d210 */ /* 0x000fca0007fde0ff */
[----:B------:R-:W-:Y:S01]  /*7b40*/  @!P5 IMAD.X R65, R3, 0x1, R23, P6 ;  /* 0x000000010341d824 */ /* 0x000fe200030e0617 */
        /* <DEDUP_REMOVED lines=16> */
[----:B------:R-:W-:-:S04]  /*7c50*/  LOP3.LUT R18, R18, 0xffffbfff, RZ, 0xc0, !PT ;  /* 0xffffbfff12127812 */ /* 0x000fc800078ec0ff */
[----:B------:R-:W-:Y:S02]  /*7c60*/  @P4 LOP3.LUT R18, R18, 0x4000, RZ, 0xfc, !PT ;  /* 0x0000400012124812 */ /* 0x000fe400078efcff */
        /* <DEDUP_REMOVED lines=28> */
[----:B------:R-:W-:Y:S02]  /*7e30*/  ISETP.LT.OR P0, PT, R0, 0x72, !P1 ;  /* 0x000000720000780c */ /* 0x000fe40004f01670 */
[----:B0-----:R-:W-:-:S05]  /*7e40*/  @!P5 IADD3 R64, P6, R2, R233, RZ ;  /* 0x000000e90240d210 */ /* 0x001fca0007fde0ff */
[----:B------:R-:W-:Y:S01]  /*7e50*/  @!P5 IMAD.X R65, R3, 0x1, R23, P6 ;  /* 0x000000010341d824 */ /* 0x000fe200030e0617 */
[----:B---3--:R-:W-:-:S05]  /*7e60*/  @!P5 PRMT R5, R16, 0x8880, RZ ;  /* 0x000088801005d816 */ /* 0x008fca00000000ff */
        /* <DEDUP_REMOVED lines=12> */
[----:B------:R-:W0:Y:S02]  /*7f30*/  @!P5 LDG.E.U8 R16, desc[UR40][R14.64+0x21] ;  /* 0x000021280e10d981 */ /* 0x000e24000c1e1100 */
[----:B0-----:R-:W-:-:S05]  /*7f40*/  @!P5 PRMT R5, R16, 0x8880, RZ ;  /* 0x000088801005d816 */ /* 0x001fca00000000ff */
[----:B------:R-:W-:-:S04]  /*7f50*/  @!P5 IMAD R4, R5, R19, RZ ;  /* 0x000000130504d224 */ /* 0x000fc800078e02ff */
[----:B----4-:R-:W-:-:S05]  /*7f60*/  @!P5 IMAD R5, R134, R17, R4 ;  /* 0x000000118605d224 */ /* 0x010fca00078e0204 */
[----:B------:R0:W-:Y:S01]  /*7f70*/  @!P5 STG.E.U8 desc[UR40][R36.64+0x21], R5 ;  /* 0x000021052400d986 */ /* 0x0001e2000c101128 */
[----:B------:R-:W-:-:S13]  /*7f80*/  ISETP.LT.OR P5, PT, R0, 0x21, !P1 ;  /* 0x000000210000780c */ /* 0x000fda0004fa1670 */
[----:B------:R-:W0:Y:S01]  /*7f90*/  @!P5 LDG.E.U8 R16, desc[UR40][R12.64+0x20] ;  /* 0x000020280c10d981 */ /* 0x000e22000c1e1100 */
[----:B------:R-:W-:Y:S02]  /*7fa0*/  LOP3.LUT R18, R18, 0xfffff7ff, RZ, 0xc0, !PT ;  /* 0xfffff7ff12127812 */ /* 0x000fe400078ec0ff */
[----:B------:R-:W-:Y:S02]  /*7fb0*/  ISETP.LT.OR P3, PT, R0, 0x79, !P1 ;  /* 0x000000790000780c */ /* 0x000fe40004f61670 */
[----:B------:R-:W-:-:S04]  /*7fc0*/  @P4 LOP3.LUT R18, R18, 0x800, RZ, 0xfc, !PT ;  /* 0x0000080012124812 */ /* 0x000fc800078efcff */
[----:B------:R-:W-:-:S04]  /*7fd0*/  LOP3.LUT R18, R18, 0xfffffbff, RZ, 0xc0, !PT ;  /* 0xfffffbff12127812 */ /* 0x000fc800078ec0ff */
[----:B------:R-:W-:-:S03]  /*7fe0*/  @P0 LOP3.LUT R18, R18, 0x400, RZ, 0xfc, !PT ;  /* 0x0000040012120812 */ /* 0x000fc600078efcff */
[----:B------:R-:W-:Y:S02]  /*7ff0*/  @!P3 IADD3 R132, P0, P6, R233, R2, R232 ;  /* 0x00000002e984b210 */ /* 0x000fe40007e1e0e8 */
[----:B------:R-:W-:Y:S02]  /*8000*/  ISETP.LT.OR P4, PT, R0, 0x22, !P1 ;  /* 0x000000220000780c */ /* 0x000fe40004f81670 */
[----:B------:R-:W-:Y:S02]  /*8010*/  @!P3 IADD3.X R133, R23, R3, R237, P0, P6 ;  /* 0x000000031785b210 */ /* 0x000fe400007ec4ed */
[----:B------:R-:W-:-:S05]  /*8020*/  @!P5 IADD3 R64, P6, R233, R104, RZ ;  /* 0x00000068e940d210 */ /* 0x000fca0007fde0ff */
[----:B------:R-:W-:Y:S01]  /*8030*/  @!P5 IMAD.X R65, R23, 0x1, R105, P6 ;  /* 0x000000011741d824 */ /* 0x000fe200030e0669 */
[----:B0-----:R-:W-:-:S05]  /*8040*/  @!P5 PRMT R5, R16, 0x8880, RZ ;  /* 0x000088801005d816 */ /* 0x001fca00000000ff */
[----:B------:R-:W-:-:S04]  /*8050*/  @!P5 IMAD R4, R5, R19, RZ ;  /* 0x000000130504d224 */ /* 0x000fc800078e02ff */
[----:B------:R-:W-:-:S05]  /*8060*/  @!P5 IMAD R5, R135, R17, R4 ;  /* 0x000000118705d224 */ /* 0x000fca00078e0204 */
[----:B------:R0:W-:Y:S04]  /*8070*/  @!P5 STG.E.U8 desc[UR40][R64.64+0x20], R5 ;  /* 0x000020054000d986 */ /* 0x0001e8000c101128 */
[----:B------:R-:W0:Y:S01]  /*8080*/  @!P4 LDG.E.U8 R16, desc[UR40][R12.64+0x21] ;  /* 0x000021280c10c981 */ /* 0x000e22000c1e1100 */
[----:B------:R-:W-:Y:S02]  /*8090*/  ISETP.LT.OR P0, PT, R0, 0x7a, !P1 ;  /* 0x0000007a0000780c */ /* 0x000fe40004f01670 */
[----:B------:R-:W-:-:S04]  /*80a0*/  LOP3.LUT R18, R18, 0xfffffdff, RZ, 0xc0, !PT ;  /* 0xfffffdff12127812 */ /* 0x000fc800078ec0ff */
[----:B------:R-:W-:Y:S02]  /*80b0*/  @P3 LOP3.LUT R18, R18, 0x200, RZ, 0xfc, !PT ;  /* 0x0000020012123812 */ /* 0x000fe400078efcff */
[----:B------:R-:W-:Y:S02]  /*80c0*/  ISETP.GE.AND P3, PT, R39, 0x109, PT ;  /* 0x000001092700780c */ /* 0x000fe40003f66270 */
[----:B------:R-:W-:-:S03]  /*80d0*/  LOP3.LUT R18, R18, 0xffffff7f, RZ, 0xc0, !PT ;  /* 0xffffff7f12127812 */ /* 0x000fc600078ec0ff */
[----:B------:R-:W-:Y:S02]  /*80e0*/  @!P0 IADD3 R134, P5, P6, R233, R2, R232 ;  /* 0x00000002e9868210 */ /* 0x000fe40007ebe0e8 */
        /* <DEDUP_REMOVED lines=8> */
[----:B0-----:R-:W-:-:S05]  /*8170*/  @!P4 PRMT R5, R16, 0x8880, RZ ;  /* 0x000088801005c816 */ /* 0x001fca00000000ff */
[----:B------:R-:W-:-:S04]  /*8180*/  @!P4 IMAD R4, R5, R19, RZ ;  /* 0x000000130504c224 */ /* 0x000fc800078e02ff */
[----:B------:R-:W-:-:S05]  /*8190*/  @!P4 IMAD R5, R108, R17, R4 ;  /* 0x000000116c05c224 */ /* 0x000fca00078e0204 */
[----:B------:R0:W-:Y:S02]  /*81a0*/  @!P4 STG.E.U8 desc[UR40][R106.64+0x21], R5 ;  /* 0x000021056a00c986 */ /* 0x0001e4000c101128 */
[----:B0-----:R-:W-:-:S04]  /*81b0*/  @!P0 IADD3 R106, P6, P5, R233, R2, R55 ;  /* 0x00000002e96a8210 */ /* 0x001fc80007dde037 */
[----:B------:R-:W-:Y:S02]  /*81c0*/  @!P0 IADD3.X R107, R23, R3, R236, P6, P5 ;  /* 0x00000003176b8210 */ /* 0x000fe400037ea4ec */
[----:B------:R-:W-:-:S13]  /*81d0*/  ISETP.LT.OR P5, PT, R0, 0x29, !P2 ;  /* 0x000000290000780c */ /* 0x000fda00057a1670 */
[----:B------:R-:W3:Y:S02]  /*81e0*/  @!P5 LDG.E.U8 R16, desc[UR40][R14.64+0x28] ;  /* 0x000028280e10d981 */ /* 0x000ee4000c1e1100 */
        /* <DEDUP_REMOVED lines=10> */
[----:B------:R0:W-:Y:S04]  /*8290*/  @!P5 STG.E.U8 desc[UR40][R36.64+0x29], R5 ;  /* 0x000029052400d986 */ /* 0x0001e8000c101128 */
[----:B------:R-:W0:Y:S02]  /*82a0*/  @!P4 LDG.E.U8 R16, desc[UR40][R12.64+0x28] ;  /* 0x000028280c10c981 */ /* 0x000e24000c1e1100 */
[----:B0-----:R-:W-:-:S05]  /*82b0*/  @!P4 PRMT R5, R16, 0x8880, RZ ;  /* 0x000088801005c816 */ /* 0x001fca00000000ff */
[----:B------:R-:W-:-:S04]  /*82c0*/  @!P4 IMAD R4, R5, R19, RZ ;  /* 0x000000130504c224 */ /* 0x000fc800078e02ff */
[----:B--2---:R-:W-:-:S05]  /*82d0*/  @!P4 IMAD R5, R113, R17, R4 ;  /* 0x000000117105c224 */ /* 0x004fca00078e0204 */
[----:B------:R0:W-:Y:S01]  /*82e0*/  @!P4 STG.E.U8 desc[UR40][R110.64+0x28], R5 ;  /* 0x000028056e00c986 */ /* 0x0001e2000c101128 */
[----:B------:R-:W-:-:S13]  /*82f0*/  ISETP.LT.OR P4, PT, R0, 0x2a, !P1 ;  /* 0x0000002a0000780c */ /* 0x000fda0004f81670 */
[----:B------:R-:W2:Y:S01]  /*8300*/  @!P4 LDG.E.U8 R16, desc[UR40][R12.64+0x29] ;  /* 0x000029280c10c981 */ /* 0x000ea2000c1e1100 */
[----:B------:R-:W-:Y:S02]  /*8310*/  ISETP.LT.OR P2, PT, R0, 0x69, !P3 ;  /* 0x000000690000780c */ /* 0x000fe40005f41670 */
[----:B------:R-:W-:-:S04]  /*8320*/  LOP3.LUT R18, R18, 0xfffffffd, RZ, 0xc0, !PT ;  /* 0xfffffffd12127812 */ /* 0x000fc800078ec0ff */
[----:B------:R-:W-:-:S07]  /*8330*/  @P0 LOP3.LUT R18, R18, 0x2, RZ, 0xfc, !PT ;  /* 0x0000000212120812 */ /* 0x000fce00078efcff */
[----:B------:R-:W-:-:S04]  /*8340*/  @!P2 IADD3 R108, P0, P6, R233, R2, R55 ;  /* 0x00000002e96ca210 */ /* 0x000fc80007e1e037 */
[----:B------:R-:W-:Y:S02]  /*8350*/  @!P2 IADD3.X R109, R23, R3, R236, P0, P6 ;  /* 0x00000003176da210 */ /* 0x000fe400007ec4ec */
[----:B------:R-:W-:Y:S02]  /*8360*/  ISETP.LT.OR P6, PT, R0, 0x6a, !P3 ;  /* 0x0000006a0000780c */ /* 0x000fe40005fc1670 */
[----:B------:R-:W-:-:S04]  /*8370*/  LOP3.LUT R18, R18, 0xfffffffe, RZ, 0xc0, !PT ;  /* 0xfffffffe12127812 */ /* 0x000fc800078ec0ff */
[----:B------:R-:W-:Y:S02]  /*8380*/  @P2 LOP3.LUT R18, R18, 0x1, RZ, 0xfc, !PT ;  /* 0x0000000112122812 */ /* 0x000fe400078efcff */
[C---:B------:R-:W-:Y:S02]  /*8390*/  LOP3.LUT P2, RZ, R38.reuse, 0x10000000, RZ, 0xc0, !PT ;  /* 0x1000000026ff7812 */ /* 0x040fe4000784c0ff */
[----:B------:R-:W-:-:S03]  /*83a0*/  LOP3.LUT R38, R38, 0xffffdfff, RZ, 0xc0, !PT ;  /* 0xffffdfff26267812 */ /* 0x000fc600078ec0ff */
[----:B0-----:R-:W-:Y:S02]  /*83b0*/  @!P6 IADD3 R110, P0, P5, R233, R2, R55 ;  /* 0x00000002e96ee210 */ /* 0x001fe40007d1e037 */
[----:B------:R-:W-:Y:S02]  /*83c0*/  @P6 LOP3.LUT R38, R38, 0x2000, RZ, 0xfc, !PT ;  /* 0x0000200026266812 */ /* 0x000fe400078efcff */
[----:B------:R-:W-:Y:S02]  /*83d0*/  @!P6 IADD3.X R111, R23, R3, R236, P0, P5 ;  /* 0x00000003176fe210 */ /* 0x000fe400007ea4ec */
[----:B------:R-:W-:-:S13]  /*83e0*/  ISETP.LT.OR P6, PT, R0, 0x71, !P3 ;  /* 0x000000710000780c */ /* 0x000fda0005fc1670 */
[----:B------:R-:W-:-:S04]  /*83f0*/  @!P6 IADD3 R112, P0, P5, R233, R2, R55 ;  /* 0x00000002e970e210 */ /* 0x000fc80007d1e037 */
[----:B------:R-:W-:Y:S02]  /*8400*/  @!P6 IADD3.X R113, R23, R3, R236, P0, P5 ;  /* 0x000000031771e210 */ /* 0x000fe400007ea4ec */
[----:B--2---:R-:W-:-:S05]  /*8410*/  @!P4 PRMT R5, R16, 0x8880, RZ ;  /* 0x000088801005c816 */ /* 0x004fca00000000ff */
[----:B------:R-:W-:-:S04]  /*8420*/  @!P4 IMAD R4, R5, R19, RZ ;  /* 0x000000130504c224 */ /* 0x000fc800078e02ff */
[----:B------:R-:W-:-:S05]  /*8430*/  @!P4 IMAD R5, R115, R17, R4 ;  /* 0x000000117305c224 */ /* 0x000fca00078e0204 */
[----:B------:R0:W-:Y:S01]  /*8440*/  @!P4 STG.E.U8 desc[UR40][R62.64+0x29], R5 ;  /* 0x000029053e00c986 */ /* 0x0001e2000c101128 */
[----:B------:R-:W-:-:S13]  /*8450*/  ISETP.LT.OR P4, PT, R0, 0x72, !P3 ;  /* 0x000000720000780c */ /* 0x000fda0005f81670 */
        /* <DEDUP_REMOVED lines=11> */
[----:B------:R-:W-:-:S04]  /*8510*/  @P6 LOP3.LUT R18, R18, 0x20, RZ, 0xfc, !PT ;  /* 0x0000002012126812 */ /* 0x000fc800078efcff */
[----:B------:R-:W-:-:S04]  /*8520*/  LOP3.LUT R18, R18, 0xffffffef, RZ, 0xc0, !PT ;  /* 0xffffffef12127812 */ /* 0x000fc800078ec0ff */
[----:B------:R-:W-:Y:S02]  /*8530*/  @P4 LOP3.LUT R18, R18, 0x10, RZ, 0xfc, !PT ;  /* 0x0000001012124812 */ /* 0x000fe400078efcff */
[----:B------:R-:W-:Y:S02]  /*8540*/  ISETP.LT.OR P4, PT, R0, 0x31, !P1 ;  /* 0x000000310000780c */ /* 0x000fe40004f81670 */
[----:B0-----:R-:W-:-:S05]  /*8550*/  @!P5 PRMT R5, R16, 0x8880, RZ ;  /* 0x000088801005d816 */ /* 0x001fca00000000ff */
[----:B------:R-:W-:-:S04]  /*8560*/  @!P5 IMAD R4, R5, R19, RZ ;  /* 0x000000130504d224 */ /* 0x000fc800078e02ff */
[----:B------:R-:W-:-:S05]  /*8570*/  @!P5 IMAD R5, R118, R17, R4 ;  /* 0x000000117605d224 */ /* 0x000fca00078e0204 */
[----:B------:R0:W-:Y:S04]  /*8580*/  @!P5 STG.E.U8 desc[UR40][R36.64+0x31], R5 ;  /* 0x000031052400d986 */ /* 0x0001e8000c101128 */
[----:B------:R-:W0:Y:S01]  /*8590*/  @!P4 LDG.E.U8 R16, desc[UR40][R12.64+0x30] ;  /* 0x000030280c10c981 */ /* 0x000e22000c1e1100 */
[----:B------:R-:W-:-:S04]  /*85a0*/  LOP3.LUT R38, R38, 0xf7ffffff, RZ, 0xc0, !PT ;  /* 0xf7ffffff26267812 */ /* 0x000fc800078ec0ff */
[----:B------:R-:W-:Y:S02]  /*85b0*/  @P2 LOP3.LUT R38, R38, 0x8000000, RZ, 0xfc, !PT ;  /* 0x0800000026262812 */ /* 0x000fe400078efcff */
[----:B------:R-:W-:-:S13]  /*85c0*/  ISETP.LT.OR P2, PT, R0, 0x79, !P3 ;  /* 0x000000790000780c */ /* 0x000fda0005f41670 */
[----:B------:R-:W-:-:S04]  /*85d0*/  @!P2 IADD3 R116, P0, P6, R233, R2, R55 ;  /* 0x00000002e974a210 */ /* 0x000fc80007e1e037 */
[----:B------:R-:W-:Y:S02]  /*85e0*/  @!P2 IADD3.X R117, R23, R3, R236, P0, P6 ;  /* 0x000000031775a210 */ /* 0x000fe400007ec4ec */
[----:B------:R-:W-:Y:S02]  /*85f0*/  ISETP.LT.OR P0, PT, R0, 0x32, !P1 ;  /* 0x000000320000780c */ /* 0x000fe40004f01670 */
[----:B0-----:R-:W-:-:S05]  /*8600*/  @!P4 PRMT R5, R16, 0x8880, RZ ;  /* 0x000088801005c816 */ /* 0x001fca00000000ff */
[----:B------:R-:W-:-:S04]  /*8610*/  @!P4 IMAD R4, R5, R19, RZ ;  /* 0x000000130504c224 */ /* 0x000fc800078e02ff */
[----:B------:R-:W-:-:S05]  /*8620*/  @!P4 IMAD R5, R119, R17, R4 ;  /* 0x000000117705c224 */ /* 0x000fca00078e0204 */
[----:B------:R0:W-:Y:S04]  /*8630*/  @!P4 STG.E.U8 desc[UR40][R60.64+0x30], R5 ;  /* 0x000030053c00c986 */ /* 0x0001e8000c101128 */
[----:B------:R-:W0:Y:S01]  /*8640*/  @!P0 LDG.E.U8 R16, desc[UR40][R12.64+0x31] ;  /* 0x000031280c108981 */ /* 0x000e22000c1e1100 */
[----:B------:R-:W-:Y:S02]  /*8650*/  ISETP.LT.OR P4, PT, R0, 0x7a, !P3 ;  /* 0x0000007a0000780c */ /* 0x000fe40005f81670 */
[----:B------:R-:W-:-:S04]  /*8660*/  LOP3.LUT R18, R18, 0xfffffeff, RZ, 0xc0, !PT ;  /* 0xfffffeff12127812 */ /* 0x000fc800078ec0ff */
[----:B------:R-:W-:-:S07]  /*8670*/  @P2 LOP3.LUT R18, R18, 0x100, RZ, 0xfc, !PT ;  /* 0x0000010012122812 */ /* 0x000fce00078efcff */
[----:B------:R-:W-:-:S04]  /*8680*/  @!P4 IADD3 R118, P6, P5, R233, R2, R55 ;  /* 0x00000002e976c210 */ /* 0x000fc80007dde037 */
[----:B------:R-:W-:Y:S02]  /*8690*/  @!P4 IADD3.X R119, R23, R3, R236, P6, P5 ;  /* 0x000000031777c210 */ /* 0x000fe400037ea4ec */
[----:B------:R-:W-:Y:S02]  /*86a0*/  ISETP.LT.OR P6, PT, R0, 0x81, !P1 ;  /* 0x000000810000780c */ /* 0x000fe40004fc1670 */
[----:B------:R-:W-:Y:S02]  /*86b0*/  LOP3.LUT R18, R18, 0xfffffffb, RZ, 0xc0, !PT ;  /* 0xfffffffb12127812 */ /* 0x000fe400078ec0ff */
[----:B------:R-:W-:Y:S02]  /*86c0*/  LOP3.LUT P2, RZ, R38, 0x8000000, RZ, 0xc0, !PT ;  /* 0x0800000026ff7812 */ /* 0x000fe4000784c0ff */
[----:B------:R-:W-:Y:S02]  /*86d0*/  @P4 LOP3.LUT R18, R18, 0x4, RZ, 0xfc, !PT ;  /* 0x0000000412124812 */ /* 0x000fe400078efcff */
[----:B------:R-:W-:-:S02]  /*86e0*/  LOP3.LUT P4, RZ, R38, 0x4000000, RZ, 0xc0, !PT ;  /* 0x0400000026ff7812 */ /* 0x000fc4000788c0ff */
[----:B------:R-:W-:-:S04]  /*86f0*/  LOP3.LUT R38, R38, 0xfeffffff, RZ, 0xc0, !PT ;  /* 0xfeffffff26267812 */ /* 0x000fc800078ec0ff */
[----:B------:R-:W-:Y:S02]  /*8700*/  @P3 LOP3.LUT R38, R38, 0x1000000, RZ, 0xfc, !PT ;  /* 0x0100000026263812 */ /* 0x000fe400078efcff */
[----:B------:R-:W-:-:S04]  /*8710*/  @!P6 IADD3 R88, P3, P5, R233, R2, R232 ;  /* 0x00000002e958e210 */ /* 0x000fc80007d7e0e8 */
[----:B------:R-:W-:Y:S02]  /*8720*/  @!P6 IADD3.X R89, R23, R3, R237, P3, P5 ;  /* 0x000000031759e210 */ /* 0x000fe40001fea4ed */
[----:B------:R-:W-:Y:S02]  /*8730*/  ISETP.LT.OR P3, PT, R0, 0x82, !P1 ;  /* 0x000000820000780c */ /* 0x000fe40004f61670 */
[----:B0-----:R-:W-:-:S05]  /*8740*/  @!P0 PRMT R5, R16, 0x8880, RZ ;  /* 0x0000888010058816 */ /* 0x001fca00000000ff */
[----:B------:R-:W-:-:S04]  /*8750*/  @!P0 IMAD R4, R5, R19, RZ ;  /* 0x0000001305048224 */ /* 0x000fc800078e02ff */
[----:B------:R-:W-:-:S05]  /*8760*/  @!P0 IMAD R5, R91, R17, R4 ;  /* 0x000000115b058224 */ /* 0x000fca00078e0204 */
[----:B------:R0:W-:Y:S01]  /*8770*/  @!P0 STG.E.U8 desc[UR40][R58.64+0x31], R5 ;  /* 0x000031053a008986 */ /* 0x0001e2000c101128 */
[----:B------:R-:W-:-:S04]  /*8780*/  @!P3 IADD3 R90, P0, P5, R233, R2, R232 ;  /* 0x00000002e95ab210 */ /* 0x000fc80007d1e0e8 */
[----:B------:R-:W-:Y:S02]  /*8790*/  @!P3 IADD3.X R91, R23, R3, R237, P0, P5 ;  /* 0x00000003175bb210 */ /* 0x000fe400007ea4ed */
[----:B------:R-:W-:Y:S02]  /*87a0*/  ISETP.LT.OR P5, PT, R0, 0x39, !P2 ;  /* 0x000000390000780c */ /* 0x000fe400057a1670 */
[----:B------:R-:W-:Y:S02]  /*87b0*/  LOP3.LUT R18, R18, 0xffbfffff, RZ, 0xc0, !PT ;  /* 0xffbfffff12127812 */ /* 0x000fe400078ec0ff */
[----:B------:R-:W-:Y:S01]  /*87c0*/  LOP3.LUT R38, R38, 0xfffbffff, RZ, 0xc0, !PT ;  /* 0xfffbffff26267812 */ /* 0x000fe200078ec0ff */
[----:B0-----:R-:W2:Y:S08]  /*87d0*/  LDL.LU R59, [R1+0xac] ;  /* 0x0000ac00013b7983 */ /* 0x001eb00000300800 */
[----:B------:R-:W3:Y:S01]  /*87e0*/  @!P5 LDG.E.U8 R16, desc[UR40][R14.64+0x38] ;  /* 0x000038280e10d981 */ /* 0x000ee2000c1e1100 */
[----:B------:R-:W-:-:S02]  /*87f0*/  ISETP.LT.OR P0, PT, R0, 0x39, !P1 ;  /* 0x000000390000780c */ /* 0x000fc40004f01670 */
[----:B------:R-:W-:Y:S01]  /*8800*/  @P6 LOP3.LUT R18, R18, 0x400000, RZ, 0xfc, !PT ;  /* 0x0040000012126812 */ /* 0x000fe200078efcff */
[----:B------:R-:W4:Y:S01]  /*8810*/  LDL.LU R61, [R1+0xb0] ;  /* 0x0000b000013d7983 */ /* 0x000f220000300800 */
[----:B---3--:R-:W-:-:S03]  /*8820*/  @!P5 PRMT R5, R16, 0x8880, RZ ;  /* 0x000088801005d816 */ /* 0x008fc600000000ff */
[----:B------:R-:W3:Y:S02]  /*8830*/  LDL.LU R62, [R1+0xb4] ;  /* 0x0000b400013e7983 */ /* 0x000ee40000300800 */
[----:B------:R-:W-:Y:S01]  /*8840*/  @!P5 IMAD R4, R5, R19, RZ ;  /* 0x000000130504d224 */ /* 0x000fe200078e02ff */
[----:B------:R-:W-:Y:S01]  /*8850*/  ISETP.LT.OR P6, PT, R0, 0x89, !P1 ;  /* 0x000000890000780c */ /* 0x000fe20004fc1670 */
[----:B------:R-:W3:Y:S02]  /*8860*/  LDL.LU R63, [R1+0xb8] ;  /* 0x0000b800013f7983 */ /* 0x000ee40000300800 */
[----:B------:R-:W-:Y:S01]  /*8870*/  @!P5 IMAD R5, R93, R17, R4 ;  /* 0x000000115d05d224 */ /* 0x000fe200078e0204 */
[----:B------:R-:W-:Y:S01]  /*8880*/  LOP3.LUT R18, R18, 0xffdfffff, RZ, 0xc0, !PT ;  /* 0xffdfffff12127812 */ /* 0x000fe200078ec0ff */
[----:B------:R-:W3:Y:S04]  /*8890*/  LDL.LU R66, [R1+0xbc] ;  /* 0x0000bc0001427983 */ /* 0x000ee80000300800 */
[----:B------:R0:W-:Y:S01]  /*88a0*/  @!P5 STG.E.U8 desc[UR40][R36.64+0x38], R5 ;  /* 0x000038052400d986 */ /* 0x0001e2000c101128 */
[----:B------:R-:W-:-:S02]  /*88b0*/  ISETP.LT.OR P5, PT, R0, 0x3a, !P2 ;  /* 0x0000003a0000780c */ /* 0x000fc400057a1670 */
[----:B------:R-:W-:Y:S01]  /*88c0*/  @P3 LOP3.LUT R18, R18, 0x200000, RZ, 0xfc, !PT ;  /* 0x0020000012123812 */ /* 0x000fe200078efcff */
[----:B------:R-:W3:Y:S10]  /*88d0*/  LDL.LU R67, [R1+0x40] ;  /* 0x0000400001437983 */ /* 0x000ef40000300800 */
[----:B------:R-:W0:Y:S01]  /*88e0*/  @!P5 LDG.E.U8 R16, desc[UR40][R14.64+0x39] ;  /* 0x000039280e10d981 */ /* 0x000e22000c1e1100 */
[----:B------:R-:W-:-:S02]  /*88f0*/  @P2 LOP3.LUT R38, R38, 0x40000, RZ, 0xfc, !PT ;  /* 0x0004000026262812 */ /* 0x000fc400078efcff */
[----:B------:R-:W-:Y:S01]  /*8900*/  LOP3.LUT R18, R18, 0xfeffffff, RZ, 0xc0, !PT ;  /* 0xfeffffff12127812 */ /* 0x000fe200078ec0ff */
[----:B------:R-:W3:Y:S01]  /*8910*/  LDL.LU R68, [R1+0x44] ;  /* 0x0000440001447983 */ /* 0x000ee20000300800 */
[----:B0-----:R-:W-:-:S03]  /*8920*/  @!P5 PRMT R5, R16, 0x8880, RZ ;  /* 0x000088801005d816 */ /* 0x001fc600000000ff */
[----:B------:R-:W3:Y:S02]  /*8930*/  LDL.LU R69, [R1+0x48] ;  /* 0x0000480001457983 */ /* 0x000ee40000300800 */
[----:B------:R-:W-:Y:S01]  /*8940*/  @!P5 IMAD R4, R5, R19, RZ ;  /* 0x000000130504d224 */ /* 0x000fe200078e02ff */
[----:B------:R-:W-:Y:S01]  /*8950*/  @!P6 IADD3 R92, P2, P3, R233, R2, R232 ;  /* 0x00000002e95ce210 */ /* 0x000fe20007b5e0e8 */
[----:B------:R-:W3:Y:S02]  /*8960*/  LDL.LU R70, [R1+0x4c] ;  /* 0x00004c0001467983 */ /* 0x000ee40000300800 */
[----:B------:R-:W-:Y:S01]  /*8970*/  @!P5 IMAD R5, R94, R17, R4 ;  /* 0x000000115e05d224 */ /* 0x000fe200078e0204 */
[----:B------:R-:W-:Y:S01]  /*8980*/  @!P6 IADD3.X R93, R23, R3, R237, P2, P3 ;  /* 0x00000003175de210 */ /* 0x000fe200017e64ed */
[----:B------:R-:W3:Y:S04]  /*8990*/  LDL.LU R71, [R1+0x50] ;  /* 0x0000500001477983 */ /* 0x000ee80000300800 */
[----:B------:R0:W-:Y:S04]  /*89a0*/  @!P5 STG.E.U8 desc[UR40][R36.64+0x39], R5 ;  /* 0x000039052400d986 */ /* 0x0001e8000c101128 */
[----:B------:R-:W0:Y:S01]  /*89b0*/  @!P0 LDG.E.U8 R16, desc[UR40][R12.64+0x38] ;  /* 0x000038280c108981 */ /* 0x000e22000c1e1100 */
[----:B------:R-:W-:-:S02]  /*89c0*/  ISETP.LT.OR P2, PT, R0, 0x8a, !P1 ;  /* 0x0000008a0000780c */ /* 0x000fc40004f41670 */
[----:B0-----:R-:W-:-:S05]  /*89d0*/  @!P0 PRMT R5, R16, 0x8880, RZ ;  /* 0x0000888010058816 */ /* 0x001fca00000000ff */
[----:B------:R-:W-:-:S04]  /*89e0*/  @!P0 IMAD R4, R5, R19, RZ ;  /* 0x0000001305048224 */ /* 0x000fc800078e02ff */
[----:B------:R-:W-:-:S05]  /*89f0*/  @!P0 IMAD R5, R95, R17, R4 ;  /* 0x000000115f058224 */ /* 0x000fca00078e0204 */
[----:B------:R0:W-:Y:S01]  /*8a00*/  @!P0 STG.E.U8 desc[UR40][R56.64+0x38], R5 ;  /* 0x0000380538008986 */ /* 0x0001e2000c101128 */
[----:B------:R-:W-:-:S04]  /*8a10*/  @!P2 IADD3 R94, P0, P5, R233, R2, R232 ;  /* 0x00000002e95ea210 */ /* 0x000fc80007d1e0e8 */
[----:B------:R-:W-:Y:S02]  /*8a20*/  @!P2 IADD3.X R95, R23, R3, R237, P0, P5 ;  /* 0x00000003175fa210 */ /* 0x000fe400007ea4ed */
[----:B------:R-:W-:-:S13]  /*8a30*/  ISETP.LT.OR P0, PT, R0, 0x3a, !P1 ;  /* 0x0000003a0000780c */ /* 0x000fda0004f01670 */
[----:B------:R-:W0:Y:S01]  /*8a40*/  @!P0 LDG.E.U8 R16, desc[UR40][R12.64+0x39] ;  /* 0x000039280c108981 */ /* 0x000e22000c1e1100 */
[----:B------:R-:W-:Y:S02]  /*8a50*/  ISETP.LT.OR P3, PT, R0, 0x91, !P1 ;  /* 0x000000910000780c */ /* 0x000fe40004f61670 */
[----:B------:R-:W-:-:S04]  /*8a60*/  @P6 LOP3.LUT R18, R18, 0x1000000, RZ, 0xfc, !PT ;  /* 0x0100000012126812 */ /* 0x000fc800078efcff */
[----:B------:R-:W-:-:S04]  /*8a70*/  LOP3.LUT R18, R18, 0xffefffff, RZ, 0xc0, !PT ;  /* 0xffefffff12127812 */ /* 0x000fc800078ec0ff */
[----:B------:R-:W-:-:S03]  /*8a80*/  @P2 LOP3.LUT R18, R18, 0x100000, RZ, 0xfc, !PT ;  /* 0x0010000012122812 */ /* 0x000fc600078efcff */
        /* <DEDUP_REMOVED lines=11> */
[----:B------:R-:W-:Y:S02]  /*8b40*/  LOP3.LUT P6, RZ, R18, 0x2000000, RZ, 0xc0, !PT ;  /* 0x0200000012ff7812 */ /* 0x000fe400078cc0ff */
[----:B0-----:R-:W-:-:S05]  /*8b50*/  @!P5 PRMT R5, R16, 0x8880, RZ ;  /* 0x000088801005d816 */ /* 0x001fca00000000ff */
[----:B------:R-:W-:-:S04]  /*8b60*/  @!P5 IMAD R4, R5, R19, RZ ;  /* 0x000000130504d224 */ /* 0x000fc800078e02ff */
[----:B------:R-:W-:-:S05]  /*8b70*/  @!P5 IMAD R5, R101, R17, R4 ;  /* 0x000000116505d224 */ /* 0x000fca00078e0204 */
[----:B------:R0:W-:Y:S01]  /*8b80*/  @!P5 STG.E.U8 desc[UR40][R6.64+0x20], R5 ;  /* 0x000020050600d986 */ /* 0x0001e2000c101128 */
[----:B------:R-:W-:-:S13]  /*8b90*/  ISETP.LT.OR P5, PT, R0, 0x22, !P4 ;  /* 0x000000220000780c */ /* 0x000fda00067a1670 */
[----:B------:R-:W0:Y:S01]  /*8ba0*/  @!P5 LDG.E.U8 R16, desc[UR40][R8.64+0x21] ;  /* 0x000021280810d981 */ /* 0x000e22000c1e1100 */
[----:B------:R-:W-:Y:S02]  /*8bb0*/  LOP3.LUT R38, R38, 0xfdffffff, RZ, 0xc0, !PT ;  /* 0xfdffffff26267812 */ /* 0x000fe400078ec0ff */
[----:B------:R-:W-:Y:S02]  /*8bc0*/  LOP3.LUT R18, R18, 0xf7ffffff, RZ, 0xc0, !PT ;  /* 0xf7ffffff12127812 */ /* 0x000fe400078ec0ff */
[----:B------:R-:W-:Y:S02]  /*8bd0*/  @P6 LOP3.LUT R38, R38, 0x2000000, RZ, 0xfc, !PT ;  /* 0x0200000026266812 */ /* 0x000fe400078efcff */
[----:B------:R-:W-:Y:S02]  /*8be0*/  @P3 LOP3.LUT R18, R18, 0x8000000, RZ, 0xfc, !PT ;  /* 0x0800000012123812 */ /* 0x000fe400078efcff */
[----:B------:R-:W-:Y:S02]  /*8bf0*/  ISETP.LT.OR P6, PT, R0, 0x99, !P1 ;  /* 0x000000990000780c */ /* 0x000fe40004fc1670 */
[----:B------:R-:W-:-:S04]  /*8c00*/  LOP3.LUT R18, R18, 0xfbffffff, RZ, 0xc0, !PT ;  /* 0xfbffffff12127812 */ /* 0x000fc800078ec0ff */
[----:B------:R-:W-:-:S04]  /*8c10*/  @P2 LOP3.LUT R18, R18, 0x4000000, RZ, 0xfc, !PT ;  /* 0x0400000012122812 */ /* 0x000fc800078efcff */
[C---:B------:R-:W-:Y:S02]  /*8c20*/  LOP3.LUT P0, RZ, R18.reuse, 0x80000000, RZ, 0xc0, !PT ;  /* 0x8000000012ff7812 */ /* 0x040fe4000780c0ff */
[----:B------:R-:W-:Y:S02]  /*8c30*/  LOP3.LUT R18, R18, 0xefffffff, RZ, 0xc0, !PT ;  /* 0xefffffff12127812 */ /* 0x000fe400078ec0ff */
[----:B------:R-:W-:Y:S02]  /*8c40*/  @!P6 IADD3 R100, P2, P3, R233, R2, R232 ;  /* 0x00000002e964e210 */ /* 0x000fe40007b5e0e8 */
[----:B------:R-:W-:Y:S02]  /*8c50*/  @P6 LOP3.LUT R18, R18, 0x10000000, RZ, 0xfc, !PT ;  /* 0x1000000012126812 */ /* 0x000fe400078efcff */
[----:B------:R-:W-:Y:S02]  /*8c60*/  @!P6 IADD3.X R101, R23, R3, R237, P2, P3 ;  /* 0x000000031765e210 */ /* 0x000fe400017e64ed */
[----:B------:R-:W-:-:S02]  /*8c70*/  LOP3.LUT P6, RZ, R38, 0x2000000, RZ, 0xc0, !PT ;  /* 0x0200000026ff7812 */ /* 0x000fc400078cc0ff */
[----:B0-----:R-:W-:-:S05]  /*8c80*/  @!P5 PRMT R5, R16, 0x8880, RZ ;  /* 0x000088801005d816 */ /* 0x001fca00000000ff */
[----:B------:R-:W-:-:S04]  /*8c90*/  @!P5 IMAD R4, R5, R19, RZ ;  /* 0x000000130504d224 */ /* 0x000fc800078e02ff */
[----:B------:R-:W-:-:S05]  /*8ca0*/  @!P5 IMAD R5, R102, R17, R4 ;  /* 0x000000116605d224 */ /* 0x000fca00078e0204 */
[----:B------:R0:W-:Y:S04]  /*8cb0*/  @!P5 STG.E.U8 desc[UR40][R6.64+0x21], R5 ;  /* 0x000021050600d986 */ /* 0x0001e8000c101128 */
[----:B------:R-:W0:Y:S01]  /*8cc0*/  @!P6 LDG.E.U8 R16, desc[UR40][R10.64+0x20] ;  /* 0x000020280a10e981 */ /* 0x000e22000c1e1100 */
[----:B------:R-:W-:Y:S02]  /*8cd0*/  LOP3.LUT P3, RZ, R38, 0x1000000, RZ, 0xc0, !PT ;  /* 0x0100000026ff7812 */ /* 0x000fe4000786c0ff */
[----:B0-----:R-:W-:-:S05]  /*8ce0*/  @!P6 PRMT R5, R16, 0x8880, RZ ;  /* 0x000088801005e816 */ /* 0x001fca00000000ff */
[----:B------:R-:W-:-:S04]  /*8cf0*/  @!P6 IMAD R4, R5, R19, RZ ;  /* 0x000000130504e224 */ /* 0x000fc800078e02ff */
[----:B------:R-:W-:-:S05]  /*8d00*/  @!P6 IMAD R5, R103, R17, R4 ;  /* 0x000000116705e224 */ /* 0x000fca00078e0204 */
[----:B------:R0:W-:Y:S04]  /*8d10*/  @!P6 STG.E.U8 desc[UR40][R50.64+0x20], R5 ;  /* 0x000020053200e986 */ /* 0x0001e8000c101128 */
[----:B------:R-:W0:Y:S01]  /*8d20*/  @!P0 LDG.E.U8 R16, desc[UR40][R10.64+0x21] ;  /* 0x000021280a108981 */ /* 0x000e22000c1e1100 */
[----:B------:R-:W-:-:S13]  /*8d30*/  ISETP.LT.OR P6, PT, R0, 0x9a, !P1 ;  /* 0x0000009a0000780c */ /* 0x000fda0004fc1670 */
[----:B------:R-:W-:-:S04]  /*8d40*/  @!P6 IADD3 R102, P2, P5, R233, R2, R232 ;  /* 0x00000002e966e210 */ /* 0x000fc80007d5e0e8 */
[----:B------:R-:W-:Y:S02]  /*8d50*/  @!P6 IADD3.X R103, R23, R3, R237, P2, P5 ;  /* 0x000000031767e210 */ /* 0x000fe400017ea4ed */
[----:B------:R-:W-:Y:S02]  /*8d60*/  ISETP.LT.OR P2, PT, R0, 0x81, !P3 ;  /* 0x000000810000780c */ /* 0x000fe40005f41670 */
[----:B------:R-:W-:-:S04]  /*8d70*/  LOP3.LUT R38, R38, 0xffdfffff, RZ, 0xc0, !PT ;  /* 0xffdfffff26267812 */ /* 0x000fc800078ec0ff */
[----:B------:R-:W-:-:S07]  /*8d80*/  @P1 LOP3.LUT R38, R38, 0x200000, RZ, 0xfc, !PT ;  /* 0x0020000026261812 */ /* 0x000fce00078efcff */
[----:B------:R-:W-:Y:S02]  /*8d90*/  @!P2 IADD3 R72, P1, P5, R233, R2, R55 ;  /* 0x00000002e948a210 */ /* 0x000fe40007d3e037 */
[----:B------:R-:W-:Y:S02]  /*8da0*/  @P2 LOP3.LUT R22, R22, 0x1, RZ, 0xfc, !PT ;  /* 0x0000000116162812 */ /* 0x000fe400078efcff */
[----:B------:R-:W-:Y:S02]  /*8db0*/  @!P2 IADD3.X R73, R23, R3, R236, P1, P5 ;  /* 0x000000031749a210 */ /* 0x000fe40000fea4ec */
[----:B------:R-:W-:-:S13]  /*8dc0*/  ISETP.LT.OR P2, PT, R0, 0x82, !P3 ;  /* 0x000000820000780c */ /* 0x000fda0005f41670 */
[----:B------:R-:W-:Y:S02]  /*8dd0*/  @!P2 IADD3 R74, P1, P5, R233, R2, R55 ;  /* 0x00000002e94aa210 */ /* 0x000fe40007d3e037 */
[----:B0-----:R-:W-:-:S05]  /*8de0*/  @!P0 PRMT R5, R16, 0x8880, RZ ;  /* 0x0000888010058816 */ /* 0x001fca00000000ff */
[----:B------:R-:W-:-:S04]  /*8df0*/  @!P0 IMAD R4, R5, R19, RZ ;  /* 0x0000001305048224 */ /* 0x000fc800078e02ff */
[----:B------:R-:W-:Y:S01]  /*8e00*/  @!P0 IMAD R5, R75, R17, R4 ;  /* 0x000000114b058224 */ /* 0x000fe200078e0204 */
[----:B------:R-:W-:Y:S02]  /*8e10*/  @!P2 IADD3.X R75, R23, R3, R236, P1, P5 ;  /* 0x00000003174ba210 */ /* 0x000fe40000fea4ec */
[----:B------:R-:W-:Y:S02]  /*8e20*/  ISETP.LT.OR P5, PT, R0, 0x29, !P4 ;  /* 0x000000290000780c */ /* 0x000fe400067a1670 */
[----:B------:R0:W-:Y:S11]  /*8e30*/  @!P0 STG.E.U8 desc[UR40][R48.64+0x21], R5 ;  /* 0x0000210530008986 */ /* 0x0001f6000c101128 */
[----:B------:R-:W0:Y:S01]  /*8e40*/  @!P5 LDG.E.U8 R16, desc[UR40][R8.64+0x28] ;  /* 0x000028280810d981 */ /* 0x000e22000c1e1100 */
[----:B------:R-:W-:-:S04]  /*8e50*/  LOP3.LUT R18, R18, 0xfdffffff, RZ, 0xc0, !PT ;  /* 0xfdffffff12127812 */ /* 0x000fc800078ec0ff */
[----:B------:R-:W-:Y:S02]  /*8e60*/  @P6 LOP3.LUT R18, R18, 0x2000000, RZ, 0xfc, !PT ;  /* 0x0200000012126812 */ /* 0x000fe400078efcff */
[----:B0-----:R-:W-:-:S05]  /*8e70*/  @!P5 PRMT R5, R16, 0x8880, RZ ;  /* 0x000088801005d816 */ /* 0x001fca00000000ff */
[----:B------:R-:W-:-:S04]  /*8e80*/  @!P5 IMAD R4, R5, R19, RZ ;  /* 0x000000130504d224 */ /* 0x000fc800078e02ff */
[----:B------:R-:W-:-:S05]  /*8e90*/  @!P5 IMAD R5, R77, R17, R4 ;  /* 0x000000114d05d224 */ /* 0x000fca00078e0204 */
[----:B------:R0:W-:Y:S01]  /*8ea0*/  @!P5 STG.E.U8 desc[UR40][R6.64+0x28], R5 ;  /* 0x000028050600d986 */ /* 0x0001e2000c101128 */
[----:B------:R-:W-:-:S13]  /*8eb0*/  ISETP.LT.OR P5, PT, R0, 0x2a, !P4 ;  /* 0x0000002a0000780c */ /* 0x000fda00067a1670 */
[----:B------:R-:W0:Y:S01]  /*8ec0*/  @!P5 LDG.E.U8 R16, desc[UR40][R8.64+0x29] ;  /* 0x000029280810d981 */ /* 0x000e22000c1e1100 */
[----:B------:R-:W-:Y:S02]  /*8ed0*/  LOP3.LUT P6, RZ, R18, 0x40000000, RZ, 0xc0, !PT ;  /* 0x4000000012ff7812 */ /* 0x000fe400078cc0ff */
[----:B------:R-:W-:Y:S02]  /*8ee0*/  LOP3.LUT R38, R38, 0xff7fffff, RZ, 0xc0, !PT ;  /* 0xff7fffff26267812 */ /* 0x000fe400078ec0ff */
[----:B------:R-:W-:-:S09]  /*8ef0*/  LOP3.LUT R18, R18, 0x7fffffff, RZ, 0xc0, !PT ;  /* 0x7fffffff12127812 */ /* 0x000fd200078ec0ff */
[----:B------:R-:W-:Y:S02]  /*8f00*/  @P6 LOP3.LUT R38, R38, 0x800000, RZ, 0xfc, !PT ;  /* 0x0080000026266812 */ /* 0x000fe400078efcff */
[----:B------:R-:W-:Y:S02]  /*8f10*/  ISETP.LT.OR P6, PT, R0, 0x89, !P3 ;  /* 0x000000890000780c */ /* 0x000fe40005fc1670 */
[----:B------:R-:W-:Y:S02]  /*8f20*/  LOP3.LUT P0, RZ, R22, 0x10, RZ, 0xc0, !PT ;  /* 0x0000001016ff7812 */ /* 0x000fe4000780c0ff */
[----:B------:R-:W-:Y:S02]  /*8f30*/  @P2 LOP3.LUT R18, R18, 0x80000000, RZ, 0xfc, !PT ;  /* 0x8000000012122812 */ /* 0x000fe400078efcff */
[----:B------:R-:W-:-:S07]  /*8f40*/  LOP3.LUT R22, R22, 0xfffffffb, RZ, 0xc0, !PT ;  /* 0xfffffffb16167812 */ /* 0x000fce00078ec0ff */
        /* <DEDUP_REMOVED lines=9> */
[----:B------:R-:W-:Y:S02]  /*8fe0*/  ISETP.LT.OR P2, PT, R0, 0x8a, !P3 ;  /* 0x0000008a0000780c */ /* 0x000fe40005f41670 */
[----:B------:R-:W-:-:S11]  /*8ff0*/  LOP3.LUT R18, R18, 0xbfffffff, RZ, 0xc0, !PT ;  /* 0xbfffffff12127812 */ /* 0x000fd600078ec0ff */
[----:B------:R-:W-:Y:S02]  /*9000*/  @!P2 IADD3 R78, P1, P5, R233, R2, R55 ;  /* 0x00000002e94ea210 */ /* 0x000fe40007d3e037 */
[----:B0-----:R-:W-:-:S05]  /*9010*/  @!P6 PRMT R5, R16, 0x8880, RZ ;  /* 0x000088801005e816 */ /* 0x001fca00000000ff */
[----:B------:R-:W-:-:S04]  /*9020*/  @!P6 IMAD R4, R5, R19, RZ ;  /* 0x000000130504e224 */ /* 0x000fc800078e02ff */
[----:B------:R-:W-:-:S05]  /*9030*/  @!P6 IMAD R5, R79, R17, R4 ;  /* 0x000000114f05e224 */ /* 0x000fca00078e0204 */
[----:B------:R0:W-:Y:S04]  /*9040*/  @!P6 STG.E.U8 desc[UR40][R46.64+0x28], R5 ;  /* 0x000028052e00e986 */ /* 0x0001e8000c101128 */
[----:B------:R-:W0:Y:S01]  /*9050*/  @!P0 LDG.E.U8 R16, desc[UR40][R10.64+0x29] ;  /* 0x000029280a108981 */ /* 0x000e22000c1e1100 */
[----:B------:R-:W-:Y:S02]  /*9060*/  @P2 LOP3.LUT R18, R18, 0x40000000, RZ, 0xfc, !PT ;  /* 0x4000000012122812 */ /* 0x000fe400078efcff */
[----:B------:R-:W-:Y:S02]  /*9070*/  @!P2 IADD3.X R79, R23, R3, R236, P1, P5 ;  /* 0x00000003174fa210 */ /* 0x000fe40000fea4ec */
[----:B------:R-:W-:Y:S02]  /*9080*/  ISETP.LT.OR P2, PT, R0, 0x91, !P3 ;  /* 0x000000910000780c */ /* 0x000fe40005f41670 */
[----:B------:R-:W-:-:S02]  /*9090*/  LOP3.LUT P6, RZ, R22, 0x8, RZ, 0xc0, !PT ;  /* 0x0000000816ff7812 */ /* 0x000fc400078cc0ff */
[----:B------:R-:W-:-:S09]  /*90a0*/  LOP3.LUT R22, R22, 0xffffffdf, RZ, 0xc0, !PT ;  /* 0xffffffdf16167812 */ /* 0x000fd200078ec0ff */
        /* <DEDUP_REMOVED lines=21> */
[C---:B------:R-:W-:Y:S02]  /*9200*/  LOP3.LUT P0, RZ, R22.reuse, 0x8000, RZ, 0xc0, !PT ;  /* 0x0000800016ff7812 */ /* 0x040fe4000780c0ff */
[----:B------:R-:W-:-:S04]  /*9210*/  LOP3.LUT R22, R22, 0xffffffef, RZ, 0xc0, !PT ;  /* 0xffffffef16167812 */ /* 0x000fc800078ec0ff */
[----:B------:R-:W-:-:S04]  /*9220*/  @P2 LOP3.LUT R22, R22, 0x10, RZ, 0xfc, !PT ;  /* 0x0000001016162812 */ /* 0x000fc800078efcff */
[----:B------:R-:W-:Y:S02]  /*9230*/  LOP3.LUT R22, R22, 0xffffffbf, RZ, 0xc0, !PT ;  /* 0xffffffbf16167812 */ /* 0x000fe400078ec0ff */
        /* <DEDUP_REMOVED lines=10> */
[----:B------:R-:W-:Y:S02]  /*92e0*/  LOP3.LUT P1, RZ, R38, 0x200000, RZ, 0xc0, !PT ;  /* 0x0020000026ff7812 */ /* 0x000fe4000782c0ff */
[----:B0-----:R-:W-:-:S05]  /*92f0*/  @!P6 PRMT R5, R16, 0x8880, RZ ;  /* 0x000088801005e816 */ /* 0x001fca00000000ff */
[----:B------:R-:W-:-:S04]  /*9300*/  @!P6 IMAD R4, R5, R19, RZ ;  /* 0x000000130504e224 */ /* 0x000fc800078e02ff */
[----:B------:R-:W-:-:S05]  /*9310*/  @!P6 IMAD R5, R87, R17, R4 ;  /* 0x000000115705e224 */ /* 0x000fca00078e0204 */
[----:B------:R0:W-:Y:S04]  /*9320*/  @!P6 STG.E.U8 desc[UR40][R42.64+0x30], R5 ;  /* 0x000030052a00e986 */ /* 0x0001e8000c101128 */
[----:B------:R-:W0:Y:S01]  /*9330*/  @!P0 LDG.E.U8 R16, desc[UR40][R10.64+0x31] ;  /* 0x000031280a108981 */ /* 0x000e22000c1e1100 */
[----:B------:R-:W-:Y:S02]  /*9340*/  ISETP.LT.OR P6, PT, R0, 0xa1, !P1 ;  /* 0x000000a10000780c */ /* 0x000fe40004fc1670 */
[----:B------:R-:W-:Y:S02]  /*9350*/  LOP3.LUT R22, R22, 0xfffffff7, RZ, 0xc0, !PT ;  /* 0xfffffff716167812 */ /* 0x000fe400078ec0ff */
[----:B------:R-:W-:Y:S02]  /*9360*/  @!P3 IADD3 R86, P2, P5, R233, R2, R55 ;  /* 0x00000002e956b210 */ /* 0x000fe40007d5e037 */
[----:B------:R-:W-:-:S02]  /*9370*/  @P3 LOP3.LUT R22, R22, 0x8, RZ, 0xfc, !PT ;  /* 0x0000000816163812 */ /* 0x000fc400078efcff */
[----:B------:R-:W-:-:S05]  /*9380*/  @!P3 IADD3.X R87, R23, R3, R236, P2, P5 ;  /* 0x000000031757b210 */ /* 0x000fca00017ea4ec */
[----:B------:R-:W-:-:S04]  /*9390*/  @!P6 IADD3 R56, P3, P5, R233, R2, R232 ;  /* 0x00000002e938e210 */ /* 0x000fc80007d7e0e8 */
[----:B------:R-:W-:Y:S02]  /*93a0*/  @!P6 IADD3.X R57, R23, R3, R237, P3, P5 ;  /* 0x000000031739e210 */ /* 0x000fe40001fea4ed */
[----:B------:R-:W-:Y:S02]  /*93b0*/  ISETP.LT.OR P3, PT, R0, 0xa2, !P1 ;  /* 0x000000a20000780c */ /* 0x000fe40004f61670 */
[----:B0-----:R-:W-:-:S05]  /*93c0*/  @!P0 PRMT R5, R16, 0x8880, RZ ;  /* 0x0000888010058816 */ /* 0x001fca00000000ff */
[----:B------:R-:W-:-:S04]  /*93d0*/  @!P0 IMAD R4, R5, R19, RZ ;  /* 0x0000001305048224 */ /* 0x000fc800078e02ff */
[----:B--2---:R-:W-:-:S05]  /*93e0*/  @!P0 IMAD R5, R59, R17, R4 ;  /* 0x000000113b058224 */ /* 0x004fca00078e0204 */
[----:B------:R0:W-:Y:S01]  /*93f0*/  @!P0 STG.E.U8 desc[UR40][R40.64+0x31], R5 ;  /* 0x0000310528008986 */ /* 0x0001e2000c101128 */
[----:B------:R-:W-:-:S04]  /*9400*/  @!P3 IADD3 R58, P0, P5, R233, R2, R232 ;  /* 0x00000002e93ab210 */ /* 0x000fc80007d1e0e8 */
[----:B------:R-:W-:Y:S02]  /*9410*/  @!P3 IADD3.X R59, R23, R3, R237, P0, P5 ;  /* 0x00000003173bb210 */ /* 0x000fe400007ea4ed */
[----:B------:R-:W-:Y:S02]  /*9420*/  ISETP.LT.OR P5, PT, R0, 0x39, !P4 ;  /* 0x000000390000780c */ /* 0x000fe400067a1670 */
[----:B------:R-:W-:Y:S02]  /*9430*/  LOP3.LUT P2, RZ, R22, 0x4000, RZ, 0xc0, !PT ;  /* 0x0000400016ff7812 */ /* 0x000fe4000784c0ff */
[----:B------:R-:W-:Y:S01]  /*9440*/  LOP3.LUT R38, R38, 0xffffbfff, RZ, 0xc0, !PT ;  /* 0xffffbfff26267812 */ /* 0x000fe200078ec0ff */
[----:B0-----:R-:W2:Y:S08]  /*9450*/  LDL.LU R40, [R1+0x54] ;  /* 0x0000540001287983 */ /* 0x001eb00000300800 */
[----:B------:R-:W4:Y:S01]  /*9460*/  @!P5 LDG.E.U8 R16, desc[UR40][R8.64+0x38] ;  /* 0x000038280810d981 */ /* 0x000f22000c1e1100 */
[----:B------:R-:W-:-:S02]  /*9470*/  LOP3.LUT R22, R22, 0xefffffff, RZ, 0xc0, !PT ;  /* 0xefffffff16167812 */ /* 0x000fc400078ec0ff */
[----:B------:R-:W-:Y:S01]  /*9480*/  @P4 LOP3.LUT R38, R38, 0x4000, RZ, 0xfc, !PT ;  /* 0x0000400026264812 */ /* 0x000fe200078efcff */
[----:B------:R-:W2:Y:S01]  /*9490*/  LDL.LU R41, [R1+0x58] ;  /* 0x0000580001297983 */ /* 0x000ea20000300800 */
[----:B----4-:R-:W-:-:S03]  /*94a0*/  @!P5 PRMT R5, R16, 0x8880, RZ ;  /* 0x000088801005d816 */ /* 0x010fc600000000ff */
[----:B------:R-:W4:Y:S02]  /*94b0*/  LDL.LU R42, [R1+0x5c] ;  /* 0x00005c00012a7983 */ /* 0x000f240000300800 */
[----:B------:R-:W-:Y:S01]  /*94c0*/  @!P5 IMAD R4, R5, R19, RZ ;  /* 0x000000130504d224 */ /* 0x000fe200078e02ff */
[----:B------:R-:W-:Y:S01]  /*94d0*/  @P6 LOP3.LUT R22, R22, 0x10000000, RZ, 0xfc, !PT ;  /* 0x1000000016166812 */ /* 0x000fe200078efcff */
[----:B------:R-:W4:Y:S02]  /*94e0*/  LDL.LU R43, [R1+0x60] ;  /* 0x00006000012b7983 */ /* 0x000f240000300800 */
[----:B------:R-:W-:Y:S01]  /*94f0*/  @!P5 IMAD R5, R61, R17, R4 ;  /* 0x000000113d05d224 */ /* 0x000fe200078e0204 */
[----:B------:R-:W-:Y:S01]  /*9500*/  LOP3.LUT P6, RZ, R22, 0x2000, RZ, 0xc0, !PT ;  /* 0x0000200016ff7812 */ /* 0x000fe200078cc0ff */
[----:B------:R-:W4:Y:S04]  /*9510*/  LDL.LU R44, [R1+0x64] ;  /* 0x00006400012c7983 */ /* 0x000f280000300800 */
[----:B------:R0:W-:Y:S01]  /*9520*/  @!P5 STG.E.U8 desc[UR40][R6.64+0x38], R5 ;  /* 0x000038050600d986 */ /* 0x0001e2000c101128 */
[----:B------:R-:W-:-:S02]  /*9530*/  ISETP.LT.OR P5, PT, R0, 0x3a, !P4 ;  /* 0x0000003a0000780c */ /* 0x000fc400067a1670 */
[----:B------:R-:W-:Y:S01]  /*9540*/  LOP3.LUT R22, R22, 0xfdffffff, RZ, 0xc0, !PT ;  /* 0xfdffffff16167812 */ /* 0x000fe200078ec0ff */
[----:B------:R-:W4:Y:S10]  /*9550*/  LDL.LU R45, [R1+0x68] ;  /* 0x00006800012d7983 */ /* 0x000f340000300800 */
[----:B------:R-:W0:Y:S01]  /*9560*/  @!P5 LDG.E.U8 R16, desc[UR40][R8.64+0x39] ;  /* 0x000039280810d981 */ /* 0x000e22000c1e1100 */
[----:B------:R-:W-:-:S03]  /*9570*/  @P3 LOP3.LUT R22, R22, 0x2000000, RZ, 0xfc, !PT ;  /* 0x0200000016163812 */ /* 0x000fc600078efcff */
[----:B------:R-:W4:Y:S01]  /*9580*/  LDL.LU R46, [R1+0x6c] ;  /* 0x00006c00012e7983 */ /* 0x000f220000300800 */
[----:B0-----:R-:W-:-:S03]  /*9590*/  @!P5 PRMT R5, R16, 0x8880, RZ ;  /* 0x000088801005d816 */ /* 0x001fc600000000ff */
[----:B------:R-:W4:Y:S02]  /*95a0*/  LDL.LU R47, [R1+0x70] ;  /* 0x00007000012f7983 */ /* 0x000f240000300800 */
[----:B------:R-:W-:Y:S01]  /*95b0*/  @!P5 IMAD R4, R5, R19, RZ ;  /* 0x000000130504d224 */ /* 0x000fe200078e02ff */
[----:B------:R-:W-:Y:S01]  /*95c0*/  ISETP.LT.OR P3, PT, R0, 0xa9, !P1 ;  /* 0x000000a90000780c */ /* 0x000fe20004f61670 */
[----:B------:R-:W4:Y:S02]  /*95d0*/  LDL.LU R48, [R1+0x74] ;  /* 0x0000740001307983 */ /* 0x000f240000300800 */
[----:B---3--:R-:W-:Y:S01]  /*95e0*/  @!P5 IMAD R5, R62, R17, R4 ;  /* 0x000000113e05d224 */ /* 0x008fe200078e0204 */
[----:B------:R-:W-:Y:S01]  /*95f0*/  LOP3.LUT R22, R22, 0xf7ffffff, RZ, 0xc0, !PT ;  /* 0xf7ffffff16167812 */ /* 0x000fe200078ec0ff */
[----:B------:R-:W3:Y:S04]  /*9600*/  LDL.LU R49, [R1+0x78] ;  /* 0x0000780001317983 */ /* 0x000ee80000300800 */
[----:B------:R0:W-:Y:S04]  /*9610*/  @!P5 STG.E.U8 desc[UR40][R6.64+0x39], R5 ;  /* 0x000039050600d986 */ /* 0x0001e8000c101128 */
[----:B------:R-:W0:Y:S01]  /*9620*/  @!P2 LDG.E.U8 R16, desc[UR40][R10.64+0x38] ;  /* 0x000038280a10a981 */ /* 0x000e22000c1e1100 */
[----:B------:R-:W-:-:S02]  /*9630*/  @!P3 IADD3 R60, P4, P0, R233, R2, R232 ;  /* 0x00000002e93cb210 */ /* 0x000fc4000789e0e8 */
[----:B------:R-:W-:Y:S01]  /*9640*/  @P3 LOP3.LUT R22, R22, 0x8000000, RZ, 0xfc, !PT ;  /* 0x0800000016163812 */ /* 0x000fe200078efcff */
[----:B------:R-:W3:Y:S01]  /*9650*/  LDL.LU R51, [R1+0x7c] ;  /* 0x00007c0001337983 */ /* 0x000ee20000300800 */
[----:B------:R-:W-:Y:S02]  /*9660*/  @!P3 IADD3.X R61, R23, R3, R237, P4, P0 ;  /* 0x00000003173db210 */ /* 0x000fe400027e04ed */
[----:B------:R-:W-:Y:S01]  /*9670*/  ISETP.LT.OR P4, PT, R0, 0xaa, !P1 ;  /* 0x000000aa0000780c */ /* 0x000fe20004f81670 */
[----:B------:R-:W3:Y:S01]  /*9680*/  LDL.LU R53, [R1] ;  /* 0x0000000001357983 */ /* 0x000ee20000300800 */
[----:B0-----:R-:W-:-:S05]  /*9690*/  @!P2 PRMT R5, R16, 0x8880, RZ ;  /* 0x000088801005a816 */ /* 0x001fca00000000ff */
[----:B------:R-:W-:-:S04]  /*96a0*/  @!P2 IMAD R4, R5, R19, RZ ;  /* 0x000000130504a224 */ /* 0x000fc800078e02ff */
[----:B------:R-:W-:-:S05]  /*96b0*/  @!P2 IMAD R5, R63, R17, R4 ;  /* 0x000000113f05a224 */ /* 0x000fca00078e0204 */
[----:B------:R0:W-:Y:S04]  /*96c0*/  @!P2 STG.E.U8 desc[UR40][R32.64+0x38], R5 ;  /* 0x000038052000a986 */ /* 0x0001e8000c101128 */
[----:B------:R-:W2:Y:S01]  /*96d0*/  @!P6 LDG.E.U8 R16, desc[UR40][R10.64+0x39] ;  /* 0x000039280a10e981 */ /* 0x000ea2000c1e1100 */
[----:B------:R-:W-:Y:S02]  /*96e0*/  LOP3.LUT R22, R22, 0xfeffffff, RZ, 0xc0, !PT ;  /* 0xfeffffff16167812 */ /* 0x000fe400078ec0ff */
[----:B------:R-:W-:Y:S02]  /*96f0*/  @!P4 IADD3 R62, P2, P5, R233, R2, R232 ;  /* 0x00000002e93ec210 */ /* 0x000fe40007d5e0e8 */
[----:B------:R-:W-:Y:S02]  /*9700*/  @P4 LOP3.LUT R22, R22, 0x1000000, RZ, 0xfc, !PT ;  /* 0x0100000016164812 */ /* 0x000fe400078efcff */
[----:B------:R-:W-:Y:S01]  /*9710*/  @!P4 IADD3.X R63, R23, R3, R237, P2, P5 ;  /* 0x00000003173fc210 */ /* 0x000fe200017ea4ed */
[----:B0-----:R-:W3:Y:S01]  /*9720*/  LDL.LU R33, [R1+0x4] ;  /* 0x0000040001217983 */ /* 0x001ee20000300800 */
[----:B------:R-:W-:-:S02]  /*9730*/  ISETP.LT.OR P4, PT, R0, 0xb1, !P1 ;  /* 0x000000b10000780c */ /* 0x000fc40004f81670 */
[----:B------:R-:W-:Y:S01]  /*9740*/  LOP3.LUT P0, RZ, R38, 0x80000, RZ, 0xc0, !PT ;  /* 0x0008000026ff7812 */ /* 0x000fe2000780c0ff */
[----:B------:R-:W3:Y:S10]  /*9750*/  LDL.LU R54, [R1+0x8] ;  /* 0x0000080001367983 */ /* 0x000ef40000300800 */
[----:B------:R-:W-:-:S04]  /*9760*/  @!P4 IADD3 R64, P2, P5, R233, R2, R232 ;  /* 0x00000002e940c210 */ /* 0x000fc80007d5e0e8 */
[----:B------:R-:W-:Y:S02]  /*9770*/  @!P4 IADD3.X R65, R23, R3, R237, P2, P5 ;  /* 0x000000031741c210 */ /* 0x000fe400017ea4ed */
[----:B------:R-:W-:Y:S02]  /*9780*/  ISETP.LT.OR P5, PT, R0, 0x41, !P0 ;  /* 0x000000410000780c */ /* 0x000fe400047a1670 */
[----:B--2---:R-:W-:-:S05]  /*9790*/  @!P6 PRMT R5, R16, 0x8880, RZ ;  /* 0x000088801005e816 */ /* 0x004fca00000000ff */
[----:B------:R-:W-:-:S04]  /*97a0*/  @!P6 IMAD R4, R5, R19, RZ ;  /* 0x000000130504e224 */ /* 0x000fc800078e02ff */
[----:B------:R-:W-:-:S05]  /*97b0*/  @!P6 IMAD R5, R66, R17, R4 ;  /* 0x000000114205e224 */ /* 0x000fca00078e0204 */
[----:B------:R0:W-:Y:S04]  /*97c0*/  @!P6 STG.E.U8 desc[UR40][R28.64+0x39], R5 ;  /* 0x000039051c00e986 */ /* 0x0001e8000c101128 */
        /* <DEDUP_REMOVED lines=31> */
[----:B------:R-:W2:Y:S01]  /*99c0*/  @!P5 LDG.E.U8 R16, desc[UR40][R20.64+0x41] ;  /* 0x000041281410d981 */ /* 0x000ea2000c1e1100 */
[----:B0-----:R-:W-:-:S05]  /*99d0*/  @!P5 IADD3 R28, P2, R2, R233, RZ ;  /* 0x000000e9021cd210 */ /* 0x001fca0007f5e0ff */
[----:B------:R-:W-:Y:S01]  /*99e0*/  @!P5 IMAD.X R29, R3, 0x1, R23, P2 ;  /* 0x00000001031dd824 */ /* 0x000fe200010e0617 */
[----:B--2---:R-:W-:-:S05]  /*99f0*/  @!P5 PRMT R5, R16, 0x8880, RZ ;  /* 0x000088801005d816 */ /* 0x004fca00000000ff */
        /* <DEDUP_REMOVED lines=24> */
[----:B------:R-:W-:Y:S02]  /*9b80*/  ISETP.GE.AND P4, PT, R39, 0x109, PT ;  /* 0x000001092700780c */ /* 0x000fe40003f86270 */
[----:B------:R-:W-:Y:S02]  /*9b90*/  @!P5 IADD3 R28, P2, R2, R233, RZ ;  /* 0x000000e9021cd210 */ /* 0x000fe40007f5e0ff */
[----:B------:R-:W-:-:S03]  /*9ba0*/  ISETP.LT.OR P6, PT, R0, 0xa1, !P4 ;  /* 0x000000a10000780c */ /* 0x000fc600067c1670 */
        /* <DEDUP_REMOVED lines=13> */
[----:B----4-:R-:W-:-:S05]  /*9c80*/  @!P5 IMAD R5, R42, R17, R4 ;  /* 0x000000112a05d224 */ /* 0x010fca00078e0204 */
        /* <DEDUP_REMOVED lines=41> */
[----:B------:R-:W-:Y:S02]  /*9f20*/  ISETP.LT.OR P2, PT, R0, 0xaa, !P4 ;  /* 0x000000aa0000780c */ /* 0x000fe40006741670 */
[----:B------:R-:W-:-:S04]  /*9f30*/  LOP3.LUT R22, R22, 0xfffbffff, RZ, 0xc0, !PT ;  /* 0xfffbffff16167812 */ /* 0x000fc800078ec0ff */
[----:B------:R-:W-:Y:S02]  /*9f40*/  @P6 LOP3.LUT R22, R22, 0x40000, RZ, 0xfc, !PT ;  /* 0x0004000016166812 */ /* 0x000fe400078efcff */
        /* <DEDUP_REMOVED lines=14> */
[----:B------:R-:W-:Y:S02]  /*a030*/  @!P5 IADD3 R28, P6, R2, R233, RZ ;  /* 0x000000e9021cd210 */ /* 0x000fe40007fde0ff */
[----:B------:R-:W-:-:S03]  /*a040*/  LOP3.LUT R22, R22, 0xfffdffff, RZ, 0xc0, !PT ;  /* 0xfffdffff16167812 */ /* 0x000fc600078ec0ff */
[----:B------:R-:W-:Y:S01]  /*a050*/  @!P5 IMAD.X R29, R3, 0x1, R23, P6 ;  /* 0x00000001031dd824 */ /* 0x000fe200030e0617 */
[----:B------:R-:W-:Y:S02]  /*a060*/  ISETP.LT.OR P6, PT, R0, 0xb1, !P4 ;  /* 0x000000b10000780c */ /* 0x000fe400067c1670 */
[----:B------:R-:W-:Y:S02]  /*a070*/  @P2 LOP3.LUT R22, R22, 0x20000, RZ, 0xfc, !PT ;  /* 0x0002000016162812 */ /* 0x000fe400078efcff */
[C---:B------:R-:W-:Y:S02]  /*a080*/  LOP3.LUT P2, RZ, R38.reuse, 0x40000, RZ, 0xc0, !PT ;  /* 0x0004000026ff7812 */ /* 0x040fe4000784c0ff */
[----:B------:R-:W-:-:S04]  /*a090*/  LOP3.LUT R38, R38, 0xffff7fff, RZ, 0xc0, !PT ;  /* 0xffff7fff26267812 */ /* 0x000fc800078ec0ff */
[----:B------:R-:W-:Y:S02]  /*a0a0*/  @P0 LOP3.LUT R38, R38, 0x8000, RZ, 0xfc, !PT ;  /* 0x0000800026260812 */ /* 0x000fe400078efcff */
[----:B0-----:R-:W-:-:S05]  /*a0b0*/  @!P5 PRMT R5, R16, 0x8880, RZ ;  /* 0x000088801005d816 */ /* 0x001fca00000000ff */
[----:B------:R-:W-:-:S04]  /*a0c0*/  @!P5 IMAD R4, R5, R19, RZ ;  /* 0x000000130504d224 */ /* 0x000fc800078e02ff */
[----:B---3--:R-:W-:-:S05]  /*a0d0*/  @!P5 IMAD R5, R49, R17, R4 ;  /* 0x000000113105d224 */ /* 0x008fca00078e0204 */
[----:B------:R0:W-:Y:S01]  /*a0e0*/  @!P5 STG.E.U8 desc[UR40][R28.64+0x58], R5 ;  /* 0x000058051c00d986 */ /* 0x0001e2000c101128 */
[----:B------:R-:W-:-:S04]  /*a0f0*/  @!P6 IADD3 R48, P0, P5, R233, R2, R55 ;  /* 0x00000002e930e210 */ /* 0x000fc80007d1e037 */
[----:B------:R-:W-:Y:S02]  /*a100*/  @!P6 IADD3.X R49, R23, R3, R236, P0, P5 ;  /* 0x000000031731e210 */ /* 0x000fe400007ea4ec */
[----:B------:R-:W-:-:S13]  /*a110*/  ISETP.LT.OR P5, PT, R0, 0x5a, !P3 ;  /* 0x0000005a0000780c */ /* 0x000fda0005fa1670 */
[----:B------:R-:W2:Y:S01]  /*a120*/  @!P5 LDG.E.U8 R16, desc[UR40][R20.64+0x59] ;  /* 0x000059281410d981 */ /* 0x000ea2000c1e1100 */
[----:B------:R-:W-:-:S04]  /*a130*/  LOP3.LUT R38, R38, 0xfffeffff, RZ, 0xc0, !PT ;  /* 0xfffeffff26267812 */ /* 0x000fc800078ec0ff */
[----:B------:R-:W-:Y:S02]  /*a140*/  @P3 LOP3.LUT R38, R38, 0x10000, RZ, 0xfc, !PT ;  /* 0x0001000026263812 */ /* 0x000fe400078efcff */
[----:B------:R-:W-:Y:S02]  /*a150*/  ISETP.LT.OR P3, PT, R0, 0xb2, !P4 ;  /* 0x000000b20000780c */ /* 0x000fe40006761670 */
[----:B0-----:R-:W-:-:S05]  /*a160*/  @!P5 IADD3 R28, P0, R2, R233, RZ ;  /* 0x000000e9021cd210 */ /* 0x001fca0007f1e0ff */
[----:B------:R-:W-:Y:S01]  /*a170*/  @!P5 IMAD.X R29, R3, 0x1, R23, P0 ;  /* 0x00000001031dd824 */ /* 0x000fe200000e0617 */
[----:B--2---:R-:W-:-:S05]  /*a180*/  @!P5 PRMT R5, R16, 0x8880, RZ ;  /* 0x000088801005d816 */ /* 0x004fca00000000ff */
[----:B------:R-:W-:-:S04]  /*a190*/  @!P5 IMAD R4, R5, R19, RZ ;  /* 0x000000130504d224 */ /* 0x000fc800078e02ff */
[----:B------:R-:W-:-:S05]  /*a1a0*/  @!P5 IMAD R5, R51, R17, R4 ;  /* 0x000000113305d224 */ /* 0x000fca00078e0204 */
[----:B------:R0:W-:Y:S01]  /*a1b0*/  @!P5 STG.E.U8 desc[UR40][R28.64+0x59], R5 ;  /* 0x000059051c00d986 */ /* 0x0001e2000c101128 */
[----:B------:R-:W-:-:S04]  /*a1c0*/  @!P3 IADD3 R50, P0, P5, R233, R2, R55 ;  /* 0x00000002e932b210 */ /* 0x000fc80007d1e037 */
[----:B------:R-:W-:Y:S02]  /*a1d0*/  @!P3 IADD3.X R51, R23, R3, R236, P0, P5 ;  /* 0x000000031733b210 */ /* 0x000fe400007ea4ec */
[----:B------:R-:W-:Y:S02]  /*a1e0*/  ISETP.LT.OR P5, PT, R0, 0x41, !P2 ;  /* 0x000000410000780c */ /* 0x000fe400057a1670 */
[----:B------:R-:W-:Y:S01]  /*a1f0*/  LOP3.LUT R22, R22, 0xfffeffff, RZ, 0xc0, !PT ;  /* 0xfffeffff16167812 */ /* 0x000fe200078ec0ff */
[----:B0-----:R-:W2:Y:S10]  /*a200*/  LDL.LU R28, [R1+0xc] ;  /* 0x00000c00011c7983 */ /* 0x001eb40000300800 */
[----:B------:R-:W3:Y:S01]  /*a210*/  @!P5 LDG.E.U8 R16, desc[UR40][R14.64+0x40] ;  /* 0x000040280e10d981 */ /* 0x000ee2000c1e1100 */
[----:B------:R-:W-:-:S02]  /*a220*/  @P6 LOP3.LUT R22, R22, 0x10000, RZ, 0xfc, !PT ;  /* 0x0001000016166812 */ /* 0x000fc400078efcff */
[----:B------:R-:W-:Y:S01]  /*a230*/  LOP3.LUT R38, R38, 0xfffdffff, RZ, 0xc0, !PT ;  /* 0xfffdffff26267812 */ /* 0x000fe200078ec0ff */
[----:B------:R-:W4:Y:S01]  /*a240*/  LDL.LU R29, [R1+0x10] ;  /* 0x00001000011d7983 */ /* 0x000f220000300800 */
[----:B---3--:R-:W-:-:S03]  /*a250*/  @!P5 PRMT R5, R16, 0x8880, RZ ;  /* 0x000088801005d816 */ /* 0x008fc600000000ff */
[----:B------:R-:W3:Y:S02]  /*a260*/  LDL.LU R32, [R1+0x14] ;  /* 0x0000140001207983 */ /* 0x000ee40000300800 */
        /* <DEDUP_REMOVED lines=8> */
[----:B------:R-:W-:Y:S01]  /*a2f0*/  @!P5 IMAD R5, R33, R17, R4 ;  /* 0x000000112105d224 */ /* 0x000fe200078e0204 */
[----:B------:R-:W-:Y:S01]  /*a300*/  @P2 LOP3.LUT R38, R38, 0x20000, RZ, 0xfc, !PT ;  /* 0x0002000026262812 */ /* 0x000fe200078efcff */
[----:B------:R-:W3:Y:S04]  /*a310*/  LDL.LU R33, [R1+0x18] ;  /* 0x0000180001217983 */ /* 0x000ee80000300800 */
[----:B------:R0:W-:Y:S04]  /*a320*/  @!P5 STG.E.U8 desc[UR40][R36.64+0x41], R5 ;  /* 0x000041052400d986 */ /* 0x0001e8000c101128 */
[----:B------:R-:W0:Y:S01]  /*a330*/  @!P6 LDG.E.U8 R16, desc[UR40][R12.64+0x40] ;  /* 0x000040280c10e981 */ /* 0x000e22000c1e1100 */
[----:B------:R-:W-:-:S02]  /*a340*/  ISETP.LT.OR P2, PT, R0, 0xb9, !P4 ;  /* 0x000000b90000780c */ /* 0x000fc40006741670 */
[----:B------:R-:W-:-:S04]  /*a350*/  LOP3.LUT R22, R22, 0xffffbfff, RZ, 0xc0, !PT ;  /* 0xffffbfff16167812 */ /* 0x000fc800078ec0ff */
[----:B------:R-:W-:Y:S02]  /*a360*/  @P3 LOP3.LUT R22, R22, 0x4000, RZ, 0xfc, !PT ;  /* 0x0000400016163812 */ /* 0x000fe400078efcff */
[----:B0-----:R-:W-:-:S05]  /*a370*/  @!P6 PRMT R5, R16, 0x8880, RZ ;  /* 0x000088801005e816 */ /* 0x001fca00000000ff */
[----:B------:R-:W-:-:S04]  /*a380*/  @!P6 IMAD R4, R5, R19, RZ ;  /* 0x000000130504e224 */ /* 0x000fc800078e02ff */
[----:B------:R-:W-:-:S05]  /*a390*/  @!P6 IMAD R5, R54, R17, R4 ;  /* 0x000000113605e224 */ /* 0x000fca00078e0204 */
[----:B------:R0:W-:Y:S01]  /*a3a0*/  @!P6 STG.E.U8 desc[UR40][R24.64+0x40], R5 ;  /* 0x000040051800e986 */ /* 0x0001e2000c101128 */
[----:B------:R-:W-:-:S13]  /*a3b0*/  ISETP.LT.OR P6, PT, R0, 0x42, !P1 ;  /* 0x000000420000780c */ /* 0x000fda0004fc1670 */
[----:B------:R-:W2:Y:S01]  /*a3c0*/  @!P6 LDG.E.U8 R16, desc[UR40][R12.64+0x41] ;  /* 0x000041280c10e981 */ /* 0x000ea2000c1e1100 */
[----:B------:R-:W-:-:S04]  /*a3d0*/  @!P2 IADD3 R52, P0, P3, R233, R2, R55 ;  /* 0x00000002e934a210 */ /* 0x000fc80007b1e037 */
[----:B------:R-:W-:Y:S02]  /*a3e0*/  @!P2 IADD3.X R53, R23, R3, R236, P0, P3 ;  /* 0x000000031735a210 */ /* 0x000fe400007e64ec */
[----:B------:R-:W-:Y:S02]  /*a3f0*/  ISETP.LT.OR P3, PT, R0, 0xba, !P4 ;  /* 0x000000ba0000780c */ /* 0x000fe40006761670 */
[----:B------:R-:W-:-:S04]  /*a400*/  LOP3.LUT R22, R22, 0xffff7fff, RZ, 0xc0, !PT ;  /* 0xffff7fff16167812 */ /* 0x000fc800078ec0ff */
[----:B------:R-:W-:-:S04]  /*a410*/  @P2 LOP3.LUT R22, R22, 0x8000, RZ, 0xfc, !PT ;  /* 0x0000800016162812 */ /* 0x000fc800078efcff */
[----:B------:R-:W-:-:S03]  /*a420*/  LOP3.LUT R22, R22, 0xffffdfff, RZ, 0xc0, !PT ;  /* 0xffffdfff16167812 */ /* 0x000fc600078ec0ff */
[----:B------:R-:W-:Y:S02]  /*a430*/  @!P3 IADD3 R54, P0, P5, R233, R2, R55 ;  /* 0x00000002e936b210 */ /* 0x000fe40007d1e037 */
[----:B------:R-:W-:Y:S02]  /*a440*/  @P3 LOP3.LUT R22, R22, 0x2000, RZ, 0xfc, !PT ;  /* 0x0000200016163812 */ /* 0x000fe400078efcff */
[----:B------:R-:W-:Y:S02]  /*a450*/  @!P3 IADD3.X R55, R23, R3, R236, P0, P5 ;  /* 0x000000031737b210 */ /* 0x000fe400007ea4ec */
[----:B------:R-:W-:-:S13]  /*a460*/  ISETP.LT.OR P3, PT, R0, 0xc1, !P1 ;  /* 0x000000c10000780c */ /* 0x000fda0004f61670 */
[----:B0-----:R-:W-:-:S04]  /*a470*/  @!P3 IADD3 R24, P0, P5, R233, R2, R232 ;  /* 0x00000002e918b210 */ /* 0x001fc80007d1e0e8 */
[----:B------:R-:W-:Y:S02]  /*a480*/  @!P3 IADD3.X R25, R23, R3, R237, P0, P5 ;  /* 0x000000031719b210 */ /* 0x000fe400007ea4ed */
[----:B------:R-:W-:Y:S02]  /*a490*/  ISETP.LT.OR P3, PT, R0, 0xc2, !P1 ;  /* 0x000000c20000780c */ /* 0x000fe40004f61670 */
[----:B------:R-:W-:Y:S02]  /*a4a0*/  LOP3.LUT P2, RZ, R38, 0x20000, RZ, 0xc0, !PT ;  /* 0x0002000026ff7812 */ /* 0x000fe4000784c0ff */
[----:B--2---:R-:W-:-:S05]  /*a4b0*/  @!P6 PRMT R5, R16, 0x8880, RZ ;  /* 0x000088801005e816 */ /* 0x004fca00000000ff */
[----:B------:R-:W-:-:S04]  /*a4c0*/  @!P6 IMAD R4, R5, R19, RZ ;  /* 0x000000130504e224 */ /* 0x000fc800078e02ff */
[----:B------:R-:W-:-:S05]  /*a4d0*/  @!P6 IMAD R5, R28, R17, R4 ;  /* 0x000000111c05e224 */ /* 0x000fca00078e0204 */
[----:B------:R0:W-:Y:S02]  /*a4e0*/  @!P6 STG.E.U8 desc[UR40][R26.64+0x41], R5 ;  /* 0x000041051a00e986 */ /* 0x0001e4000c101128 */
[----:B0-----:R-:W-:-:S04]  /*a4f0*/  @!P3 IADD3 R26, P0, P5, R233, R2, R232 ;  /* 0x00000002e91ab210 */ /* 0x001fc80007d1e0e8 */
[----:B------:R-:W-:Y:S02]  /*a500*/  @!P3 IADD3.X R27, R23, R3, R237, P0, P5 ;  /* 0x00000003171bb210 */ /* 0x000fe400007ea4ed */
[----:B------:R-:W-:-:S13]  /*a510*/  ISETP.LT.OR P5, PT, R0, 0x49, !P2 ;  /* 0x000000490000780c */ /* 0x000fda00057a1670 */
[----:B------:R-:W2:Y:S02]  /*a520*/  @!P5 LDG.E.U8 R16, desc[UR40][R14.64+0x48] ;  /* 0x000048280e10d981 */ /* 0x000ea4000c1e1100 */
[----:B--2---:R-:W-:-:S05]  /*a530*/  @!P5 PRMT R5, R16, 0x8880, RZ ;  /* 0x000088801005d816 */ /* 0x004fca00000000ff */
[----:B------:R-:W-:-:S04]  /*a540*/  @!P5 IMAD R4, R5, R19, RZ ;  /* 0x000000130504d224 */ /* 0x000fc800078e02ff */
[----:B----4-:R-:W-:-:S05]  /*a550*/  @!P5 IMAD R5, R29, R17, R4 ;  /* 0x000000111d05d224 */ /* 0x010fca00078e0204 */
[----:B------:R0:W-:Y:S01]  /*a560*/  @!P5 STG.E.U8 desc[UR40][R36.64+0x48], R5 ;  /* 0x000048052400d986 */ /* 0x0001e2000c101128 */
[----:B------:R-:W-:-:S13]  /*a570*/  ISETP.LT.OR P5, PT, R0, 0x4a, !P2 ;  /* 0x0000004a0000780c */ /* 0x000fda00057a1670 */
[----:B------:R-:W0:Y:S01]  /*a580*/  @!P5 LDG.E.U8 R16, desc[UR40][R14.64+0x49] ;  /* 0x000049280e10d981 */ /* 0x000e22000c1e1100 */
[----:B------:R-:W-:Y:S02]  /*a590*/  ISETP.LT.OR P6, PT, R0, 0x49, !P1 ;  /* 0x000000490000780c */ /* 0x000fe40004fc1670 */
[----:B0-----:R-:W-:-:S05]  /*a5a0*/  @!P5 PRMT R5, R16, 0x8880, RZ ;  /* 0x000088801005d816 */ /* 0x001fca00000000ff */
[----:B------:R-:W-:-:S04]  /*a5b0*/  @!P5 IMAD R4, R5, R19, RZ ;  /* 0x000000130504d224 */ /* 0x000fc800078e02ff */
[----:B---3--:R-:W-:-:S05]  /*a5c0*/  @!P5 IMAD R5, R32, R17, R4 ;  /* 0x000000112005d224 */ /* 0x008fca00078e0204 */
[----:B------:R0:W-:Y:S04]  /*a5d0*/  @!P5 STG.E.U8 desc[UR40][R36.64+0x49], R5 ;  /* 0x000049052400d986 */ /* 0x0001e8000c101128 */
[----:B------:R-:W0:Y:S01]  /*a5e0*/  @!P6 LDG.E.U8 R16, desc[UR40][R12.64+0x48] ;  /* 0x000048280c10e981 */ /* 0x000e22000c1e1100 */
        /* <DEDUP_REMOVED lines=10> */
[----:B0-----:R-:W-:-:S05]  /*a690*/  @!P4 PRMT R5, R16, 0x8880, RZ ;  /* 0x000088801005c816 */ /* 0x001fca00000000ff */
[----:B------:R-:W-:Y:S02]  /*a6a0*/  @!P4 IMAD R4, R5, R19, RZ ;  /* 0x000000130504c224 */ /* 0x000fe400078e02ff */
[----:B------:R-:W2:Y:S04]  /*a6b0*/  LDL.LU R5, [R1+0x1c] ;  /* 0x00001c0001057983 */ /* 0x000ea80000300800 */
[----:B------:R-:W-:-:S04]  /*a6c0*/  @!P3 IADD3 R30, P0, P5, R233, R2, R232 ;  /* 0x00000002e91eb210 */ /* 0x000fc80007d1e0e8 */
[----:B------:R-:W-:Y:S02]  /*a6d0*/  @!P3 IADD3.X R31, R23, R3, R237, P0, P5 ;  /* 0x00000003171fb210 */ /* 0x000fe400007ea4ed */
[----:B------:R-:W-:-:S13]  /*a6e0*/  ISETP.LT.OR P3, PT, R0, 0xd1, !P1 ;  /* 0x000000d10000780c */ /* 0x000fda0004f61670 */
[----:B------:R-:W-:-:S04]  /*a6f0*/  @!P3 IADD3 R32, P0, P5, R233, R2, R232 ;  /* 0x00000002e920b210 */ /* 0x000fc80007d1e0e8 */
[----:B------:R-:W-:Y:S02]  /*a700*/  @!P3 IADD3.X R33, R23, R3, R237, P0, P5 ;  /* 0x000000031721b210 */ /* 0x000fe400007ea4ed */
[C---:B------:R-:W-:Y:S02]  /*a710*/  LOP3.LUT P3, RZ, R38.reuse, 0x10000, RZ, 0xc0, !PT ;  /* 0x0001000026ff7812 */ /* 0x040fe4000786c0ff */
[C---:B------:R-:W-:Y:S02]  /*a720*/  LOP3.LUT P0, RZ, R38.reuse, 0x8000, RZ, 0xc0, !PT ;  /* 0x0000800026ff7812 */ /* 0x040fe4000780c0ff */
[----:B------:R-:W-:-:S04]  /*a730*/  LOP3.LUT R38, R38, 0xfffffbff, RZ, 0xc0, !PT ;  /* 0xfffffbff26267812 */ /* 0x000fc800078ec0ff */
[----:B------:R-:W-:Y:S01]  /*a740*/  @P1 LOP3.LUT R38, R38, 0x400, RZ, 0xfc, !PT ;  /* 0x0000040026261812 */ /* 0x000fe200078efcff */
[----:B--2---:R-:W-:-:S05]  /*a750*/  @!P4 IMAD R5, R5, R17, R4 ;  /* 0x000000110505c224 */ /* 0x004fca00078e0204 */
[----:B------:R0:W-:Y:S01]  /*a760*/  @!P4 STG.E.U8 desc[UR40][R34.64+0x49], R5 ;  /* 0x000049052200c986 */ /* 0x0001e2000c101128 */
[----:B------:R-:W-:-:S13]  /*a770*/  ISETP.LT.OR P4, PT, R0, 0xd2, !P1 ;  /* 0x000000d20000780c */ /* 0x000fda0004f81670 */
[----:B0-----:R-:W-:-:S04]  /*a780*/  @!P4 IADD3 R34, P1, P5, R233, R2, R232 ;  /* 0x00000002e922c210 */ /* 0x001fc80007d3e0e8 */
[----:B------:R-:W-:Y:S02]  /*a790*/  @!P4 IADD3.X R35, R23, R3, R237, P1, P5 ;  /* 0x000000031723c210 */ /* 0x000fe40000fea4ed */
[----:B------:R-:W-:-:S13]  /*a7a0*/  ISETP.LT.OR P5, PT, R0, 0x51, !P2 ;  /* 0x000000510000780c */ /* 0x000fda00057a1670 */
[----:B------:R-:W2:Y:S02]  /*a7b0*/  @!P5 LDG.E.U8 R16, desc[UR40][R14.64+0x50] ;  /* 0x000050280e10d981 */ /* 0x000ea4000c1e1100 */
[----:B--2---:R-:W-:-:S05]  /*a7c0*/  @!P5 PRMT R5, R16, 0x8880, RZ ;  /* 0x000088801005d816 */ /* 0x004fca00000000ff */
[----:B------:R-:W-:Y:S02]  /*a7d0*/  @!P5 IMAD R4, R5, R19, RZ ;  /* 0x000000130504d224 */ /* 0x000fe400078e02ff */
[----:B------:R-:W2:Y:S02]  /*a7e0*/  LDL.LU R5, [R1+0x20] ;  /* 0x0000200001057983 */ /* 0x000ea40000300800 */
[----:B--2---:R-:W-:-:S05]  /*a7f0*/  @!P5 IMAD R5, R5, R17, R4 ;  /* 0x000000110505d224 */ /* 0x004fca00078e0204 */
[----:B------:R0:W-:Y:S01]  /*a800*/  @!P5 STG.E.U8 desc[UR40][R36.64+0x50], R5 ;  /* 0x000050052400d986 */ /* 0x0001e2000c101128 */
[----:B------:R-:W-:-:S13]  /*a810*/  ISETP.LT.OR P5, PT, R0, 0x52, !P2 ;  /* 0x000000520000780c */ /* 0x000fda00057a1670 */
[----:B------:R-:W0:Y:S02]  /*a820*/  @!P5 LDG.E.U8 R16, desc[UR40][R14.64+0x51] ;  /* 0x000051280e10d981 */ /* 0x000e24000c1e1100 */
[----:B0-----:R-:W-:-:S05]  /*a830*/  @!P5 PRMT R5, R16, 0x8880, RZ ;  /* 0x000088801005d816 */ /* 0x001fca00000000ff */
[----:B------:R-:W-:Y:S02]  /*a840*/  @!P5 IMAD R4, R5, R19, RZ ;  /* 0x000000130504d224 */ /* 0x000fe400078e02ff */
[----:B------:R-:W2:Y:S02]  /*a850*/  LDL.LU R5, [R1+0x24] ;  /* 0x0000240001057983 */ /* 0x000ea40000300800 */
[----:B--2---:R-:W-:-:S05]  /*a860*/  @!P5 IMAD R5, R5, R17, R4 ;  /* 0x000000110505d224 */ /* 0x004fca00078e0204 */
[----:B------:R0:W-:Y:S01]  /*a870*/  @!P5 STG.E.U8 desc[UR40][R36.64+0x51], R5 ;  /* 0x000051052400d986 */ /* 0x0001e2000c101128 */
[----:B------:R-:W-:-:S13]  /*a880*/  LOP3.LUT P5, RZ, R22, 0x800, RZ, 0xc0, !PT ;  /* 0x0000080016ff7812 */ /* 0x000fda00078ac0ff */
[----:B------:R-:W0:Y:S01]  /*a890*/  @!P5 LDG.E.U8 R16, desc[UR40][R12.64+0x50] ;  /* 0x000050280c10d981 */ /* 0x000e22000c1e1100 */
[----:B------:R-:W-:Y:S02]  /*a8a0*/  LOP3.LUT P6, RZ, R22, 0x400, RZ, 0xc0, !PT ;  /* 0x0000040016ff7812 */ /* 0x000fe400078cc0ff */
[----:B0-----:R-:W-:-:S05]  /*a8b0*/  @!P5 PRMT R5, R16, 0x8880, RZ ;  /* 0x000088801005d816 */ /* 0x001fca00000000ff */
[----:B------:R-:W-:Y:S02]  /*a8c0*/  @!P5 IMAD R4, R5, R19, RZ ;  /* 0x000000130504d224 */ /* 0x000fe400078e02ff */
[----:B------:R-:W2:Y:S02]  /*a8d0*/  LDL.LU R5, [R1+0x28] ;  /* 0x0000280001057983 */ /* 0x000ea40000300800 */
[----:B--2---:R-:W-:-:S05]  /*a8e0*/  @!P5 IMAD R5, R5, R17, R4 ;  /* 0x000000110505d224 */ /* 0x004fca00078e0204 */
[----:B------:R0:W-:Y:S04]  /*a8f0*/  @!P5 STG.E.U8 desc[UR40][R160.64+0x50], R5 ;  /* 0x00005005a000d986 */ /* 0x0001e8000c101128 */
[----:B------:R-:W2:Y:S04]  /*a900*/  @!P6 LDG.E.U8 R16, desc[UR40][R12.64+0x51] ;  /* 0x000051280c10e981 */ /* 0x000ea8000c1e1100 */
[----:B0-----:R-:W3:Y:S01]  /*a910*/  LDL.LU.64 R160, [R1+0x450] ;  /* 0x0004500001a07983 */ /* 0x001ee20000300a00 */
[----:B--2---:R-:W-:-:S05]  /*a920*/  @!P6 PRMT R5, R16, 0x8880, RZ ;  /* 0x000088801005e816 */ /* 0x004fca00000000ff */
[----:B------:R-:W-:Y:S02]  /*a930*/  @!P6 IMAD R4, R5, R19, RZ ;  /* 0x000000130504e224 */ /* 0x000fe400078e02ff */
[----:B------:R-:W2:Y:S01]  /*a940*/  LDL.LU R5, [R1+0x2c] ;  /* 0x00002c0001057983 */ /* 0x000ea20000300800 */
[----:B------:R-:W-:Y:S01]  /*a950*/  ISETP.LT.OR P5, PT, R0, 0x59, !P2 ;  /* 0x000000590000780c */ /* 0x000fe200057a1670 */
[----:B--2---:R-:W-:-:S05]  /*a960*/  @!P6 IMAD R5, R5, R17, R4 ;  /* 0x000000110505e224 */ /* 0x004fca00078e0204 */
[----:B------:R0:W-:Y:S07]  /*a970*/  @!P6 STG.E.U8 desc[UR40][R162.64+0x51], R5 ;  /* 0x00005105a200e986 */ /* 0x0001ee000c101128 */
[----:B------:R-:W2:Y:S04]  /*a980*/  @!P5 LDG.E.U8 R16, desc[UR40][R14.64+0x58] ;  /* 0x000058280e10d981 */ /* 0x000ea8000c1e1100 */
[----:B0-----:R-:W4:Y:S01]  /*a990*/  LDL.LU.64 R162, [R1+0x448] ;  /* 0x0004480001a27983 */ /* 0x001f220000300a00 */
        /* <DEDUP_REMOVED lines=21> */
[----:B0-----:R-:W4:Y:S01]  /*aaf0*/  LDL.LU.64 R164, [R1+0x440] ;  /* 0x0004400001a47983 */ /* 0x001f220000300a00 */
[----:B--2---:R-:W-:-:S05]  /*ab00*/  @!P1 PRMT R5, R16, 0x8880, RZ ;  /* 0x0000888010059816 */ /* 0x004fca00000000ff */
[----:B------:R-:W-:Y:S02]  /*ab10*/  @!P1 IMAD R4, R5, R19, RZ ;  /* 0x0000001305049224 */ /* 0x000fe400078e02ff */
[----:B------:R-:W2:Y:S01]  /*ab20*/  LDL.LU R5, [R1+0x3c] ;  /* 0x00003c0001057983 */ /* 0x000ea20000300800 */
[----:B------:R-:W-:-:S04]  /*ab30*/  LOP3.LUT P4, RZ, R38, 0x4000, RZ, 0xc0, !PT ;  /* 0x0000400026ff7812 */ /* 0x000fc8000788c0ff */
[----:B------:R-:W-:Y:S01]  /*ab40*/  ISETP.LT.OR P5, PT, R0, 0x41, !P4 ;  /* 0x000000410000780c */ /* 0x000fe200067a1670 */
[----:B--2---:R-:W-:-:S05]  /*ab50*/  @!P1 IMAD R5, R5, R17, R4 ;  /* 0x0000001105059224 */ /* 0x004fca00078e0204 */
[----:B------:R0:W-:Y:S07]  /*ab60*/  @!P1 STG.E.U8 desc[UR40][R166.64+0x59], R5 ;  /* 0x00005905a6009986 */ /* 0x0001ee000c101128 */
[----:B------:R-:W2:Y:S01]  /*ab70*/  @!P5 LDG.E.U8 R16, desc[UR40][R8.64+0x40] ;  /* 0x000040280810d981 */ /* 0x000ea2000c1e1100 */
[----:B------:R-:W-:-:S03]  /*ab80*/  LOP3.LUT P6, RZ, R22, 0x2, RZ, 0xc0, !PT ;  /* 0x0000000216ff7812 */ /* 0x000fc600078cc0ff */
[----:B0-----:R-:W4:Y:S01]  /*ab90*/  LDL.LU.64 R166, [R1+0x438] ;  /* 0x0004380001a67983 */ /* 0x001f220000300a00 */
[----:B--2---:R-:W-:-:S05]  /*aba0*/  @!P5 PRMT R5, R16, 0x8880, RZ ;  /* 0x000088801005d816 */ /* 0x004fca00000000ff */
[----:B------:R-:W-:-:S04]  /*abb0*/  @!P5 IMAD R4, R5, R19, RZ ;  /* 0x000000130504d224 */ /* 0x000fc800078e02ff */
[----:B------:R-:W-:-:S05]  /*abc0*/  @!P5 IMAD R216, R216, R17, R4 ;  /* 0x00000011d8d8d224 */ /* 0x000fca00078e0204 */
[----:B------:R-:W-:Y:S01]  /*abd0*/  @!P5 STG.E.U8 desc[UR40][R6.64+0x40], R216 ;  /* 0x000040d80600d986 */ /* 0x000fe2000c101128 */
[----:B------:R-:W-:-:S13]  /*abe0*/  ISETP.LT.OR P5, PT, R0, 0x42, !P4 ;  /* 0x000000420000780c */ /* 0x000fda00067a1670 */
[----:B------:R-:W2:Y:S02]  /*abf0*/  @!P5 LDG.E.U8 R16, desc[UR40][R8.64+0x41] ;  /* 0x000041280810d981 */ /* 0x000ea4000c1e1100 */
[----:B--2---:R-:W-:-:S05]  /*ac00*/  @!P5 PRMT R5, R16, 0x8880, RZ ;  /* 0x000088801005d816 */ /* 0x004fca00000000ff */
[----:B------:R-:W-:-:S04]  /*ac10*/  @!P5 IMAD R4, R5, R19, RZ ;  /* 0x000000130504d224 */ /* 0x000fc800078e02ff */
[----:B------:R-:W-:-:S05]  /*ac20*/  @!P5 IMAD R217, R217, R17, R4 ;  /* 0x00000011d9d9d224 */ /* 0x000fca00078e0204 */
[----:B------:R-:W-:Y:S01]  /*ac30*/  @!P5 STG.E.U8 desc[UR40][R6.64+0x41], R217 ;  /* 0x000041d90600d986 */ /* 0x000fe2000c101128 */
[----:B------:R-:W-:-:S13]  /*ac40*/  LOP3.LUT P5, RZ, R22, 0x80, RZ, 0xc0, !PT ;  /* 0x0000008016ff7812 */ /* 0x000fda00078ac0ff */
[----:B------:R-:W2:Y:S02]  /*ac50*/  @!P5 LDG.E.U8 R16, desc[UR40][R10.64+0x40] ;  /* 0x000040280a10d981 */ /* 0x000ea4000c1e1100 */
[----:B--2---:R-:W-:-:S05]  /*ac60*/  @!P5 PRMT R5, R16, 0x8880, RZ ;  /* 0x000088801005d816 */ /* 0x004fca00000000ff */
[----:B------:R-:W-:-:S04]  /*ac70*/  @!P5 IMAD R4, R5, R19, RZ ;  /* 0x000000130504d224 */ /* 0x000fc800078e02ff */
[----:B------:R-:W-:-:S05]  /*ac80*/  @!P5 IMAD R218, R218, R17, R4 ;  /* 0x00000011dadad224 */ /* 0x000fca00078e0204 */
[----:B------:R0:W-:Y:S04]  /*ac90*/  @!P5 STG.E.U8 desc[UR40][R136.64+0x40], R218 ;  /* 0x000040da8800d986 */ /* 0x0001e8000c101128 */
[----:B------:R-:W2:Y:S01]  /*aca0*/  @!P6 LDG.E.U8 R16, desc[UR40][R10.64+0x41] ;  /* 0x000041280a10e981 */ /* 0x000ea2000c1e1100 */
[----:B------:R-:W-:Y:S02]  /*acb0*/  ISETP.LT.OR P5, PT, R0, 0x49, !P4 ;  /* 0x000000490000780c */ /* 0x000fe400067a1670 */
[----:B------:R-:W-:Y:S01]  /*acc0*/  LOP3.LUT P1, RZ, R18, 0x80000, RZ, 0xc0, !PT ;  /* 0x0008000012ff7812 */ /* 0x000fe2000782c0ff */
[----:B0-----:R-:W4:Y:S01]  /*acd0*/  LDL.LU.64 R136, [R1+0x430] ;  /* 0x0004300001887983 */ /* 0x001f220000300a00 */
[----:B--2---:R-:W-:-:S05]  /*ace0*/  @!P6 PRMT R5, R16, 0x8880, RZ ;  /* 0x000088801005e816 */ /* 0x004fca00000000ff */
[----:B------:R-:W-:-:S04]  /*acf0*/  @!P6 IMAD R4, R5, R19, RZ ;  /* 0x000000130504e224 */ /* 0x000fc800078e02ff */
[----:B------:R-:W-:-:S05]  /*ad00*/  @!P6 IMAD R219, R219, R17, R4 ;  /* 0x00000011dbdbe224 */ /* 0x000fca00078e0204 */
[----:B------:R0:W-:Y:S04]  /*ad10*/  @!P6 STG.E.U8 desc[UR40][R138.64+0x41], R219 ;  /* 0x000041db8a00e986 */ /* 0x0001e8000c101128 */
[----:B------:R-:W2:Y:S04]  /*ad20*/  @!P5 LDG.E.U8 R16, desc[UR40][R8.64+0x48] ;  /* 0x000048280810d981 */ /* 0x000ea8000c1e1100 */
        /* <DEDUP_REMOVED lines=36> */
[----:B------:R-:W-:Y:S04]  /*af70*/  @!P5 STG.E.U8 desc[UR40][R6.64+0x51], R225 ;  /* 0x000051e10600d986 */ /* 0x000fe8000c101128 */
[----:B------:R-:W2:Y:S01]  /*af80*/  @!P6 LDG.E.U8 R16, desc[UR40][R10.64+0x50] ;  /* 0x000050280a10e981 */ /* 0x000ea2000c1e1100 */
[----:B------:R-:W-:Y:S02]  /*af90*/  LOP3.LUT P5, RZ, R18, 0x20000, RZ, 0xc0, !PT ;  /* 0x0002000012ff7812 */ /* 0x000fe400078ac0ff */
[----:B--2---:R-:W-:-:S05]  /*afa0*/  @!P6 PRMT R5, R16, 0x8880, RZ ;  /* 0x000088801005e816 */ /* 0x004fca00000000ff */
[----:B------:R-:W-:-:S04]  /*afb0*/  @!P6 IMAD R4, R5, R19, RZ ;  /* 0x000000130504e224 */ /* 0x000fc800078e02ff */
[----:B------:R-:W-:-:S05]  /*afc0*/  @!P6 IMAD R226, R226, R17, R4 ;  /* 0x00000011e2e2e224 */ /* 0x000fca00078e0204 */
[----:B------:R0:W-:Y:S04]  /*afd0*/  @!P6 STG.E.U8 desc[UR40][R144.64+0x50], R226 ;  /* 0x000050e29000e986 */ /* 0x0001e8000c101128 */
[----:B------:R-:W2:Y:S01]  /*afe0*/  @!P5 LDG.E.U8 R16, desc[UR40][R10.64+0x51] ;  /* 0x000051280a10d981 */ /* 0x000ea2000c1e1100 */
[----:B------:R-:W-:-:S03]  /*aff0*/  LOP3.LUT P1, RZ, R18, 0x2000, RZ, 0xc0, !PT ;  /* 0x0000200012ff7812 */ /* 0x000fc6000782c0ff */
[----:B0-----:R-:W4:Y:S01]  /*b000*/  LDL.LU.64 R144, [R1+0x410] ;  /* 0x0004100001907983 */ /* 0x001f220000300a00 */
[----:B--2---:R-:W-:-:S05]  /*b010*/  @!P5 PRMT R5, R16, 0x8880, RZ ;  /* 0x000088801005d816 */ /* 0x004fca00000000ff */
[----:B------:R-:W-:-:S04]  /*b020*/  @!P5 IMAD R4, R5, R19, RZ ;  /* 0x000000130504d224 */ /* 0x000fc800078e02ff */
[----:B------:R-:W-:-:S05]  /*b030*/  @!P5 IMAD R227, R227, R17, R4 ;  /* 0x00000011e3e3d224 */ /* 0x000fca00078e0204 */
[----:B------:R0:W-:Y:S01]  /*b040*/  @!P5 STG.E.U8 desc[UR40][R146.64+0x51], R227 ;  /* 0x000051e39200d986 */ /* 0x0001e2000c101128 */
[----:B------:R-:W-:Y:S02]  /*b050*/  ISETP.LT.OR P5, PT, R0, 0x59, !P4 ;  /* 0x000000590000780c */ /* 0x000fe400067a1670 */
[----:B------:R-:W-:Y:S01]  /*b060*/  LOP3.LUT P6, RZ, R38, 0x2000, RZ, 0xc0, !PT ;  /* 0x0000200026ff7812 */ /* 0x000fe200078cc0ff */
[----:B0-----:R-:W2:Y:S10]  /*b070*/  LDL.LU.64 R146, [R1+0x408] ;  /* 0x0004080001927983 */ /* 0x001eb40000300a00 */
[----:B------:R-:W3:Y:S02]  /*b080*/  @!P5 LDG.E.U8 R16, desc[UR40][R8.64+0x58] ;  /* 0x000058280810d981 */ /* 0x000ee4000c1e1100 */
[----:B---3--:R-:W-:-:S05]  /*b090*/  @!P5 PRMT R5, R16, 0x8880, RZ ;  /* 0x000088801005d816 */ /* 0x008fca00000000ff */
[----:B------:R-:W-:-:S04]  /*b0a0*/  @!P5 IMAD R4, R5, R19, RZ ;  /* 0x000000130504d224 */ /* 0x000fc800078e02ff */
[----:B------:R-:W-:-:S05]  /*b0b0*/  @!P5 IMAD R228, R228, R17, R4 ;  /* 0x00000011e4e4d224 */ /* 0x000fca00078e0204 */
[----:B------:R-:W-:Y:S01]  /*b0c0*/  @!P5 STG.E.U8 desc[UR40][R6.64+0x58], R228 ;  /* 0x000058e40600d986 */ /* 0x000fe2000c101128 */
[----:B------:R-:W-:-:S13]  /*b0d0*/  ISETP.LT.OR P5, PT, R0, 0x5a, !P4 ;  /* 0x0000005a0000780c */ /* 0x000fda00067a1670 */
[----:B------:R-:W3:Y:S02]  /*b0e0*/  @!P5 LDG.E.U8 R16, desc[UR40][R8.64+0x59] ;  /* 0x000059280810d981 */ /* 0x000ee4000c1e1100 */
[----:B---3--:R-:W-:-:S05]  /*b0f0*/  @!P5 PRMT R5, R16, 0x8880, RZ ;  /* 0x000088801005d816 */ /* 0x008fca00000000ff */
[----:B------:R-:W-:-:S04]  /*b100*/  @!P5 IMAD R4, R5, R19, RZ ;  /* 0x000000130504d224 */ /* 0x000fc800078e02ff */
[----:B------:R-:W-:-:S05]  /*b110*/  @!P5 IMAD R229, R229, R17, R4 ;  /* 0x00000011e5e5d224 */ /* 0x000fca00078e0204 */
[----:B------:R-:W-:Y:S01]  /*b120*/  @!P5 STG.E.U8 desc[UR40][R6.64+0x59], R229 ;  /* 0x000059e50600d986 */ /* 0x000fe2000c101128 */
[----:B------:R-:W-:-:S13]  /*b130*/  LOP3.LUT P5, RZ, R18, 0x8000, RZ, 0xc0, !PT ;  /* 0x0000800012ff7812 */ /* 0x000fda00078ac0ff */
[----:B------:R-:W3:Y:S02]  /*b140*/  @!P5 LDG.E.U8 R16, desc[UR40][R10.64+0x58] ;  /* 0x000058280a10d981 */ /* 0x000ee4000c1e1100 */
[----:B---3--:R-:W-:-:S05]  /*b150*/  @!P5 PRMT R5, R16, 0x8880, RZ ;  /* 0x000088801005d816 */ /* 0x008fca00000000ff */
[----:B------:R-:W-:-:S04]  /*b160*/  @!P5 IMAD R4, R5, R19, RZ ;  /* 0x000000130504d224 */ /* 0x000fc800078e02ff */
[----:B------:R-:W-:-:S05]  /*b170*/  @!P5 IMAD R230, R230, R17, R4 ;  /* 0x00000011e6e6d224 */ /* 0x000fca00078e0204 */
[----:B------:R0:W-:Y:S04]  /*b180*/  @!P5 STG.E.U8 desc[UR40][R148.64+0x58], R230 ;  /* 0x000058e69400d986 */ /* 0x0001e8000c101128 */
[----:B------:R-:W3:Y:S01]  /*b190*/  @!P1 LDG.E.U8 R16, desc[UR40][R10.64+0x59] ;  /* 0x000059280a109981 */ /* 0x000ee2000c1e1100 */
[----:B------:R-:W-:Y:S02]  /*b1a0*/  ISETP.LT.OR P5, PT, R0, 0x61, !P0 ;  /* 0x000000610000780c */ /* 0x000fe400047a1670 */
[----:B------:R-:W-:Y:S01]  /*b1b0*/  LOP3.LUT R38, R38, 0xffffefff, RZ, 0xc0, !PT ;  /* 0xffffefff26267812 */ /* 0x000fe200078ec0ff */
[----:B0-----:R-:W2:Y:S01]  /*b1c0*/  LDL.LU.64 R148, [R1+0x400] ;  /* 0x0004000001947983 */ /* 0x001ea20000300a00 */
[----:B---3--:R-:W-:-:S05]  /*b1d0*/  @!P1 PRMT R5, R16, 0x8880, RZ ;  /* 0x0000888010059816 */ /* 0x008fca00000000ff */
[----:B------:R-:W-:-:S04]  /*b1e0*/  @!P1 IMAD R4, R5, R19, RZ ;  /* 0x0000001305049224 */ /* 0x000fc800078e02ff */
[----:B------:R-:W-:-:S05]  /*b1f0*/  @!P1 IMAD R231, R231, R17, R4 ;  /* 0x00000011e7e79224 */ /* 0x000fca00078e0204 */
[----:B------:R0:W-:Y:S04]  /*b200*/  @!P1 STG.E.U8 desc[UR40][R150.64+0x59], R231 ;  /* 0x000059e796009986 */ /* 0x0001e8000c101128 */
[----:B------:R-:W3:Y:S01]  /*b210*/  @!P5 LDG.E.U8 R16, desc[UR40][R234.64+0x60] ;  /* 0x00006028ea10d981 */ /* 0x000ee2000c1e1100 */
[----:B------:R-:W-:-:S03]  /*b220*/  @P0 LOP3.LUT R38, R38, 0x1000, RZ, 0xfc, !PT ;  /* 0x0000100026260812 */ /* 0x000fc600078efcff */
[----:B0-----:R-:W2:Y:S01]  /*b230*/  LDL.LU.64 R150, [R1+0x3f8] ;  /* 0x0003f80001967983 */ /* 0x001ea20000300a00 */
[----:B---3--:R-:W-:-:S05]  /*b240*/  @!P5 PRMT R5, R16, 0x8880, RZ ;  /* 0x000088801005d816 */ /* 0x008fca00000000ff */
[----:B------:R-:W-:-:S04]  /*b250*/  @!P5 IMAD R4, R5, R19, RZ ;  /* 0x000000130504d224 */ /* 0x000fc800078e02ff */
[----:B------:R-:W-:-:S05]  /*b260*/  @!P5 IMAD R200, R200, R17, R4 ;  /* 0x00000011c8c8d224 */ /* 0x000fca00078e0204 */
[----:B------:R0:W-:Y:S01]  /*b270*/  @!P5 STG.E.U8 desc[UR40][R2.64+0x60], R200 ;  /* 0x000060c80200d986 */ /* 0x0001e2000c101128 */
[----:B------:R-:W-:-:S13]  /*b280*/  ISETP.LT.OR P5, PT, R0, 0x62, !P0 ;  /* 0x000000620000780c */ /* 0x000fda00047a1670 */
[----:B------:R-:W3:Y:S02]  /*b290*/  @!P5 LDG.E.U8 R16, desc[UR40][R234.64+0x61] ;  /* 0x00006128ea10d981 */ /* 0x000ee4000c1e1100 */
[----:B---3--:R-:W-:-:S05]  /*b2a0*/  @!P5 PRMT R5, R16, 0x8880, RZ ;  /* 0x000088801005d816 */ /* 0x008fca00000000ff */
[----:B------:R-:W-:-:S04]  /*b2b0*/  @!P5 IMAD R4, R5, R19, RZ ;  /* 0x000000130504d224 */ /* 0x000fc800078e02ff */
[----:B------:R-:W-:-:S05]  /*b2c0*/  @!P5 IMAD R201, R201, R17, R4 ;  /* 0x00000011c9c9d224 */ /* 0x000fca00078e0204 */
[----:B------:R3:W-:Y:S01]  /*b2d0*/  @!P5 STG.E.U8 desc[UR40][R2.64+0x61], R201 ;  /* 0x000061c90200d986 */ /* 0x0007e2000c101128 */
[----:B------:R-:W-:-:S13]  /*b2e0*/  ISETP.LT.OR P5, PT, R0, 0x61, !P3 ;  /* 0x000000610000780c */ /* 0x000fda0005fa1670 */
[----:B------:R-:W4:Y:S01]  /*b2f0*/  @!P5 LDG.E.U8 R16, desc[UR40][R20.64+0x60] ;  /* 0x000060281410d981 */ /* 0x000f22000c1e1100 */
[----:B0-----:R-:W-:-:S05]  /*b300*/  @!P5 IADD3 R200, P1, R2, R233, RZ ;  /* 0x000000e902c8d210 */ /* 0x001fca0007f3e0ff */
[----:B---3--:R-:W-:Y:S01]  /*b310*/  @!P5 IMAD.X R201, R3, 0x1, R23, P1 ;  /* 0x0000000103c9d824 */ /* 0x008fe200008e0617 */
[----:B----4-:R-:W-:-:S05]  /*b320*/  @!P5 PRMT R5, R16, 0x8880, RZ ;  /* 0x000088801005d816 */ /* 0x010fca00000000ff */
[----:B------:R-:W-:-:S04]  /*b330*/  @!P5 IMAD R4, R5, R19, RZ ;  /* 0x000000130504d224 */ /* 0x000fc800078e02ff */
[----:B------:R-:W-:-:S05]  /*b340*/  @!P5 IMAD R202, R202, R17, R4 ;  /* 0x00000011cacad224 */ /* 0x000fca00078e0204 */
[----:B------:R0:W-:Y:S01]  /*b350*/  @!P5 STG.E.U8 desc[UR40][R200.64+0x60], R202 ;  /* 0x000060cac800d986 */ /* 0x0001e2000c101128 */
        /* <DEDUP_REMOVED lines=105> */
[----:B------:R-:W3:Y:S01]  /*b9f0*/  @!P5 LDG.E.U8 R16, desc[UR40][R12.64+0x60] ;  /* 0x000060280c10d981 */ /* 0x000ee2000c1e1100 */
[----:B------:R-:W-:Y:S02]  /*ba00*/  LOP3.LUT P0, RZ, R18, 0x10000, RZ, 0xc0, !PT ;  /* 0x0001000012ff7812 */ /* 0x000fe4000780c0ff */
[----:B---3--:R-:W-:-:S05]  /*ba10*/  @!P5 PRMT R5, R16, 0x8880, RZ ;  /* 0x000088801005d816 */ /* 0x008fca00000000ff */
[----:B------:R-:W-:-:S04]  /*ba20*/  @!P5 IMAD R4, R5, R19, RZ ;  /* 0x000000130504d224 */ /* 0x000fc800078e02ff */
[----:B------:R-:W-:-:S05]  /*ba30*/  @!P5 IMAD R186, R186, R17, R4 ;  /* 0x00000011babad224 */ /* 0x000fca00078e0204 */
[----:B------:R0:W-:Y:S04]  /*ba40*/  @!P5 STG.E.U8 desc[UR40][R120.64+0x60], R186 ;  /* 0x000060ba7800d986 */ /* 0x0001e8000c101128 */
[----:B------:R-:W3:Y:S01]  /*ba50*/  @!P0 LDG.E.U8 R16, desc[UR40][R12.64+0x61] ;  /* 0x000061280c108981 */ /* 0x000ee2000c1e1100 */
[----:B------:R-:W-:Y:S02]  /*ba60*/  ISETP.LT.OR P5, PT, R0, 0x69, !P2 ;  /* 0x000000690000780c */ /* 0x000fe400057a1670 */
[----:B------:R-:W-:Y:S01]  /*ba70*/  LOP3.LUT P1, RZ, R18, 0x1000, RZ, 0xc0, !PT ;  /* 0x0000100012ff7812 */ /* 0x000fe2000782c0ff */
[----:B0-----:R-:W4:Y:S01]  /*ba80*/  LDL.LU.64 R120, [R1+0x3f0] ;  /* 0x0003f00001787983 */ /* 0x001f220000300a00 */
[----:B---3--:R-:W-:-:S05]  /*ba90*/  @!P0 PRMT R5, R16, 0x8880, RZ ;  /* 0x0000888010058816 */ /* 0x008fca00000000ff */
[----:B------:R-:W-:-:S04]  /*baa0*/  @!P0 IMAD R4, R5, R19, RZ ;  /* 0x0000001305048224 */ /* 0x000fc800078e02ff */
[----:B------:R-:W-:-:S05]  /*bab0*/  @!P0 IMAD R187, R187, R17, R4 ;  /* 0x00000011bbbb8224 */ /* 0x000fca00078e0204 */
[----:B------:R0:W-:Y:S04]  /*bac0*/  @!P0 STG.E.U8 desc[UR40][R122.64+0x61], R187 ;  /* 0x000061bb7a008986 */ /* 0x0001e8000c101128 */
[----:B------:R-:W3:Y:S04]  /*bad0*/  @!P5 LDG.E.U8 R16, desc[UR40][R14.64+0x68] ;  /* 0x000068280e10d981 */ /* 0x000ee8000c1e1100 */
[----:B0-----:R-:W4:Y:S01]  /*bae0*/  LDL.LU.64 R122, [R1+0x3e8] ;  /* 0x0003e800017a7983 */ /* 0x001f220000300a00 */
        /* <DEDUP_REMOVED lines=113> */
[----:B------:R-:W-:Y:S04]  /*c200*/  @!P5 STG.E.U8 desc[UR40][R6.64+0x69], R173 ;  /* 0x000069ad0600d986 */ /* 0x000fe8000c101128 */
        /* <DEDUP_REMOVED lines=13> */
[----:B------:R-:W3:Y:S01]  /*c2e0*/  @!P5 LDG.E.U8 R16, desc[UR40][R8.64+0x70] ;  /* 0x000070280810d981 */ /* 0x000ee2000c1e1100 */
[----:B------:R-:W-:-:S03]  /*c2f0*/  LOP3.LUT P1, RZ, R18, 0x4, RZ, 0xc0, !PT ;  /* 0x0000000412ff7812 */ /* 0x000fc6000782c0ff */
        /* <DEDUP_REMOVED lines=11> */
[----:B------:R-:W3:Y:S01]  /*c3b0*/  @!P0 LDG.E.U8 R16, desc[UR40][R10.64+0x70] ;  /* 0x000070280a108981 */ /* 0x000ee2000c1e1100 */
[----:B------:R-:W-:Y:S02]  /*c3c0*/  LOP3.LUT P5, RZ, R18, 0x10, RZ, 0xc0, !PT ;  /* 0x0000001012ff7812 */ /* 0x000fe400078ac0ff */
        /* <DEDUP_REMOVED lines=10> */
[----:B------:R0:W-:Y:S01]  /*c470*/  @!P5 STG.E.U8 desc[UR40][R114.64+0x71], R179 ;  /* 0x000071b37200d986 */ /* 0x0001e2000c101128 */
[----:B------:R-:W-:Y:S02]  /*c480*/  ISETP.LT.OR P5, PT, R0, 0x79, !P4 ;  /* 0x000000790000780c */ /* 0x000fe400067a1670 */
[----:B------:R-:W-:Y:S01]  /*c490*/  LOP3.LUT P0, RZ, R38, 0x1000, RZ, 0xc0, !PT ;  /* 0x0000100026ff7812 */ /* 0x000fe2000780c0ff */
[----:B0-----:R-:W3:Y:S10]  /*c4a0*/  LDL.LU.64 R114, [R1+0x388] ;  /* 0x0003880001727983 */ /* 0x001ef40000300a00 */
[----:B------:R-:W2:Y:S02]  /*c4b0*/  @!P5 LDG.E.U8 R16, desc[UR40][R8.64+0x78] ;  /* 0x000078280810d981 */ /* 0x000ea4000c1e1100 */
        /* <DEDUP_REMOVED lines=10> */
[----:B------:R-:W2:Y:S02]  /*c560*/  @!P6 LDG.E.U8 R16, desc[UR40][R10.64+0x78] ;  /* 0x000078280a10e981 */ /* 0x000ea4000c1e1100 */
[----:B--2---:R-:W-:-:S05]  /*c570*/  @!P6 PRMT R5, R16, 0x8880, RZ ;  /* 0x000088801005e816 */ /* 0x004fca00000000ff */
[----:B------:R-:W-:-:S04]  /*c580*/  @!P6 IMAD R4, R5, R19, RZ ;  /* 0x000000130504e224 */ /* 0x000fc800078e02ff */
[----:B------:R-:W-:-:S05]  /*c590*/  @!P6 IMAD R182, R182, R17, R4 ;  /* 0x00000011b6b6e224 */ /* 0x000fca00078e0204 */
[----:B------:R0:W-:Y:S04]  /*c5a0*/  @!P6 STG.E.U8 desc[UR40][R116.64+0x78], R182 ;  /* 0x000078b67400e986 */ /* 0x0001e8000c101128 */
[----:B------:R-:W2:Y:S01]  /*c5b0*/  @!P1 LDG.E.U8 R16, desc[UR40][R10.64+0x79] ;  /* 0x000079280a109981 */ /* 0x000ea2000c1e1100 */
[----:B------:R-:W-:Y:S02]  /*c5c0*/  ISETP.LT.OR P5, PT, R0, 0x81, !P0 ;  /* 0x000000810000780c */ /* 0x000fe400047a1670 */
[----:B------:R-:W-:Y:S01]  /*c5d0*/  LOP3.LUT R38, R38, 0xfffff7ff, RZ, 0xc0, !PT ;  /* 0xfffff7ff26267812 */ /* 0x000fe200078ec0ff */
[----:B0-----:R-:W3:Y:S01]  /*c5e0*/  LDL.LU.64 R116, [R1+0x380] ;  /* 0x0003800001747983 */ /* 0x001ee20000300a00 */
[----:B--2---:R-:W-:-:S05]  /*c5f0*/  @!P1 PRMT R5, R16, 0x8880, RZ ;  /* 0x0000888010059816 */ /* 0x004fca00000000ff */
[----:B------:R-:W-:-:S04]  /*c600*/  @!P1 IMAD R4, R5, R19, RZ ;  /* 0x0000001305049224 */ /* 0x000fc800078e02ff */
[----:B------:R-:W-:-:S05]  /*c610*/  @!P1 IMAD R183, R183, R17, R4 ;  /* 0x00000011b7b79224 */ /* 0x000fca00078e0204 */
[----:B------:R0:W-:Y:S04]  /*c620*/  @!P1 STG.E.U8 desc[UR40][R118.64+0x79], R183 ;  /* 0x000079b776009986 */ /* 0x0001e8000c101128 */
[----:B------:R-:W2:Y:S01]  /*c630*/  @!P5 LDG.E.U8 R16, desc[UR40][R234.64+0x80] ;  /* 0x00008028ea10d981 */ /* 0x000ea2000c1e1100 */
[----:B------:R-:W-:-:S03]  /*c640*/  @P0 LOP3.LUT R38, R38, 0x800, RZ, 0xfc, !PT ;  /* 0x0000080026260812 */ /* 0x000fc600078efcff */
[----:B0-----:R-:W3:Y:S01]  /*c650*/  LDL.LU.64 R118, [R1+0x378] ;  /* 0x0003780001767983 */ /* 0x001ee20000300a00 */
[----:B--2---:R-:W-:-:S05]  /*c660*/  @!P5 PRMT R5, R16, 0x8880, RZ ;  /* 0x000088801005d816 */ /* 0x004fca00000000ff */
[----:B------:R-:W-:-:S04]  /*c670*/  @!P5 IMAD R4, R5, R19, RZ ;  /* 0x000000130504d224 */ /* 0x000fc800078e02ff */
[----:B------:R-:W-:-:S05]  /*c680*/  @!P5 IMAD R152, R152, R17, R4 ;  /* 0x000000119898d224 */ /* 0x000fca00078e0204 */
[----:B------:R0:W-:Y:S01]  /*c690*/  @!P5 STG.E.U8 desc[UR40][R2.64+0x80], R152 ;  /* 0x000080980200d986 */ /* 0x0001e2000c101128 */
[----:B------:R-:W-:-:S13]  /*c6a0*/  ISETP.LT.OR P5, PT, R0, 0x82, !P0 ;  /* 0x000000820000780c */ /* 0x000fda00047a1670 */
[----:B------:R-:W2:Y:S02]  /*c6b0*/  @!P5 LDG.E.U8 R16, desc[UR40][R234.64+0x81] ;  /* 0x00008128ea10d981 */ /* 0x000ea4000c1e1100 */
[----:B--2---:R-:W-:-:S05]  /*c6c0*/  @!P5 PRMT R5, R16, 0x8880, RZ ;  /* 0x000088801005d816 */ /* 0x004fca00000000ff */
[----:B------:R-:W-:-:S04]  /*c6d0*/  @!P5 IMAD R4, R5, R19, RZ ;  /* 0x000000130504d224 */ /* 0x000fc800078e02ff */
[----:B------:R-:W-:-:S05]  /*c6e0*/  @!P5 IMAD R153, R153, R17, R4 ;  /* 0x000000119999d224 */ /* 0x000fca00078e0204 */
[----:B------:R2:W-:Y:S01]  /*c6f0*/  @!P5 STG.E.U8 desc[UR40][R2.64+0x81], R153 ;  /* 0x000081990200d986 */ /* 0x0005e2000c101128 */
[----:B------:R-:W-:-:S13]  /*c700*/  ISETP.LT.OR P5, PT, R0, 0x81, !P3 ;  /* 0x000000810000780c */ /* 0x000fda0005fa1670 */
[----:B------:R-:W4:Y:S01]  /*c710*/  @!P5 LDG.E.U8 R16, desc[UR40][R20.64+0x80] ;  /* 0x000080281410d981 */ /* 0x000f22000c1e1100 */
[----:B0-----:R-:W-:-:S05]  /*c720*/  @!P5 IADD3 R152, P6, R2, R233, RZ ;  /* 0x000000e90298d210 */ /* 0x001fca0007fde0ff */
[----:B--2---:R-:W-:Y:S01]  /*c730*/  @!P5 IMAD.X R153, R3, 0x1, R23, P6 ;  /* 0x000000010399d824 */ /* 0x004fe200030e0617 */
[----:B----4-:R-:W-:-:S05]  /*c740*/  @!P5 PRMT R5, R16, 0x8880, RZ ;  /* 0x000088801005d816 */ /* 0x010fca00000000ff */
[----:B------:R-:W-:-:S04]  /*c750*/  @!P5 IMAD R4, R5, R19, RZ ;  /* 0x000000130504d224 */ /* 0x000fc800078e02ff */
[----:B------:R-:W-:-:S05]  /*c760*/  @!P5 IMAD R154, R154, R17, R4 ;  /* 0x000000119a9ad224 */ /* 0x000fca00078e0204 */
[----:B------:R0:W-:Y:S01]  /*c770*/  @!P5 STG.E.U8 desc[UR40][R152.64+0x80], R154 ;  /* 0x0000809a9800d986 */ /* 0x0001e2000c101128 */
        /* <DEDUP_REMOVED lines=104> */
[----:B------:R-:W-:-:S13]  /*ce00*/  LOP3.LUT P5, RZ, R18, 0x400000, RZ, 0xc0, !PT ;  /* 0x0040000012ff7812 */ /* 0x000fda00078ac0ff */
[----:B------:R-:W2:Y:S01]  /*ce10*/  @!P5 LDG.E.U8 R16, desc[UR40][R12.64+0x80] ;  /* 0x000080280c10d981 */ /* 0x000ea2000c1e1100 */
[----:B------:R-:W-:Y:S02]  /*ce20*/  LOP3.LUT P0, RZ, R18, 0x200000, RZ, 0xc0, !PT ;  /* 0x0020000012ff7812 */ /* 0x000fe4000780c0ff */
[----:B--2---:R-:W-:-:S05]  /*ce30*/  @!P5 PRMT R5, R16, 0x8880, RZ ;  /* 0x000088801005d816 */ /* 0x004fca00000000ff */
[----:B------:R-:W-:-:S04]  /*ce40*/  @!P5 IMAD R4, R5, R19, RZ ;  /* 0x000000130504d224 */ /* 0x000fc800078e02ff */
[----:B------:R-:W-:-:S05]  /*ce50*/  @!P5 IMAD R138, R138, R17, R4 ;  /* 0x000000118a8ad224 */ /* 0x000fca00078e0204 */
[----:B------:R-:W-:Y:S04]  /*ce60*/  @!P5 STG.E.U8 desc[UR40][R88.64+0x80], R138 ;  /* 0x0000808a5800d986 */ /* 0x000fe8000c101128 */
[----:B------:R-:W2:Y:S01]  /*ce70*/  @!P0 LDG.E.U8 R16, desc[UR40][R12.64+0x81] ;  /* 0x000081280c108981 */ /* 0x000ea2000c1e1100 */
[----:B------:R-:W-:Y:S02]  /*ce80*/  ISETP.LT.OR P5, PT, R0, 0x89, !P2 ;  /* 0x000000890000780c */ /* 0x000fe400057a1670 */
[----:B--2---:R-:W-:-:S05]  /*ce90*/  @!P0 PRMT R5, R16, 0x8880, RZ ;  /* 0x0000888010058816 */ /* 0x004fca00000000ff */
[----:B------:R-:W-:-:S04]  /*cea0*/  @!P0 IMAD R4, R5, R19, RZ ;  /* 0x0000001305048224 */ /* 0x000fc800078e02ff */
[----:B------:R-:W-:-:S05]  /*ceb0*/  @!P0 IMAD R139, R139, R17, R4 ;  /* 0x000000118b8b8224 */ /* 0x000fca00078e0204 */
[----:B------:R-:W-:Y:S04]  /*cec0*/  @!P0 STG.E.U8 desc[UR40][R90.64+0x81], R139 ;  /* 0x0000818b5a008986 */ /* 0x000fe8000c101128 */
[----:B------:R-:W0:Y:S02]  /*ced0*/  @!P5 LDG.E.U8 R16, desc[UR40][R14.64+0x88] ;  /* 0x000088280e10d981 */ /* 0x000e24000c1e1100 */
[----:B0-----:R-:W-:-:S05]  /*cee0*/  @!P5 PRMT R136, R16, 0x8880, RZ ;  /* 0x000088801088d816 */ /* 0x001fca00000000ff */
[----:B------:R-:W-:-:S04]  /*cef0*/  @!P5 IMAD R4, R136, R19, RZ ;  /* 0x000000138804d224 */ /* 0x000fc800078e02ff */
[----:B------:R-:W-:-:S05]  /*cf00*/  @!P5 IMAD R140, R140, R17, R4 ;  /* 0x000000118c8cd224 */ /* 0x000fca00078e0204 */
[----:B------:R-:W-:Y:S01]  /*cf10*/  @!P5 STG.E.U8 desc[UR40][R36.64+0x88], R140 ;  /* 0x0000888c2400d986 */ /* 0x000fe2000c101128 */
[----:B------:R-:W-:-:S13]  /*cf20*/  ISETP.LT.OR P5, PT, R0, 0x8a, !P2 ;  /* 0x0000008a0000780c */ /* 0x000fda00057a1670 */
[----:B------:R-:W2:Y:S01]  /*cf30*/  @!P5 LDG.E.U8 R16, desc[UR40][R14.64+0x89] ;  /* 0x000089280e10d981 */ /* 0x000ea2000c1e1100 */
[----:B------:R-:W-:Y:S02]  /*cf40*/  LOP3.LUT P6, RZ, R18, 0x1000000, RZ, 0xc0, !PT ;  /* 0x0100000012ff7812 */ /* 0x000fe400078cc0ff */
        /* <DEDUP_REMOVED lines=91> */
[----:B0-----:R-:W-:-:S05]  /*d500*/  @!P5 IMAD R5, R124, R17, R4 ;  /* 0x000000117c05d224 */ /* 0x001fca00078e0204 */
[----:B------:R0:W-:Y:S01]  /*d510*/  @!P5 STG.E.U8 desc[UR40][R6.64+0x88], R5 ;  /* 0x000088050600d986 */ /* 0x0001e2000c101128 */
        /* <DEDUP_REMOVED lines=62> */
[----:B------:R-:W-:-:S04]  /*d900*/  LOP3.LUT P0, RZ, R38, 0x800, RZ, 0xc0, !PT ;  /* 0x0000080026ff7812 */ /* 0x000fc8000780c0ff */
        /* <DEDUP_REMOVED lines=18> */
[----:B------:R-:W-:-:S05]  /*da30*/  @!P5 IADD3 R104, P6, R2, R233, RZ ;  /* 0x000000e90268d210 */ /* 0x000fca0007fde0ff */
[----:B------:R-:W-:Y:S01]  /*da40*/  @!P5 IMAD.X R105, R3, 0x1, R23, P6 ;  /* 0x000000010369d824 */ /* 0x000fe200030e0617 */
[----:B----4-:R-:W-:-:S05]  /*da50*/  @!P5 PRMT R120, R16, 0x8880, RZ ;  /* 0x000088801078d816 */ /* 0x010fca00000000ff */
[----:B------:R-:W-:-:S04]  /*da60*/  @!P5 IMAD R4, R120, R19, RZ ;  /* 0x000000137804d224 */ /* 0x000fc800078e02ff */
[----:B0-----:R-:W-:-:S05]  /*da70*/  @!P5 IMAD R5, R106, R17, R4 ;  /* 0x000000116a05d224 */ /* 0x001fca00078e0204 */
[----:B------:R0:W-:Y:S01]  /*da80*/  @!P5 STG.E.U8 desc[UR40][R104.64+0xa0], R5 ;  /* 0x0000a0056800d986 */ /* 0x0001e2000c101128 */
[----:B------:R-:W-:-:S13]  /*da90*/  ISETP.LT.OR P5, PT, R0, 0xa2, !P3 ;  /* 0x000000a20000780c */ /* 0x000fda0005fa1670 */
[----:B------:R-:W4:Y:S01]  /*daa0*/  @!P5 LDG.E.U8 R16, desc[UR40][R20.64+0xa1] ;  /* 0x0000a1281410d981 */ /* 0x000f22000c1e1100 */
[----:B------:R-:W-:-:S05]  /*dab0*/  @!P5 IADD3 R120, P6, R2, R233, RZ ;  /* 0x000000e90278d210 */ /* 0x000fca0007fde0ff */
[----:B--2---:R-:W-:Y:S01]  /*dac0*/  @!P5 IMAD.X R121, R3, 0x1, R23, P6 ;  /* 0x000000010379d824 */ /* 0x004fe200030e0617 */
[----:B----4-:R-:W-:-:S05]  /*dad0*/  @!P5 PRMT R106, R16, 0x8880, RZ ;  /* 0x00008880106ad816 */ /* 0x010fca00000000ff */
[----:B------:R-:W-:-:S04]  /*dae0*/  @!P5 IMAD R4, R106, R19, RZ ;  /* 0x000000136a04d224 */ /* 0x000fc800078e02ff */
[----:B------:R-:W-:-:S05]  /*daf0*/  @!P5 IMAD R107, R107, R17, R4 ;  /* 0x000000116b6bd224 */ /* 0x000fca00078e0204 */
[----:B------:R-:W-:Y:S01]  /*db00*/  @!P5 STG.E.U8 desc[UR40][R120.64+0xa1], R107 ;  /* 0x0000a16b7800d986 */ /* 0x000fe2000c101128 */
[----:B------:R-:W-:-:S13]  /*db10*/  ISETP.LT.OR P5, PT, R0, 0xa9, !P0 ;  /* 0x000000a90000780c */ /* 0x000fda00047a1670 */
[----:B------:R-:W0:Y:S02]  /*db20*/  @!P5 LDG.E.U8 R16, desc[UR40][R234.64+0xa8] ;  /* 0x0000a828ea10d981 */ /* 0x000e24000c1e1100 */
[----:B0-----:R-:W-:-:S05]  /*db30*/  @!P5 PRMT R104, R16, 0x8880, RZ ;  /* 0x000088801068d816 */ /* 0x001fca00000000ff */
        /* <DEDUP_REMOVED lines=11> */
[----:B------:R-:W-:-:S05]  /*dbf0*/  @!P5 IADD3 R104, P6, R2, R233, RZ ;  /* 0x000000e90268d210 */ /* 0x000fca0007fde0ff */
[----:B------:R-:W-:Y:S01]  /*dc00*/  @!P5 IMAD.X R105, R3, 0x1, R23, P6 ;  /* 0x000000010369d824 */ /* 0x000fe200030e0617 */
[----:B--2---:R-:W-:-:S05]  /*dc10*/  @!P5 PRMT R106, R16, 0x8880, RZ ;  /* 0x00008880106ad816 */ /* 0x004fca00000000ff */
[----:B------:R-:W-:-:S04]  /*dc20*/  @!P5 IMAD R4, R106, R19, RZ ;  /* 0x000000136a04d224 */ /* 0x000fc800078e02ff */
[----:B0-----:R-:W-:-:S05]  /*dc30*/  @!P5 IMAD R5, R110, R17, R4 ;  /* 0x000000116e05d224 */ /* 0x001fca00078e0204 */
[----:B------:R0:W-:Y:S01]  /*dc40*/  @!P5 STG.E.U8 desc[UR40][R104.64+0xa8], R5 ;  /* 0x0000a8056800d986 */ /* 0x0001e2000c101128 */
[----:B------:R-:W-:-:S13]  /*dc50*/  ISETP.LT.OR P5, PT, R0, 0xaa, !P3 ;  /* 0x000000aa0000780c */ /* 0x000fda0005fa1670 */
[----:B------:R-:W2:Y:S01]  /*dc60*/  @!P5 LDG.E.U8 R16, desc[UR40][R20.64+0xa9] ;  /* 0x0000a9281410d981 */ /* 0x000ea2000c1e1100 */
[----:B------:R-:W-:-:S05]  /*dc70*/  @!P5 IADD3 R106, P6, R2, R233, RZ ;  /* 0x000000e9026ad210 */ /* 0x000fca0007fde0ff */
[----:B------:R-:W-:Y:S01]  /*dc80*/  @!P5 IMAD.X R107, R3, 0x1, R23, P6 ;  /* 0x00000001036bd824 */ /* 0x000fe200030e0617 */
[----:B--2---:R-:W-:-:S05]  /*dc90*/  @!P5 PRMT R108, R16, 0x8880, RZ ;  /* 0x00008880106cd816 */ /* 0x004fca00000000ff */
[----:B------:R-:W-:-:S04]  /*dca0*/  @!P5 IMAD R4, R108, R19, RZ ;  /* 0x000000136c04d224 */ /* 0x000fc800078e02ff */
[----:B------:R-:W-:-:S05]  /*dcb0*/  @!P5 IMAD R111, R111, R17, R4 ;  /* 0x000000116f6fd224 */ /* 0x000fca00078e0204 */
[----:B------:R2:W-:Y:S01]  /*dcc0*/  @!P5 STG.E.U8 desc[UR40][R106.64+0xa9], R111 ;  /* 0x0000a96f6a00d986 */ /* 0x0005e2000c101128 */
[----:B------:R-:W-:-:S13]  /*dcd0*/  ISETP.LT.OR P5, PT, R0, 0xb1, !P0 ;  /* 0x000000b10000780c */ /* 0x000fda00047a1670 */
[----:B------:R-:W0:Y:S02]  /*dce0*/  @!P5 LDG.E.U8 R16, desc[UR40][R234.64+0xb0] ;  /* 0x0000b028ea10d981 */ /* 0x000e24000c1e1100 */
[----:B0-----:R-:W-:-:S05]  /*dcf0*/  @!P5 PRMT R104, R16, 0x8880, RZ ;  /* 0x000088801068d816 */ /* 0x001fca00000000ff */
[----:B------:R-:W-:-:S04]  /*dd00*/  @!P5 IMAD R4, R104, R19, RZ ;  /* 0x000000136804d224 */ /* 0x000fc800078e02ff */
[----:B------:R-:W-:-:S05]  /*dd10*/  @!P5 IMAD R5, R112, R17, R4 ;  /* 0x000000117005d224 */ /* 0x000fca00078e0204 */
[----:B------:R3:W-:Y:S01]  /*dd20*/  @!P5 STG.E.U8 desc[UR40][R2.64+0xb0], R5 ;  /* 0x0000b0050200d986 */ /* 0x0007e2000c101128 */
[----:B------:R-:W-:-:S13]  /*dd30*/  ISETP.LT.OR P5, PT, R0, 0xb2, !P0 ;  /* 0x000000b20000780c */ /* 0x000fda00047a1670 */
[----:B------:R-:W4:Y:S02]  /*dd40*/  @!P5 LDG.E.U8 R16, desc[UR40][R234.64+0xb1] ;  /* 0x0000b128ea10d981 */ /* 0x000f24000c1e1100 */
[----:B----4-:R-:W-:-:S05]  /*dd50*/  @!P5 PRMT R104, R16, 0x8880, RZ ;  /* 0x000088801068d816 */ /* 0x010fca00000000ff */
        /* <DEDUP_REMOVED lines=9> */
[----:B---3--:R-:W-:-:S05]  /*ddf0*/  @!P5 IMAD R5, R114, R17, R4 ;  /* 0x000000117205d224 */ /* 0x008fca00078e0204 */
        /* <DEDUP_REMOVED lines=33> */
[----:B------:R-:W-:Y:S04]  /*e010*/  STL [R1+0x200], R38 ;  /* 0x0002002601007387 */ /* 0x000fe80000100800 */
[----:B------:R-:W3:Y:S04]  /*e020*/  LDL.LU.64 R88, [R1+0x370] ;  /* 0x0003700001587983 */ /* 0x000ee80000300a00 */
[----:B------:R-:W4:Y:S01]  /*e030*/  LDL.LU.64 R90, [R1+0x368] ;  /* 0x00036800015a7983 */ /* 0x000f220000300a00 */
[----:B------:R-:W-:-:S03]  /*e040*/  LOP3.LUT P1, RZ, R22, 0x2000000, RZ, 0xc0, !PT ;  /* 0x0200000016ff7812 */ /* 0x000fc6000782c0ff */
[----:B------:R-:W4:Y:S04]  /*e050*/  LDL.LU.64 R92, [R1+0x360] ;  /* 0x00036000015c7983 */ /* 0x000f280000300a00 */
[----:B------:R-:W4:Y:S01]  /*e060*/  LDL.LU.64 R94, [R1+0x358] ;  /* 0x00035800015e7983 */ /* 0x000f220000300a00 */
[----:B--2---:R-:W-:-:S03]  /*e070*/  @!P5 PRMT R108, R16, 0x8880, RZ ;  /* 0x00008880106cd816 */ /* 0x004fc600000000ff */
[----:B------:R-:W2:Y:S02]  /*e080*/  LDL.LU.64 R96, [R1+0x350] ;  /* 0x0003500001607983 */ /* 0x000ea40000300a00 */
[----:B------:R-:W-:Y:S01]  /*e090*/  @!P5 IMAD R4, R108, R19, RZ ;  /* 0x000000136c04d224 */ /* 0x000fe200078e02ff */
[----:B------:R-:W-:Y:S01]  /*e0a0*/  LOP3.LUT P6, RZ, R22, 0x1000000, RZ, 0xc0, !PT ;  /* 0x0100000016ff7812 */ /* 0x000fe200078cc0ff */
[----:B------:R-:W2:Y:S02]  /*e0b0*/  LDL.LU.64 R98, [R1+0x348] ;  /* 0x0003480001627983 */ /* 0x000ea40000300a00 */
[----:B------:R-:W-:Y:S02]  /*e0c0*/  @!P5 IMAD R119, R119, R17, R4 ;  /* 0x000000117777d224 */ /* 0x000fe400078e0204 */
[----:B------:R-:W2:Y:S04]  /*e0d0*/  LDL.LU.64 R100, [R1+0x340] ;  /* 0x0003400001647983 */ /* 0x000ea80000300a00 */
[----:B------:R-:W-:Y:S01]  /*e0e0*/  @!P5 STG.E.U8 desc[UR40][R106.64+0xb9], R119 ;  /* 0x0000b9776a00d986 */ /* 0x000fe2000c101128 */
[----:B------:R-:W-:-:S03]  /*e0f0*/  ISETP.LT.OR P5, PT, R0, 0xa1, !P2 ;  /* 0x000000a10000780c */ /* 0x000fc600057a1670 */
[----:B------:R-:W2:Y:S04]  /*e100*/  LDL.LU.64 R102, [R1+0x338] ;  /* 0x0003380001667983 */ /* 0x000ea80000300a00 */
[----:B------:R-:W2:Y:S04]  /*e110*/  LDL.LU.64 R72, [R1+0x330] ;  /* 0x0003300001487983 */ /* 0x000ea80000300a00 */
[----:B------:R-:W2:Y:S04]  /*e120*/  LDL.LU.64 R74, [R1+0x328] ;  /* 0x00032800014a7983 */ /* 0x000ea80000300a00 */
[----:B------:R-:W0:Y:S04]  /*e130*/  @!P5 LDG.E.U8 R16, desc[UR40][R14.64+0xa0] ;  /* 0x0000a0280e10d981 */ /* 0x000e28000c1e1100 */
[----:B------:R-:W2:Y:S04]  /*e140*/  LDL.LU.64 R76, [R1+0x320] ;  /* 0x00032000014c7983 */ /* 0x000ea80000300a00 */
[----:B------:R-:W2:Y:S04]  /*e150*/  LDL.LU.64 R78, [R1+0x318] ;  /* 0x00031800014e7983 */ /* 0x000ea80000300a00 */
[----:B------:R-:W2:Y:S04]  /*e160*/  LDL.LU.64 R80, [R1+0x310] ;  /* 0x0003100001507983 */ /* 0x000ea80000300a00 */
[----:B------:R-:W2:Y:S04]  /*e170*/  LDL.LU.64 R82, [R1+0x308] ;  /* 0x0003080001527983 */ /* 0x000ea80000300a00 */
[----:B------:R-:W2:Y:S04]  /*e180*/  LDL.LU.64 R84, [R1+0x300] ;  /* 0x0003000001547983 */ /* 0x000ea80000300a00 */
[----:B------:R-:W2:Y:S01]  /*e190*/  LDL.LU.64 R86, [R1+0x2f8] ;  /* 0x0002f80001567983 */ /* 0x000ea20000300a00 */
[----:B0-----:R-:W-:-:S05]  /*e1a0*/  @!P5 PRMT R104, R16, 0x8880, RZ ;  /* 0x000088801068d816 */ /* 0x001fca00000000ff */
[----:B------:R-:W-:-:S04]  /*e1b0*/  @!P5 IMAD R4, R104, R19, RZ ;  /* 0x000000136804d224 */ /* 0x000fc800078e02ff */
[----:B---3--:R-:W-:-:S05]  /*e1c0*/  @!P5 IMAD R88, R88, R17, R4 ;  /* 0x000000115858d224 */ /* 0x008fca00078e0204 */
        /* <DEDUP_REMOVED lines=11> */
[----:B----4-:R-:W-:-:S05]  /*e280*/  @!P5 IMAD R90, R90, R17, R4 ;  /* 0x000000115a5ad224 */ /* 0x010fca00078e0204 */
[----:B------:R0:W-:Y:S04]  /*e290*/  @!P5 STG.E.U8 desc[UR40][R56.64+0xa0], R90 ;  /* 0x0000a05a3800d986 */ /* 0x0001e8000c101128 */
[----:B------:R-:W3:Y:S01]  /*e2a0*/  @!P1 LDG.E.U8 R16, desc[UR40][R12.64+0xa1] ;  /* 0x0000a1280c109981 */ /* 0x000ee2000c1e1100 */
[----:B------:R-:W-:-:S03]  /*e2b0*/  ISETP.LT.OR P5, PT, R0, 0xa9, !P2 ;  /* 0x000000a90000780c */ /* 0x000fc600057a1670 */
        /* <DEDUP_REMOVED lines=35> */
[----:B--2---:R-:W-:-:S05]  /*e4f0*/  @!P5 IMAD R96, R96, R17, R4 ;  /* 0x000000116060d224 */ /* 0x004fca00078e0204 */
        /* <DEDUP_REMOVED lines=16> */
[----:B0-----:R-:W3:Y:S01]  /*e600*/  LDL.LU.64 R64, [R1+0x2d0] ;  /* 0x0002d00001407983 */ /* 0x001ee20000300a00 */
[----:B--2---:R-:W-:-:S05]  /*e610*/  @!P1 PRMT R88, R16, 0x8880, RZ ;  /* 0x0000888010589816 */ /* 0x004fca00000000ff */
[----:B------:R-:W-:-:S04]  /*e620*/  @!P1 IMAD R4, R88, R19, RZ ;  /* 0x0000001358049224 */ /* 0x000fc800078e02ff */
[----:B------:R-:W-:-:S05]  /*e630*/  @!P1 IMAD R99, R99, R17, R4 ;  /* 0x0000001163639224 */ /* 0x000fca00078e0204 */
[----:B------:R0:W-:Y:S04]  /*e640*/  @!P1 STG.E.U8 desc[UR40][R66.64+0xb1], R99 ;  /* 0x0000b16342009986 */ /* 0x0001e8000c101128 */
[----:B------:R-:W2:Y:S04]  /*e650*/  @!P5 LDG.E.U8 R16, desc[UR40][R14.64+0xb8] ;  /* 0x0000b8280e10d981 */ /* 0x000ea8000c1e1100 */
[----:B0-----:R-:W3:Y:S01]  /*e660*/  LDL.LU.64 R66, [R1+0x2c8] ;  /* 0x0002c80001427983 */ /* 0x001ee20000300a00 */
        /* <DEDUP_REMOVED lines=128> */
[----:B----4-:R-:W-:-:S05]  /*ee70*/  @!P5 IMAD R5, R56, R17, R4 ;  /* 0x000000113805d224 */ /* 0x010fca00078e0204 */
        /* <DEDUP_REMOVED lines=55> */
[----:B---3--:R-:W-:-:S05]  /*f1f0*/  @!P5 IMAD R5, R64, R17, R4 ;  /* 0x000000114005d224 */ /* 0x008fca00078e0204 */
        /* <DEDUP_REMOVED lines=30> */
[----:B------:R-:W3:Y:S02]  /*f3e0*/  @!P0 LDG.E.U8 R16, desc[UR40][R234.64+0xd9] ;  /* 0x0000d928ea108981 */ /* 0x000ee4000c1e1100 */
[----:B---3--:R-:W-:-:S05]  /*f3f0*/  @!P0 PRMT R56, R16, 0x8880, RZ ;  /* 0x0000888010388816 */ /* 0x008fca00000000ff */
[----:B------:R-:W-:-:S04]  /*f400*/  @!P0 IMAD R4, R56, R19, RZ ;  /* 0x0000001338048224 */ /* 0x000fc800078e02ff */
[----:B------:R-:W-:-:S05]  /*f410*/  @!P0 IMAD R69, R69, R17, R4 ;  /* 0x0000001145458224 */ /* 0x000fca00078e0204 */
[----:B------:R-:W-:Y:S01]  /*f420*/  @!P0 STG.E.U8 desc[UR40][R2.64+0xd9], R69 ;  /* 0x0000d94502008986 */ /* 0x000fe2000c101128 */
[----:B------:R-:W-:-:S13]  /*f430*/  ISETP.LT.OR P0, PT, R0, 0xd9, !P3 ;  /* 0x000000d90000780c */ /* 0x000fda0005f01670 */
[----:B------:R-:W2:Y:S01]  /*f440*/  @!P0 LDG.E.U8 R16, desc[UR40][R20.64+0xd8] ;  /* 0x0000d82814108981 */ /* 0x000ea2000c1e1100 */
[----:B------:R-:W-:Y:S02]  /*f450*/  ISETP.LT.OR P3, PT, R0, 0xda, !P3 ;  /* 0x000000da0000780c */ /* 0x000fe40005f61670 */
[----:B------:R-:W-:-:S05]  /*f460*/  @!P0 IADD3 R56, P5, R2, R233, RZ ;  /* 0x000000e902388210 */ /* 0x000fca0007fbe0ff */
[----:B------:R-:W-:Y:S01]  /*f470*/  @!P0 IMAD.X R57, R3, 0x1, R23, P5 ;  /* 0x0000000103398824 */ /* 0x000fe200028e0617 */
[----:B--2---:R-:W-:-:S05]  /*f480*/  @!P0 PRMT R58, R16, 0x8880, RZ ;  /* 0x00008880103a8816 */ /* 0x004fca00000000ff */
[----:B------:R-:W-:-:S04]  /*f490*/  @!P0 IMAD R4, R58, R19, RZ ;  /* 0x000000133a048224 */ /* 0x000fc800078e02ff */
[----:B0-----:R-:W-:-:S05]  /*f4a0*/  @!P0 IMAD R5, R70, R17, R4 ;  /* 0x0000001146058224 */ /* 0x001fca00078e0204 */
[----:B------:R0:W-:Y:S04]  /*f4b0*/  @!P0 STG.E.U8 desc[UR40][R56.64+0xd8], R5 ;  /* 0x0000d80538008986 */ /* 0x0001e8000c101128 */
[----:B------:R-:W2:Y:S01]  /*f4c0*/  @!P3 LDG.E.U8 R16, desc[UR40][R20.64+0xd9] ;  /* 0x0000d9281410b981 */ /* 0x000ea2000c1e1100 */
[----:B------:R-:W-:-:S05]  /*f4d0*/  @!P3 IADD3 R58, P0, R2, R233, RZ ;  /* 0x000000e9023ab210 */ /* 0x000fca0007f1e0ff */
[----:B------:R-:W-:Y:S01]  /*f4e0*/  @!P3 IMAD.X R59, R3, 0x1, R23, P0 ;  /* 0x00000001033bb824 */ /* 0x000fe200000e0617 */
        /* <DEDUP_REMOVED lines=12> */
[----:B------:R-:W-:-:S03]  /*f5b0*/  LOP3.LUT P1, RZ, R38, 0x400, RZ, 0xc0, !PT ;  /* 0x0000040026ff7812 */ /* 0x000fc6000782c0ff */
[----:B------:R-:W3:Y:S01]  /*f5c0*/  LDL.LU R38, [R1+0x288] ;  /* 0x0002880001267983 */ /* 0x000ee20000300800 */
[----:B------:R-:W-:Y:S02]  /*f5d0*/  ISETP.LT.OR P5, PT, R0, 0xc1, !P1 ;  /* 0x000000c10000780c */ /* 0x000fe40004fa1670 */
[----:B--2---:R-:W-:Y:S01]  /*f5e0*/  @!P0 PRMT R20, R16, 0x8880, RZ ;  /* 0x0000888010148816 */ /* 0x004fe200000000ff */
[----:B------:R-:W2:Y:S04]  /*f5f0*/  LDL.LU.64 R50, [R1+0x280] ;  /* 0x0002800001327983 */ /* 0x000ea80000300a00 */
[----:B------:R-:W-:Y:S01]  /*f600*/  @!P0 IMAD R4, R20, R19, RZ ;  /* 0x0000001314048224 */ /* 0x000fe200078e02ff */
[----:B------:R-:W-:Y:S01]  /*f610*/  ISETP.LT.OR P6, PT, R0, 0xc2, !P1 ;  /* 0x000000c20000780c */ /* 0x000fe20004fc1670 */
[----:B------:R-:W4:Y:S02]  /*f620*/  LDL.LU.64 R52, [R1+0x278] ;  /* 0x0002780001347983 */ /* 0x000f240000300a00 */
[----:B------:R-:W-:-:S02]  /*f630*/  @!P0 IMAD R41, R41, R17, R4 ;  /* 0x0000001129298224 */ /* 0x000fc400078e0204 */
[----:B------:R-:W3:Y:S04]  /*f640*/  LDL.LU.64 R54, [R1+0x270] ;  /* 0x0002700001367983 */ /* 0x000ee80000300a00 */
[----:B------:R-:W-:Y:S04]  /*f650*/  @!P0 STG.E.U8 desc[UR40][R36.64+0xc1], R41 ;  /* 0x0000c12924008986 */ /* 0x000fe8000c101128 */
[----:B------:R-:W2:Y:S02]  /*f660*/  @!P5 LDG.E.U8 R16, desc[UR40][R12.64+0xc0] ;  /* 0x0000c0280c10d981 */ /* 0x000ea4000c1e1100 */
[----:B--2---:R-:W-:-:S05]  /*f670*/  @!P5 PRMT R20, R16, 0x8880, RZ ;  /* 0x000088801014d816 */ /* 0x004fca00000000ff */
[----:B------:R-:W-:-:S04]  /*f680*/  @!P5 IMAD R4, R20, R19, RZ ;  /* 0x000000131404d224 */ /* 0x000fc800078e02ff */
[----:B------:R-:W-:-:S05]  /*f690*/  @!P5 IMAD R42, R42, R17, R4 ;  /* 0x000000112a2ad224 */ /* 0x000fca00078e0204 */
[----:B------:R0:W-:Y:S04]  /*f6a0*/  @!P5 STG.E.U8 desc[UR40][R24.64+0xc0], R42 ;  /* 0x0000c02a1800d986 */ /* 0x0001e8000c101128 */
[----:B------:R-:W2:Y:S01]  /*f6b0*/  @!P6 LDG.E.U8 R16, desc[UR40][R12.64+0xc1] ;  /* 0x0000c1280c10e981 */ /* 0x000ea2000c1e1100 */
[----:B------:R-:W-:-:S03]  /*f6c0*/  ISETP.LT.OR P0, PT, R0, 0xc9, !P2 ;  /* 0x000000c90000780c */ /* 0x000fc60005701670 */
[----:B0-----:R-:W3:Y:S01]  /*f6d0*/  LDL.LU.64 R24, [R1+0x268] ;  /* 0x0002680001187983 */ /* 0x001ee20000300a00 */
        /* <DEDUP_REMOVED lines=61> */
[----:B----4-:R-:W-:-:S05]  /*fab0*/  @!P0 IMAD R52, R52, R17, R4 ;  /* 0x0000001134348224 */ /* 0x010fca00078e0204 */
        /* <DEDUP_REMOVED lines=8> */
[----:B------:R-:W-:Y:S02]  /*fb40*/  ISETP.LT.OR P1, PT, R0, 0xda, !P1 ;  /* 0x000000da0000780c */ /* 0x000fe40004f21670 */
[----:B------:R-:W-:-:S04]  /*fb50*/  @!P0 IADD3 R14, P2, P3, R233, R2, R232 ;  /* 0x00000002e90e8210 */ /* 0x000fc80007b5e0e8 */
[----:B------:R-:W-:Y:S01]  /*fb60*/  @!P0 IADD3.X R15, R23, R3, R237, P2, P3 ;  /* 0x00000003170f8210 */ /* 0x000fe200017e64ed */
[----:B0-----:R-:W4:Y:S01]  /*fb70*/  LDL.LU.64 R36, [R1+0x238] ;  /* 0x0002380001247983 */ /* 0x001f220000300a00 */
[----:B------:R-:W-:-:S03]  /*fb80*/  ISETP.GE.AND P6, PT, R39, 0x109, PT ;  /* 0x000001092700780c */ /* 0x000fc60003fc6270 */
[----:B------:R-:W4:Y:S04]  /*fb90*/  LDL R216, [R1+0x204] ;  /* 0x0002040001d87983 */ /* 0x000f280000100800 */
[----:B------:R-:W4:Y:S01]  /*fba0*/  LDL.LU R39, [R1+0x230] ;  /* 0x0002300001277983 */ /* 0x000f220000300800 */
[----:B--2---:R-:W-:-:S05]  /*fbb0*/  @!P0 PRMT R20, R16, 0x8880, RZ ;  /* 0x0000888010148816 */ /* 0x004fca00000000ff */
[----:B------:R-:W-:-:S04]  /*fbc0*/  @!P0 IMAD R4, R20, R19, RZ ;  /* 0x0000001314048224 */ /* 0x000fc800078e02ff */
[----:B---3--:R-:W-:-:S05]  /*fbd0*/  @!P0 IMAD R5, R54, R17, R4 ;  /* 0x0000001136058224 */ /* 0x008fca00078e0204 */
[----:B------:R0:W-:Y:S04]  /*fbe0*/  @!P0 STG.E.U8 desc[UR40][R14.64+0xd8], R5 ;  /* 0x0000d8050e008986 */ /* 0x0001e8000c101128 */
[----:B------:R-:W2:Y:S01]  /*fbf0*/  @!P1 LDG.E.U8 R16, desc[UR40][R12.64+0xd9] ;  /* 0x0000d9280c109981 */ /* 0x000ea2000c1e1100 */
[----:B------:R-:W-:Y:S02]  /*fc00*/  ISETP.LT.OR P0, PT, R0, 0xc1, !P4 ;  /* 0x000000c10000780c */ /* 0x000fe40006701670 */
[----:B------:R-:W-:-:S04]  /*fc10*/  @!P1 IADD3 R20, P2, P3, R233, R2, R232 ;  /* 0x00000002e9149210 */ /* 0x000fc80007b5e0e8 */
[----:B------:R-:W-:Y:S02]  /*fc20*/  @!P1 IADD3.X R21, R23, R3, R237, P2, P3 ;  /* 0x0000000317159210 */ /* 0x000fe400017e64ed */
        /* <DEDUP_REMOVED lines=8> */
[----:B0-----:R-:W-:-:S05]  /*fcb0*/  @!P0 IMAD R5, R24, R17, R4 ;  /* 0x0000001118058224 */ /* 0x001fca00078e0204 */
[----:B------:R0:W-:Y:S04]  /*fcc0*/  @!P0 STG.E.U8 desc[UR40][R6.64+0xc0], R5 ;  /* 0x0000c00506008986 */ /* 0x0001e8000c101128 */
[----:B------:R-:W2:Y:S01]  /*fcd0*/  @!P2 LDG.E.U8 R16, desc[UR40][R8.64+0xc1] ;  /* 0x0000c1280810a981 */ /* 0x000ea2000c1e1100 */
[----:B------:R-:W-:Y:S02]  /*fce0*/  ISETP.LT.OR P1, PT, R0, 0xc1, !P6 ;  /* 0x000000c10000780c */ /* 0x000fe40007721670 */
[----:B--2---:R-:W-:-:S05]  /*fcf0*/  @!P2 PRMT R12, R16, 0x8880, RZ ;  /* 0x00008880100ca816 */ /* 0x004fca00000000ff */
[----:B------:R-:W-:-:S04]  /*fd00*/  @!P2 IMAD R4, R12, R19, RZ ;  /* 0x000000130c04a224 */ /* 0x000fc800078e02ff */
[----:B------:R-:W-:-:S05]  /*fd10*/  @!P2 IMAD R25, R25, R17, R4 ;  /* 0x000000111919a224 */ /* 0x000fca00078e0204 */
[----:B------:R-:W-:Y:S04]  /*fd20*/  @!P2 STG.E.U8 desc[UR40][R6.64+0xc1], R25 ;  /* 0x0000c1190600a986 */ /* 0x000fe8000c101128 */
[----:B------:R-:W2:Y:S01]  /*fd30*/  @!P1 LDG.E.U8 R16, desc[UR40][R10.64+0xc0] ;  /* 0x0000c0280a109981 */ /* 0x000ea2000c1e1100 */
[----:B------:R-:W-:Y:S02]  /*fd40*/  ISETP.LT.OR P0, PT, R0, 0xc2, !P6 ;  /* 0x000000c20000780c */ /* 0x000fe40007701670 */
[----:B----4-:R-:W-:-:S04]  /*fd50*/  @!P1 IADD3 R12, P2, P3, R233, R2, R216 ;  /* 0x00000002e90c9210 */ /* 0x010fc80007b5e0d8 */
[----:B------:R-:W-:Y:S02]  /*fd60*/  @!P1 IADD3.X R13, R23, R3, R236, P2, P3 ;  /* 0x00000003170d9210 */ /* 0x000fe400017e64ec */
[----:B--2---:R-:W-:-:S05]  /*fd70*/  @!P1 PRMT R14, R16, 0x8880, RZ ;  /* 0x00008880100e9816 */ /* 0x004fca00000000ff */
[----:B------:R-:W-:-:S04]  /*fd80*/  @!P1 IMAD R4, R14, R19, RZ ;  /* 0x000000130e049224 */ /* 0x000fc800078e02ff */
[----:B0-----:R-:W-:-:S05]  /*fd90*/  @!P1 IMAD R5, R26, R17, R4 ;  /* 0x000000111a059224 */ /* 0x001fca00078e0204 */
        /* <DEDUP_REMOVED lines=8> */
[----:B------:R2:W-:Y:S04]  /*fe20*/  @!P0 STG.E.U8 desc[UR40][R14.64+0xc1], R27 ;  /* 0x0000c11b0e008986 */ /* 0x0005e8000c101128 */
[----:B------:R-:W0:Y:S01]  /*fe30*/  @!P1 LDG.E.U8 R16, desc[UR40][R8.64+0xc8] ;  /* 0x0000c82808109981 */ /* 0x000e22000c1e1100 */
[----:B------:R-:W-:Y:S02]  /*fe40*/  ISETP.LT.OR P0, PT, R0, 0xca, !P4 ;  /* 0x000000ca0000780c */ /* 0x000fe40006701670 */
[----:B0-----:R-:W-:-:S05]  /*fe50*/  @!P1 PRMT R12, R16, 0x8880, RZ ;  /* 0x00008880100c9816 */ /* 0x001fca00000000ff */
[----:B------:R-:W-:-:S04]  /*fe60*/  @!P1 IMAD R4, R12, R19, RZ ;  /* 0x000000130c049224 */ /* 0x000fc800078e02ff */
[----:B------:R-:W-:-:S05]  /*fe70*/  @!P1 IMAD R5, R28, R17, R4 ;  /* 0x000000111c059224 */ /* 0x000fca00078e0204 */
[----:B------:R0:W-:Y:S04]  /*fe80*/  @!P1 STG.E.U8 desc[UR40][R6.64+0xc8], R5 ;  /* 0x0000c80506009986 */ /* 0x0001e8000c101128 */
[----:B------:R-:W3:Y:S01]  /*fe90*/  @!P0 LDG.E.U8 R16, desc[UR40][R8.64+0xc9] ;  /* 0x0000c92808108981 */ /* 0x000ee2000c1e1100 */
[----:B------:R-:W-:Y:S02]  /*fea0*/  ISETP.LT.OR P1, PT, R0, 0xc9, !P6 ;  /* 0x000000c90000780c */ /* 0x000fe40007721670 */
[----:B---3--:R-:W-:-:S05]  /*feb0*/  @!P0 PRMT R12, R16, 0x8880, RZ ;  /* 0x00008880100c8816 */ /* 0x008fca00000000ff */
[----:B------:R-:W-:-:S04]  /*fec0*/  @!P0 IMAD R4, R12, R19, RZ ;  /* 0x000000130c048224 */ /* 0x000fc800078e02ff */
[----:B------:R-:W-:-:S05]  /*fed0*/  @!P0 IMAD R29, R29, R17, R4 ;  /* 0x000000111d1d8224 */ /* 0x000fca00078e0204 */
[----:B------:R-:W-:Y:S04]  /*fee0*/  @!P0 STG.E.U8 desc[UR40][R6.64+0xc9], R29 ;  /* 0x0000c91d06008986 */ /* 0x000fe8000c101128 */
[----:B------:R-:W2:Y:S01]  /*fef0*/  @!P1 LDG.E.U8 R16, desc[UR40][R10.64+0xc8] ;  /* 0x0000c8280a109981 */ /* 0x000ea2000c1e1100 */
[----:B------:R-:W-:Y:S02]  /*ff00*/  ISETP.LT.OR P0, PT, R0, 0xca, !P6 ;  /* 0x000000ca0000780c */ /* 0x000fe40007701670 */
[----:B------:R-:W-:-:S04]  /*ff10*/  @!P1 IADD3 R12, P2, P3, R233, R2, R216 ;  /* 0x00000002e90c9210 */ /* 0x000fc80007b5e0d8 */
        /* <DEDUP_REMOVED lines=41> */
[----:B------:R-:W0:Y:S01]  /*101b0*/  @!P1 LDG.E.U8 R16, desc[UR40][R8.64+0xd8] ;  /* 0x0000d82808109981 */ /* 0x000e22000c1e1100 */
[----:B------:R-:W-:Y:S02]  /*101c0*/  ISETP.LT.OR P4, PT, R0, 0xda, !P4 ;  /* 0x000000da0000780c */ /* 0x000fe40006781670 */
[----:B0-----:R-:W-:-:S05]  /*101d0*/  @!P1 PRMT R12, R16, 0x8880, RZ ;  /* 0x00008880100c9816 */ /* 0x001fca00000000ff */
[----:B------:R-:W-:-:S04]  /*101e0*/  @!P1 IMAD R4, R12, R19, RZ ;  /* 0x000000130c049224 */ /* 0x000fc800078e02ff */
[----:B------:R-:W-:-:S05]  /*101f0*/  @!P1 IMAD R5, R36, R17, R4 ;  /* 0x0000001124059224 */ /* 0x000fca00078e0204 */
[----:B------:R0:W-:Y:S04]  /*10200*/  @!P1 STG.E.U8 desc[UR40][R6.64+0xd8], R5 ;  /* 0x0000d80506009986 */ /* 0x0001e8000c101128 */
[----:B------:R-:W2:Y:S01]  /*10210*/  @!P4 LDG.E.U8 R16, desc[UR40][R8.64+0xd9] ;  /* 0x0000d9280810c981 */ /* 0x000ea2000c1e1100 */
[----:B------:R-:W-:Y:S02]  /*10220*/  ISETP.LT.OR P1, PT, R0, 0xd9, !P6 ;  /* 0x000000d90000780c */ /* 0x000fe40007721670 */
[----:B--2---:R-:W-:-:S05]  /*10230*/  @!P4 PRMT R12, R16, 0x8880, RZ ;  /* 0x00008880100cc816 */ /* 0x004fca00000000ff */
[----:B------:R-:W-:-:S04]  /*10240*/  @!P4 IMAD R4, R12, R19, RZ ;  /* 0x000000130c04c224 */ /* 0x000fc800078e02ff */
[----:B------:R-:W-:-:S05]  /*10250*/  @!P4 IMAD R37, R37, R17, R4 ;  /* 0x000000112525c224 */ /* 0x000fca00078e0204 */
[----:B------:R2:W-:Y:S04]  /*10260*/  @!P4 STG.E.U8 desc[UR40][R6.64+0xd9], R37 ;  /* 0x0000d9250600c986 */ /* 0x0005e8000c101128 */
[----:B------:R-:W3:Y:S01]  /*10270*/  @!P1 LDG.E.U8 R16, desc[UR40][R10.64+0xd8] ;  /* 0x0000d8280a109981 */ /* 0x000ee2000c1e1100 */
[----:B------:R-:W-:Y:S02]  /*10280*/  ISETP.LT.OR P0, PT, R0, 0xda, !P6 ;  /* 0x000000da0000780c */ /* 0x000fe40007701670 */
[----:B------:R-:W-:-:S04]  /*10290*/  @!P1 IADD3 R8, P2, P3, R233, R2, R216 ;  /* 0x00000002e9089210 */ /* 0x000fc80007b5e0d8 */
[----:B------:R-:W-:Y:S02]  /*102a0*/  @!P1 IADD3.X R9, R23, R3, R236, P2, P3 ;  /* 0x0000000317099210 */ /* 0x000fe400017e64ec */
[----:B---3--:R-:W-:-:S05]  /*102b0*/  @!P1 PRMT R12, R16, 0x8880, RZ ;  /* 0x00008880100c9816 */ /* 0x008fca00000000ff */
[----:B------:R-:W-:-:S04]  /*102c0*/  @!P1 IMAD R4, R12, R19, RZ ;  /* 0x000000130c049224 */ /* 0x000fc800078e02ff */
[----:B0-----:R-:W-:-:S05]  /*102d0*/  @!P1 IMAD R5, R38, R17, R4 ;  /* 0x0000001126059224 */ /* 0x001fca00078e0204 */
[----:B------:R2:W-:Y:S04]  /*102e0*/  @!P1 STG.E.U8 desc[UR40][R8.64+0xd8], R5 ;  /* 0x0000d80508009986 */ /* 0x0005e8000c101128 */
[----:B------:R-:W3:Y:S02]  /*102f0*/  @!P0 LDG.E.U8 R16, desc[UR40][R10.64+0xd9] ;  /* 0x0000d9280a108981 */ /* 0x000ee4000c1e1100 */
[----:B---3--:R-:W-:-:S05]  /*10300*/  @!P0 PRMT R0, R16, 0x8880, RZ ;  /* 0x0000888010008816 */ /* 0x008fca00000000ff */
[----:B------:R-:W-:-:S04]  /*10310*/  @!P0 IMAD R4, R0, R19, RZ ;  /* 0x0000001300048224 */ /* 0x000fc800078e02ff */
[----:B------:R-:W-:Y:S01]  /*10320*/  IMAD R39, R39, R17, R4 ;  /* 0x0000001127277224 */ /* 0x000fe200078e0204 */
[----:B--2---:R-:W-:Y:S06]  /*10330*/  @P0 BRA `(.L_x_75) ;  /* 0x0000007400e00947 */ /* 0x004fec0003800000 */
[----:B------:R-:W-:-:S04]  /*10340*/  IADD3 R2, P0, P1, R233, R2, R216 ;  /* 0x00000002e9027210 */ /* 0x000fc8000791e0d8 */
[----:B------:R-:W-:-:S05]  /*10350*/  IADD3.X R3, R23, R3, R236, P0, P1 ;  /* 0x0000000317037210 */ /* 0x000fca00007e24ec */
[----:B------:R2:W-:Y:S01]  /*10360*/  STG.E.U8 desc[UR40][R2.64+0xd9], R39 ;  /* 0x0000d92702007986 */ /* 0x0005e2000c101128 */
[----:B------:R-:W-:Y:S05]  /*10370*/  BRA `(.L_x_75) ;  /* 0x0000007400d07947 */ /* 0x000fea0003800000 */
.L_x_30:
[----:B------:R-:W2:Y:S01]  /*10380*/  LDL.LU R4, [R1+0x1c0] ;  /* 0x0001c00001047983 */ /* 0x000ea20000300800 */
[----:B------:R-:W-:-:S03]  /*10390*/  ULDC.64 UR4, c[0x0][0x5c0] ;  /* 0x0001700000047ab9 */ /* 0x000fc60000000a00 */
[----:B------:R-:W3:Y:S04]  /*103a0*/  LDL.LU R5, [R1+0x1c4] ;  /* 0x0001c40001057983 */ /* 0x000ee80000300800 */
[----:B------:R-:W4:Y:S04]  /*103b0*/  LDL.LU R6, [R1+0x1c8] ;  /* 0x0001c80001067983 */ /* 0x000f280000300800 */
        /* <DEDUP_REMOVED lines=10> */
[----:B------:R0:W-:Y:S04]  /*10460*/  STL.64 [R1+0x438], R136 ;  /* 0x0004388801007387 */ /* 0x0001e80000100a00 */
[----:B0-----:R-:W4:Y:S04]  /*10470*/  LDL.LU R137, [R1+0x1d4] ;  /* 0x0001d40001897983 */ /* 0x001f280000300800 */
[----:B------:R0:W-:Y:S04]  /*10480*/  STL.64 [R1+0x430], R138 ;  /* 0x0004308a01007387 */ /* 0x0001e80000100a00 */
[----:B0-----:R-:W4:Y:S04]  /*10490*/  LDL.LU R138, [R1+0x1f8] ;  /* 0x0001f800018a7983 */ /* 0x001f280000300800 */
[----:B------:R-:W4:Y:S04]  /*104a0*/  LDL.LU R139, [R1+0x188] ;  /* 0x00018800018b7983 */ /* 0x000f280000300800 */
[----:B------:R0:W-:Y:S04]  /*104b0*/  STL.64 [R1+0x428], R140 ;  /* 0x0004288c01007387 */ /* 0x0001e80000100a00 */
[----:B0-----:R-:W4:Y:S04]  /*104c0*/  LDL.LU R140, [R1+0x1e8] ;  /* 0x0001e800018c7983 */ /* 0x001f280000300800 */
[----:B------:R-:W4:Y:S04]  /*104d0*/  LDL.LU R141, [R1+0x1ec] ;  /* 0x0001ec00018d7983 */ /* 0x000f280000300800 */
[----:B------:R0:W-:Y:S04]  /*104e0*/  STL [R1+0x420], R143 ;  /* 0x0004208f01007387 */ /* 0x0001e80000100800 */
[----:B0-----:R-:W4:Y:S04]  /*104f0*/  LDL R143, [R1+0x204] ;  /* 0x00020400018f7983 */ /* 0x001f280000100800 */
[----:B------:R0:W-:Y:S04]  /*10500*/  STL.64 [R1+0x418], R144 ;  /* 0x0004189001007387 */ /* 0x0001e80000100a00 */
[----:B0-----:R-:W4:Y:S04]  /*10510*/  LDL.LU R145, [R1+0x1e0] ;  /* 0x0001e00001917983 */ /* 0x001f280000300800 */
[----:B------:R0:W-:Y:S04]  /*10520*/  STL [R1+0x410], R19 ;  /* 0x0004101301007387 */ /* 0x0001e80000100800 */
[----:B0-----:R-:W2:Y:S04]  /*10530*/  LDL.LU R19, [R1+0x20c] ;  /* 0x00020c0001137983 */ /* 0x001ea80000300800 */
        /* <DEDUP_REMOVED lines=60> */
[----:B0-----:R-:W4:Y:S01]  /*10900*/  LDL.LU R16, [R1+0x200] ;  /* 0x0002000001107983 */ /* 0x001f220000300800 */
[----:B------:R-:W-:-:S03]  /*10910*/  IADD3 R2, P1, R12, UR4, RZ ;  /* 0x000000040c027c10 */ /* 0x000fc6000ff3e0ff */
[----:B------:R-:W4:Y:S01]  /*10920*/  LDL.LU R123, [R1+0x18c] ;  /* 0x00018c00017b7983 */ /* 0x000f220000300800 */
[----:B------:R-:W-:-:S03]  /*10930*/  IADD3.X R3, R14, UR5, RZ, P1, !PT ;  /* 0x000000050e037c10 */ /* 0x000fc60008ffe4ff */
[----:B------:R-:W4:Y:S04]  /*10940*/  LDL.LU R120, [R1+0x190] ;  /* 0x0001900001787983 */ /* 0x000f280000300800 */
[----:B------:R-:W4:Y:S04]  /*10950*/  LDL.LU R121, [R1+0x194] ;  /* 0x0001940001797983 */ /* 0x000f280000300800 */
[----:B------:R-:W4:Y:S04]  /*10960*/  LDL.LU R150, [R1+0x198] ;  /* 0x0001980001967983 */ /* 0x000f280000300800 */
[----:B------:R-:W4:Y:S04]  /*10970*/  LDL.LU R151, [R1+0x19c] ;  /* 0x00019c0001977983 */ /* 0x000f280000300800 */
[----:B------:R-:W4:Y:S01]  /*10980*/  LDL.LU R144, [R1+0x1a0] ;  /* 0x0001a00001907983 */ /* 0x000f220000300800 */
[----:B--2---:R-:W-:-:S04]  /*10990*/  ISETP.GE.AND P6, PT, R19, 0x1, PT ;  /* 0x000000011300780c */ /* 0x004fc80003fc6270 */
[----:B------:R-:W-:-:S13]  /*109a0*/  ISETP.LT.OR P0, PT, R0, 0x1, !P6 ;  /* 0x000000010000780c */ /* 0x000fda0007701670 */
[----:B------:R-:W-:-:S05]  /*109b0*/  @!P0 IMAD R4, R4, R17, RZ ;  /* 0x0000001104048224 */ /* 0x000fca00078e02ff */
[----:B------:R3:W-:Y:S01]  /*109c0*/  @!P0 STG.E.U8 desc[UR40][R2.64], R4 ;  /* 0x0000000402008986 */ /* 0x0007e2000c101128 */
[----:B------:R-:W-:-:S13]  /*109d0*/  ISETP.LT.OR P0, PT, R0, 0x2, !P6 ;  /* 0x000000020000780c */ /* 0x000fda0007701670 */
[----:B---3--:R-:W-:-:S05]  /*109e0*/  @!P0 IMAD R4, R5, R17, RZ ;  /* 0x0000001105048224 */ /* 0x008fca00078e02ff */
[----:B------:R0:W-:Y:S01]  /*109f0*/  @!P0 STG.E.U8 desc[UR40][R2.64+0x1], R4 ;  /* 0x0000010402008986 */ /* 0x0001e2000c101128 */
[----:B------:R-:W-:-:S04]  /*10a00*/  ISETP.GE.AND P0, PT, R19, 0x9, PT ;  /* 0x000000091300780c */ /* 0x000fc80003f06270 */
[C---:B------:R-:W-:Y:S02]  /*10a10*/  ISETP.LT.OR P1, PT, R0.reuse, 0x1, !P0 ;  /* 0x000000010000780c */ /* 0x040fe40004721670 */
[----:B------:R-:W-:-:S11]  /*10a20*/  ISETP.LT.OR P2, PT, R0, 0x2, !P0 ;  /* 0x000000020000780c */ /* 0x000fd60004741670 */
[----:B0-----:R-:W-:Y:S01]  /*10a30*/  @!P1 IADD3 R4, P3, R2, R233, RZ ;  /* 0x000000e902049210 */ /* 0x001fe20007f7e0ff */
[----:B----4-:R-:W-:-:S04]  /*10a40*/  @!P1 IMAD R6, R6, R17, RZ ;  /* 0x0000001106069224 */ /* 0x010fc800078e02ff */
[----:B------:R-:W-:Y:S01]  /*10a50*/  @!P1 IMAD.X R5, R3, 0x1, R23, P3 ;  /* 0x0000000103059824 */ /* 0x000fe200018e0617 */
[----:B------:R-:W-:-:S04]  /*10a60*/  ISETP.GE.AND P3, PT, R19, 0x89, PT ;  /* 0x000000891300780c */ /* 0x000fc80003f66270 */
[----:B------:R0:W-:Y:S01]  /*10a70*/  @!P1 STG.E.U8 desc[UR40][R4.64], R6 ;  /* 0x0000000604009986 */ /* 0x0001e2000c101128 */
[----:B------:R-:W-:Y:S02]  /*10a80*/  ISETP.LT.OR P4, PT, R0, 0x1, !P3 ;  /* 0x000000010000780c */ /* 0x000fe40005f81670 */
[----:B0-----:R-:W-:Y:S01]  /*10a90*/  @!P2 IADD3 R4, P1, R2, R233, RZ ;  /* 0x000000e90204a210 */ /* 0x001fe20007f3e0ff */
[----:B------:R-:W-:-:S04]  /*10aa0*/  @!P2 IMAD R6, R235, R17, RZ ;  /* 0x00000011eb06a224 */ /* 0x000fc800078e02ff */
[----:B------:R-:W-:Y:S01]  /*10ab0*/  @!P2 IMAD.X R5, R3, 0x1, R23, P1 ;  /* 0x000000010305a824 */ /* 0x000fe200008e0617 */
[----:B------:R-:W-:-:S04]  /*10ac0*/  ISETP.LT.OR P1, PT, R0, 0x9, !P6 ;  /* 0x000000090000780c */ /* 0x000fc80007721670 */
[----:B------:R0:W-:Y:S09]  /*10ad0*/  @!P2 STG.E.U8 desc[UR40][R4.64+0x1], R6 ;  /* 0x000001060400a986 */ /* 0x0001f2000c101128 */
[----:B0-----:R-:W-:-:S05]  /*10ae0*/  @!P1 IMAD R4, R234, R17, RZ ;  /* 0x00000011ea049224 */ /* 0x001fca00078e02ff */
[----:B------:R0:W-:Y:S01]  /*10af0*/  @!P1 STG.E.U8 desc[UR40][R2.64+0x8], R4 ;  /* 0x0000080402009986 */ /* 0x0001e2000c101128 */
[----:B------:R-:W-:-:S04]  /*10b00*/  @!P4 IADD3 R234, P1, P2, R233, R2, R232 ;  /* 0x00000002e9eac210 */ /* 0x000fc80007a3e0e8 */
[----:B------:R-:W-:Y:S02]  /*10b10*/  @!P4 IADD3.X R235, R23, R3, R237, P1, P2 ;  /* 0x0000000317ebc210 */ /* 0x000fe40000fe44ed */
[C---:B------:R-:W-:Y:S02]  /*10b20*/  ISETP.LT.OR P1, PT, R0.reuse, 0xa, !P6 ;  /* 0x0000000a0000780c */ /* 0x040fe40007721670 */
[----:B------:R-:W-:-:S11]  /*10b30*/  ISETP.LT.OR P2, PT, R0, 0x2, !P3 ;  /* 0x000000020000780c */ /* 0x000fd60005f41670 */
[----:B0-----:R-:W-:-:S05]  /*10b40*/  @!P1 IMAD R4, R137, R17, RZ ;  /* 0x0000001189049224 */ /* 0x001fca00078e02ff */
[----:B------:R0:W-:Y:S01]  /*10b50*/  @!P1 STG.E.U8 desc[UR40][R2.64+0x9], R4 ;  /* 0x0000090402009986 */ /* 0x0001e2000c101128 */
[----:B------:R-:W-:-:S04]  /*10b60*/  @!P2 IADD3 R136, P1, P5, R232, 0x1, R2 ;  /* 0x00000001e888a810 */ /* 0x000fc80007d3e002 */
[----:B------:R-:W-:Y:S02]  /*10b70*/  @!P2 IADD3.X R137, R237, RZ, R3, P1, P5 ;  /* 0x000000ffed89a210 */ /* 0x000fe40000fea403 */
[----:B------:R-:W-:-:S13]  /*10b80*/  ISETP.LT.OR P1, PT, R0, 0x9, !P0 ;  /* 0x000000090000780c */ /* 0x000fda0004721670 */
[----:B0-----:R-:W-:Y:S01]  /*10b90*/  @!P1 IADD3 R4, P5, R2, R233, RZ ;  /* 0x000000e902049210 */ /* 0x001fe20007fbe0ff */
[----:B------:R-:W-:-:S04]  /*10ba0*/  @!P1 IMAD R6, R21, R17, RZ ;  /* 0x0000001115069224 */ /* 0x000fc800078e02ff */
[----:B------:R-:W-:-:S05]  /*10bb0*/  @!P1 IMAD.X R5, R3, 0x1, R23, P5 ;  /* 0x0000000103059824 */ /* 0x000fca00028e0617 */
[----:B------:R0:W-:Y:S01]  /*10bc0*/  @!P1 STG.E.U8 desc[UR40][R4.64+0x8], R6 ;  /* 0x0000080604009986 */ /* 0x0001e2000c101128 */
[----:B------:R-:W-:-:S13]  /*10bd0*/  ISETP.LT.OR P1, PT, R0, 0xa, !P0 ;  /* 0x0000000a0000780c */ /* 0x000fda0004721670 */
[----:B0-----:R-:W-:Y:S01]  /*10be0*/  @!P1 IADD3 R4, P5, R2, R233, RZ ;  /* 0x000000e902049210 */ /* 0x001fe20007fbe0ff */
[----:B------:R-:W-:-:S04]  /*10bf0*/  @!P1 IMAD R6, R20, R17, RZ ;  /* 0x0000001114069224 */ /* 0x000fc800078e02ff */
[----:B------:R-:W-:-:S05]  /*10c00*/  @!P1 IMAD.X R5, R3, 0x1, R23, P5 ;  /* 0x0000000103059824 */ /* 0x000fca00028e0617 */
[----:B------:R0:W-:Y:S01]  /*10c10*/  @!P1 STG.E.U8 desc[UR40][R4.64+0x9], R6 ;  /* 0x0000090604009986 */ /* 0x0001e2000c101128 */
[----:B------:R-:W-:-:S04]  /*10c20*/  LOP3.LUT R16, R16, 0xfeffffff, RZ, 0xc0, !PT ;  /* 0xfeffffff10107812 */ /* 0x000fc800078ec0ff */
[----:B------:R-:W-:Y:S02]  /*10c30*/  @P4 LOP3.LUT R16, R16, 0x1000000, RZ, 0xfc, !PT ;  /* 0x0100000010104812 */ /* 0x000fe400078efcff */
[----:B------:R-:W-:-:S13]  /*10c40*/  ISETP.LT.OR P4, PT, R0, 0xa, !P3 ;  /* 0x0000000a0000780c */ /* 0x000fda0005f81670 */
[----:B------:R-:W-:-:S04]  /*10c50*/  @!P4 IADD3 R20, P1, P5, R233, R2, R232 ;  /* 0x00000002e914c210 */ /* 0x000fc80007d3e0e8 */
[----:B------:R-:W-:Y:S02]  /*10c60*/  @!P4 IADD3.X R21, R23, R3, R237, P1, P5 ;  /* 0x000000031715c210 */ /* 0x000fe40000fea4ed */
[C---:B------:R-:W-:Y:S02]  /*10c70*/  ISETP.LT.OR P1, PT, R0.reuse, 0x11, !P6 ;  /* 0x000000110000780c */ /* 0x040fe40007721670 */
[----:B------:R-:W-:-:S11]  /*10c80*/  ISETP.LT.OR P4, PT, R0, 0x11, !P3 ;  /* 0x000000110000780c */ /* 0x000fd60005f81670 */
[----:B0-----:R-:W-:Y:S02]  /*10c90*/  @!P1 IMAD R4, R145, R17, RZ ;  /* 0x0000001191049224 */ /* 0x001fe400078e02ff */
[----:B------:R-:W2:Y:S04]  /*10ca0*/  LDL.LU R145, [R1+0x1a4] ;  /* 0x0001a40001917983 */ /* 0x000ea80000300800 */
[----:B------:R0:W-:Y:S01]  /*10cb0*/  @!P1 STG.E.U8 desc[UR40][R2.64+0x10], R4 ;  /* 0x0000100402009986 */ /* 0x0001e2000c101128 */
[----:B------:R-:W-:-:S13]  /*10cc0*/  ISETP.LT.OR P1, PT, R0, 0x12, !P6 ;  /* 0x000000120000780c */ /* 0x000fda0007721670 */
[----:B0-----:R-:W-:-:S05]  /*10cd0*/  @!P1 IMAD R4, R15, R17, RZ ;  /* 0x000000110f049224 */ /* 0x001fca00078e02ff */
[----:B------:R0:W-:Y:S01]  /*10ce0*/  @!P1 STG.E.U8 desc[UR40][R2.64+0x11], R4 ;  /* 0x0000110402009986 */ /* 0x0001e2000c101128 */
[----:B------:R-:W-:-:S04]  /*10cf0*/  @!P4 IADD3 R14, P1, P5, R233, R2, R232 ;  /* 0x00000002e90ec210 */ /* 0x000fc80007d3e0e8 */
[----:B------:R-:W-:Y:S02]  /*10d00*/  @!P4 IADD3.X R15, R23, R3, R237, P1, P5 ;  /* 0x00000003170fc210 */ /* 0x000fe40000fea4ed */
[C---:B------:R-:W-:Y:S02]  /*10d10*/  ISETP.LT.OR P1, PT, R0.reuse, 0x11, !P0 ;  /* 0x000000110000780c */ /* 0x040fe40004721670 */
[----:B------:R-:W-:-:S11]  /*10d20*/  ISETP.LT.OR P4, PT, R0, 0x12, !P3 ;  /* 0x000000120000780c */ /* 0x000fd60005f81670 */
[----:B0-----:R-:W-:Y:S01]  /*10d30*/  @!P1 IADD3 R4, P5, R2, R233, RZ ;  /* 0x000000e902049210 */ /* 0x001fe20007fbe0ff */
[----:B------:R-:W-:Y:S02]  /*10d40*/  @!P1 IMAD R6, R140, R17, RZ ;  /* 0x000000118c069224 */ /* 0x000fe400078e02ff */
[----:B------:R-:W3:Y:S02]  /*10d50*/  LDL.LU R140, [R1+0x1a8] ;  /* 0x0001a800018c7983 */ /* 0x000ee40000300800 */
[----:B------:R-:W-:-:S05]  /*10d60*/  @!P1 IMAD.X R5, R3, 0x1, R23, P5 ;  /* 0x0000000103059824 */ /* 0x000fca00028e0617 */
[----:B------:R0:W-:Y:S01]  /*10d70*/  @!P1 STG.E.U8 desc[UR40][R4.64+0x10], R6 ;  /* 0x0000100604009986 */ /* 0x0001e2000c101128 */
[----:B------:R-:W-:-:S13]  /*10d80*/  ISETP.LT.OR P1, PT, R0, 0x12, !P0 ;  /* 0x000000120000780c */ /* 0x000fda0004721670 */
[----:B0-----:R-:W-:Y:S01]  /*10d90*/  @!P1 IADD3 R4, P5, R2, R233, RZ ;  /* 0x000000e902049210 */ /* 0x001fe20007fbe0ff */
[----:B------:R-:W-:Y:S02]  /*10da0*/  @!P1 IMAD R6, R141, R17, RZ ;  /* 0x000000118d069224 */ /* 0x000fe400078e02ff */
[----:B------:R-:W4:Y:S02]  /*10db0*/  LDL.LU R141, [R1+0x1ac] ;  /* 0x0001ac00018d7983 */ /* 0x000f240000300800 */
[----:B------:R-:W-:-:S05]  /*10dc0*/  @!P1 IMAD.X R5, R3, 0x1, R23, P5 ;  /* 0x0000000103059824 */ /* 0x000fca00028e0617 */
[----:B------:R0:W-:Y:S01]  /*10dd0*/  @!P1 STG.E.U8 desc[UR40][R4.64+0x11], R6 ;  /* 0x0000110604009986 */ /* 0x0001e2000c101128 */
[----:B------:R-:W-:-:S04]  /*10de0*/  @!P4 IADD3 R12, P1, P5, R233, R2, R232 ;  /* 0x00000002e90cc210 */ /* 0x000fc80007d3e0e8 */
[----:B------:R-:W-:Y:S02]  /*10df0*/  @!P4 IADD3.X R13, R23, R3, R237, P1, P5 ;  /* 0x00000003170dc210 */ /* 0x000fe40000fea4ed */
[----:B------:R-:W-:Y:S02]  /*10e00*/  ISETP.LT.OR P1, PT, R0, 0x19, !P6 ;  /* 0x000000190000780c */ /* 0x000fe40007721670 */
[C---:B------:R-:W-:Y:S02]  /*10e10*/  LOP3.LUT P4, RZ, R16.reuse, 0x1000000, RZ, 0xc0, !PT ;  /* 0x0100000010ff7812 */ /* 0x040fe4000788c0ff */
[----:B------:R-:W-:-:S04]  /*10e20*/  LOP3.LUT R16, R16, 0xffbfffff, RZ, 0xc0, !PT ;  /* 0xffbfffff10107812 */ /* 0x000fc800078ec0ff */
[----:B------:R-:W-:-:S05]  /*10e30*/  @P0 LOP3.LUT R16, R16, 0x400000, RZ, 0xfc, !PT ;  /* 0x0040000010100812 */ /* 0x000fca00078efcff */
[----:B0-----:R-:W-:-:S05]  /*10e40*/  @!P1 IMAD R4, R11, R17, RZ ;  /* 0x000000110b049224 */ /* 0x001fca00078e02ff */
[----:B------:R0:W-:Y:S01]  /*10e50*/  @!P1 STG.E.U8 desc[UR40][R2.64+0x18], R4 ;  /* 0x0000180402009986 */ /* 0x0001e2000c101128 */
[C---:B------:R-:W-:Y:S02]  /*10e60*/  ISETP.LT.OR P1, PT, R0.reuse, 0x1a, !P6 ;  /* 0x0000001a0000780c */ /* 0x040fe40007721670 */
[----:B------:R-:W-:-:S11]  /*10e70*/  ISETP.LT.OR P6, PT, R0, 0x19, !P3 ;  /* 0x000000190000780c */ /* 0x000fd60005fc1670 */
[----:B0-----:R-:W-:-:S05]  /*10e80*/  @!P1 IMAD R4, R10, R17, RZ ;  /* 0x000000110a049224 */ /* 0x001fca00078e02ff */
[----:B------:R0:W-:Y:S01]  /*10e90*/  @!P1 STG.E.U8 desc[UR40][R2.64+0x19], R4 ;  /* 0x0000190402009986 */ /* 0x0001e2000c101128 */
[----:B------:R-:W-:-:S04]  /*10ea0*/  @!P6 IADD3 R10, P1, P5, R233, R2, R232 ;  /* 0x00000002e90ae210 */ /* 0x000fc80007d3e0e8 */
[----:B------:R-:W-:Y:S02]  /*10eb0*/  @!P6 IADD3.X R11, R23, R3, R237, P1, P5 ;  /* 0x00000003170be210 */ /* 0x000fe40000fea4ed */
[----:B------:R-:W-:-:S13]  /*10ec0*/  ISETP.LT.OR P1, PT, R0, 0x19, !P0 ;  /* 0x000000190000780c */ /* 0x000fda0004721670 */
[----:B0-----:R-:W-:Y:S01]  /*10ed0*/  @!P1 IADD3 R4, P5, R2, R233, RZ ;  /* 0x000000e902049210 */ /* 0x001fe20007fbe0ff */
[----:B------:R-:W-:Y:S02]  /*10ee0*/  @!P1 IMAD R6, R138, R17, RZ ;  /* 0x000000118a069224 */ /* 0x000fe400078e02ff */
[----:B------:R-:W4:Y:S02]  /*10ef0*/  LDL.LU R138, [R1+0x1b0] ;  /* 0x0001b000018a7983 */ /* 0x000f240000300800 */
[----:B------:R-:W-:-:S05]  /*10f00*/  @!P1 IMAD.X R5, R3, 0x1, R23, P5 ;  /* 0x0000000103059824 */ /* 0x000fca00028e0617 */
[----:B------:R0:W-:Y:S01]  /*10f10*/  @!P1 STG.E.U8 desc[UR40][R4.64+0x18], R6 ;  /* 0x0000180604009986 */ /* 0x0001e2000c101128 */
[----:B------:R-:W-:-:S13]  /*10f20*/  ISETP.LT.OR P1, PT, R0, 0x1a, !P0 ;  /* 0x0000001a0000780c */ /* 0x000fda0004721670 */
[----:B0-----:R-:W-:Y:S01]  /*10f30*/  @!P1 IADD3 R4, P5, R2, R233, RZ ;  /* 0x000000e902049210 */ /* 0x001fe20007fbe0ff */
[----:B------:R-:W-:-:S04]  /*10f40*/  @!P1 IMAD R6, R7, R17, RZ ;  /* 0x0000001107069224 */ /* 0x000fc800078e02ff */
[----:B------:R-:W-:-:S05]  /*10f50*/  @!P1 IMAD.X R5, R3, 0x1, R23, P5 ;  /* 0x0000000103059824 */ /* 0x000fca00028e0617 */
[----:B------:R0:W-:Y:S02]  /*10f60*/  @!P1 STG.E.U8 desc[UR40][R4.64+0x19], R6 ;  /* 0x0000190604009986 */ /* 0x0001e4000c101128 */
[----:B0-----:R-:W-:-:S05]  /*10f70*/  IADD3 R6, P1, R2, R232, RZ ;  /* 0x000000e802067210 */ /* 0x001fca0007f3e0ff */
[----:B------:R-:W-:Y:S01]  /*10f80*/  IMAD.X R7, R3, 0x1, R237, P1 ;  /* 0x0000000103077824 */ /* 0x000fe200008e06ed */
[----:B------:R-:W-:-:S04]  /*10f90*/  ISETP.GE.AND P1, PT, R19, 0x81, PT ;  /* 0x000000811300780c */ /* 0x000fc80003f26270 */
[----:B------:R-:W-:-:S13]  /*10fa0*/  ISETP.LT.OR P5, PT, R0, 0x1, !P1 ;  /* 0x000000010000780c */ /* 0x000fda0004fa1670 */
[----:B------:R-:W-:-:S05]  /*10fb0*/  @!P5 IMAD R4, R9, R17, RZ ;  /* 0x000000110904d224 */ /* 0x000fca00078e02ff */
[----:B------:R0:W-:Y:S01]  /*10fc0*/  @!P5 STG.E.U8 desc[UR40][R6.64], R4 ;  /* 0x000000040600d986 */ /* 0x0001e2000c101128 */
[C---:B------:R-:W-:Y:S02]  /*10fd0*/  ISETP.LT.OR P5, PT, R0.reuse, 0x2, !P1 ;  /* 0x000000020000780c */ /* 0x040fe40004fa1670 */
[----:B------:R-:W-:-:S11]  /*10fe0*/  ISETP.LT.OR P0, PT, R0, 0x1a, !P3 ;  /* 0x0000001a0000780c */ /* 0x000fd60005f01670 */
[----:B0-----:R-:W-:-:S05]  /*10ff0*/  @!P5 IMAD R4, R8, R17, RZ ;  /* 0x000000110804d224 */ /* 0x001fca00078e02ff */
[----:B------:R0:W-:Y:S01]  /*11000*/  @!P5 STG.E.U8 desc[UR40][R6.64+0x1], R4 ;  /* 0x000001040600d986 */ /* 0x0001e2000c101128 */
[----:B------:R-:W-:Y:S01]  /*11010*/  @!P0 IADD3 R8, P5, P6, R233, R2, R232 ;  /* 0x00000002e9088210 */ /* 0x000fe20007ebe0e8 */
[----:B0-----:R-:W-:-:S03]  /*11020*/  @!P4 IMAD R4, R139, R17, RZ ;  /* 0x000000118b04c224 */ /* 0x001fc600078e02ff */
[----:B------:R-:W-:Y:S01]  /*11030*/  @!P0 IADD3.X R9, R23, R3, R237, P5, P6 ;  /* 0x0000000317098210 */ /* 0x000fe20002fec4ed */
[----:B------:R-:W4:Y:S04]  /*11040*/  LDL.LU R139, [R1+0x1b4] ;  /* 0x0001b400018b7983 */ /* 0x000f280000300800 */
[----:B------:R0:W-:Y:S01]  /*11050*/  @!P4 STG.E.U8 desc[UR40][R234.64], R4 ;  /* 0x00000004ea00c986 */ /* 0x0001e2000c101128 */
[----:B------:R-:W-:-:S04]  /*11060*/  ISETP.GE.AND P4, PT, R19, 0x109, PT ;  /* 0x000001091300780c */ /* 0x000fc80003f86270 */
[----:B------:R-:W-:-:S13]  /*11070*/  ISETP.LT.OR P0, PT, R0, 0xa, !P4 ;  /* 0x0000000a0000780c */ /* 0x000fda0006701670 */
[----:B------:R-:W-:-:S04]  /*11080*/  @!P0 IADD3 R32, P5, P6, R233, R2, R143 ;  /* 0x00000002e9208210 */ /* 0x000fc80007ebe08f */
[----:B------:R-:W-:Y:S02]  /*11090*/  @!P0 IADD3.X R33, R23, R3, R236, P5, P6 ;  /* 0x0000000317218210 */ /* 0x000fe40002fec4ec */
[----:B0-----:R-:W-:Y:S02]  /*110a0*/  @!P2 IADD3 R4, P5, R136, R233, RZ ;  /* 0x000000e98804a210 */ /* 0x001fe40007fbe0ff */
[----:B------:R-:W4:Y:S03]  /*110b0*/  LDL.LU R136, [R1+0x1b8] ;  /* 0x0001b80001887983 */ /* 0x000f260000300800 */
[----:B------:R-:W-:Y:S02]  /*110c0*/  @!P2 IMAD.X R5, R137, 0x1, R23, P5 ;  /* 0x000000018905a824 */ /* 0x000fe400028e0617 */
[----:B------:R-:W4:Y:S01]  /*110d0*/  LDL.LU R137, [R1+0x1bc] ;  /* 0x0001bc0001897983 */ /* 0x000f220000300800 */
[----:B------:R-:W-:Y:S01]  /*110e0*/  ISETP.LT.OR P0, PT, R0, 0x11, !P4 ;  /* 0x000000110000780c */ /* 0x000fe20006701670 */
[----:B------:R-:W-:Y:S01]  /*110f0*/  @!P2 IMAD R234, R123, R17, RZ ;  /* 0x000000117beaa224 */ /* 0x000fe200078e02ff */
[----:B------:R-:W-:Y:S01]  /*11100*/  LOP3.LUT R16, R16, 0xff7fffff, RZ, 0xc0, !PT ;  /* 0xff7fffff10107812 */ /* 0x000fe200078ec0ff */
[----:B------:R-:W4:Y:S04]  /*11110*/  LDL.LU R148, [R1+0x140] ;  /* 0x0001400001947983 */ /* 0x000f280000300800 */
[----:B------:R0:W-:Y:S01]  /*11120*/  @!P2 STG.E.U8 desc[UR40][R4.64], R234 ;  /* 0x000000ea0400a986 */ /* 0x0001e2000c101128 */
[----:B------:R-:W-:-:S03]  /*11130*/  ISETP.LT.OR P6, PT, R0, 0xa, !P3 ;  /* 0x0000000a0000780c */ /* 0x000fc60005fc1670 */
[----:B------:R-:W4:Y:S02]  /*11140*/  LDL.LU R149, [R1+0x144] ;  /* 0x0001440001957983 */ /* 0x000f240000300800 */
[----:B------:R-:W-:Y:S02]  /*11150*/  @!P0 IADD3 R30, P2, P5, R233, R2, R143 ;  /* 0x00000002e91e8210 */ /* 0x000fe40007d5e08f */
[----:B------:R-:W4:Y:S02]  /*11160*/  LDL.LU R146, [R1+0x148] ;  /* 0x0001480001927983 */ /* 0x000f240000300800 */
[----:B------:R-:W-:Y:S02]  /*11170*/  @!P0 IADD3.X R31, R23, R3, R236, P2, P5 ;  /* 0x00000003171f8210 */ /* 0x000fe400017ea4ec */
[----:B------:R-:W-:Y:S01]  /*11180*/  ISETP.LT.OR P0, PT, R0, 0x12, !P4 ;  /* 0x000000120000780c */ /* 0x000fe20006701670 */
[----:B------:R-:W4:-:S12]  /*11190*/  LDL.LU R147, [R1+0x14c] ;  /* 0x00014c0001937983 */ /* 0x000f180000300800 */
[----:B------:R-:W-:-:S04]  /*111a0*/  @!P0 IADD3 R28, P2, P5, R233, R2, R143 ;  /* 0x00000002e91c8210 */ /* 0x000fc80007d5e08f */
[----:B------:R-:W-:Y:S02]  /*111b0*/  @!P0 IADD3.X R29, R23, R3, R236, P2, P5 ;  /* 0x00000003171d8210 */ /* 0x000fe400017ea4ec */
[----:B------:R-:W-:-:S13]  /*111c0*/  ISETP.LT.OR P2, PT, R0, 0x9, !P1 ;  /* 0x000000090000780c */ /* 0x000fda0004f41670 */
        /* <DEDUP_REMOVED lines=8> */
[----:B------:R-:W-:Y:S02]  /*11250*/  ISETP.LT.OR P2, PT, R0, 0x9, !P3 ;  /* 0x000000090000780c */ /* 0x000fe40005f41670 */
[----:B------:R-:W-:Y:S02]  /*11260*/  @P0 LOP3.LUT R16, R16, 0x800000, RZ, 0xfc, !PT ;  /* 0x0080000010100812 */ /* 0x000fe400078efcff */
[----:B------:R-:W-:-:S09]  /*11270*/  ISETP.LT.OR P0, PT, R0, 0x1a, !P4 ;  /* 0x0000001a0000780c */ /* 0x000fd20006701670 */
[----:B0-----:R-:W-:Y:S01]  /*11280*/  @!P2 IADD3 R4, P5, R233, R6, RZ ;  /* 0x00000006e904a210 */ /* 0x001fe20007fbe0ff */
[----:B------:R-:W-:-:S04]  /*11290*/  @!P2 IMAD R234, R150, R17, RZ ;  /* 0x0000001196eaa224 */ /* 0x000fc800078e02ff */
[----:B------:R-:W-:-:S05]  /*112a0*/  @!P2 IMAD.X R5, R23, 0x1, R7, P5 ;  /* 0x000000011705a824 */ /* 0x000fca00028e0607 */
[----:B------:R0:W-:Y:S01]  /*112b0*/  @!P2 STG.E.U8 desc[UR40][R4.64+0x8], R234 ;  /* 0x000008ea0400a986 */ /* 0x0001e2000c101128 */
[----:B------:R-:W-:-:S04]  /*112c0*/  @!P0 IADD3 R24, P2, P5, R233, R2, R143 ;  /* 0x00000002e9188210 */ /* 0x000fc80007d5e08f */
[----:B------:R-:W-:Y:S02]  /*112d0*/  @!P0 IADD3.X R25, R23, R3, R236, P2, P5 ;  /* 0x0000000317198210 */ /* 0x000fe400017ea4ec */
[----:B------:R-:W-:-:S13]  /*112e0*/  ISETP.LT.OR P0, PT, R0, 0x21, !P3 ;  /* 0x000000210000780c */ /* 0x000fda0005f01670 */
[----:B------:R-:W-:-:S04]  /*112f0*/  @!P0 IADD3 R64, P2, P5, R233, R2, R232 ;  /* 0x00000002e9408210 */ /* 0x000fc80007d5e0e8 */
[----:B------:R-:W-:Y:S02]  /*11300*/  @!P0 IADD3.X R65, R23, R3, R237, P2, P5 ;  /* 0x0000000317418210 */ /* 0x000fe400017ea4ed */
[----:B------:R-:W-:Y:S01]  /*11310*/  ISETP.LT.OR P0, PT, R0, 0x22, !P3 ;  /* 0x000000220000780c */ /* 0x000fe20005f01670 */
[----:B0-----:R-:W-:-:S12]  /*11320*/  @!P6 IMAD R4, R151, R17, RZ ;  /* 0x000000119704e224 */ /* 0x001fd800078e02ff */
[----:B------:R-:W-:-:S04]  /*11330*/  @!P0 IADD3 R62, P2, P5, R233, R2, R232 ;  /* 0x00000002e93e8210 */ /* 0x000fc80007d5e0e8 */
[----:B------:R-:W-:Y:S02]  /*11340*/  @!P0 IADD3.X R63, R23, R3, R237, P2, P5 ;  /* 0x00000003173f8210 */ /* 0x000fe400017ea4ed */
[----:B------:R-:W-:Y:S01]  /*11350*/  ISETP.LT.OR P2, PT, R0, 0x11, !P1 ;  /* 0x000000110000780c */ /* 0x000fe20004f41670 */
[----:B------:R0:W-:-:S12]  /*11360*/  @!P6 STG.E.U8 desc[UR40][R20.64+0x9], R4 ;  /* 0x000009041400e986 */ /* 0x0001d8000c101128 */
[----:B0-----:R-:W-:Y:S01]  /*11370*/  @!P2 IMAD R4, R144, R17, RZ ;  /* 0x000000119004a224 */ /* 0x001fe200078e02ff */
[C---:B------:R-:W-:Y:S01]  /*11380*/  ISETP.LT.OR P0, PT, R0.reuse, 0x29, !P3 ;  /* 0x000000290000780c */ /* 0x040fe20005f01670 */
[----:B------:R-:W4:Y:S04]  /*11390*/  LDL.LU R144, [R1+0x150] ;  /* 0x0001500001907983 */ /* 0x000f280000300800 */
[----:B------:R2:W-:Y:S01]  /*113a0*/  @!P2 STG.E.U8 desc[UR40][R6.64+0x10], R4 ;  /* 0x000010040600a986 */ /* 0x0005e2000c101128 */
[----:B------:R-:W-:-:S13]  /*113b0*/  ISETP.LT.OR P2, PT, R0, 0x12, !P1 ;  /* 0x000000120000780c */ /* 0x000fda0004f41670 */
[----:B--2---:R-:W-:-:S05]  /*113c0*/  @!P2 IMAD R4, R145, R17, RZ ;  /* 0x000000119104a224 */ /* 0x004fca00078e02ff */
[----:B------:R3:W-:Y:S01]  /*113d0*/  @!P2 STG.E.U8 desc[UR40][R6.64+0x11], R4 ;  /* 0x000011040600a986 */ /* 0x0007e2000c101128 */
[----:B------:R-:W-:-:S04]  /*113e0*/  @!P0 IADD3 R60, P2, P5, R233, R2, R232 ;  /* 0x00000002e93c8210 */ /* 0x000fc80007d5e0e8 */
[----:B------:R-:W-:Y:S02]  /*113f0*/  @!P0 IADD3.X R61, R23, R3, R237, P2, P5 ;  /* 0x00000003173d8210 */ /* 0x000fe400017ea4ed */
[----:B------:R-:W-:-:S13]  /*11400*/  ISETP.LT.OR P0, PT, R0, 0x2a, !P3 ;  /* 0x0000002a0000780c */ /* 0x000fda0005f01670 */
[----:B------:R-:W-:-:S04]  /*11410*/  @!P0 IADD3 R58, P2, P5, R233, R2, R232 ;  /* 0x00000002e93a8210 */ /* 0x000fc80007d5e0e8 */
[----:B------:R-:W-:Y:S02]  /*11420*/  @!P0 IADD3.X R59, R23, R3, R237, P2, P5 ;  /* 0x00000003173b8210 */ /* 0x000fe400017ea4ed */
[C---:B------:R-:W-:Y:S02]  /*11430*/  ISETP.LT.OR P0, PT, R0.reuse, 0x31, !P3 ;  /* 0x000000310000780c */ /* 0x040fe40005f01670 */
[----:B------:R-:W-:-:S11]  /*11440*/  ISETP.LT.OR P6, PT, R0, 0x11, !P3 ;  /* 0x000000110000780c */ /* 0x000fd60005fc1670 */
[----:B------:R-:W-:-:S04]  /*11450*/  @!P0 IADD3 R56, P2, P5, R233, R2, R232 ;  /* 0x00000002e9388210 */ /* 0x000fc80007d5e0e8 */
[----:B------:R-:W-:Y:S02]  /*11460*/  @!P0 IADD3.X R57, R23, R3, R237, P2, P5 ;  /* 0x0000000317398210 */ /* 0x000fe400017ea4ed */
[----:B------:R-:W-:Y:S01]  /*11470*/  ISETP.LT.OR P0, PT, R0, 0x32, !P3 ;  /* 0x000000320000780c */ /* 0x000fe20005f01670 */
[----:B---3--:R-:W-:Y:S02]  /*11480*/  @!P6 IMAD R4, R140, R17, RZ ;  /* 0x000000118c04e224 */ /* 0x008fe400078e02ff */
[----:B------:R-:W2:Y:S04]  /*11490*/  LDL.LU R140, [R1+0x154] ;  /* 0x00015400018c7983 */ /* 0x000ea80000300800 */
[----:B------:R4:W-:Y:S01]  /*114a0*/  @!P6 STG.E.U8 desc[UR40][R14.64+0x10], R4 ;  /* 0x000010040e00e986 */ /* 0x0009e2000c101128 */
[----:B------:R-:W-:-:S05]  /*114b0*/  ISETP.LT.OR P6, PT, R0, 0x12, !P3 ;  /* 0x000000120000780c */ /* 0x000fca0005fc1670 */
[----:B------:R-:W-:-:S04]  /*114c0*/  @!P0 IADD3 R54, P2, P5, R233, R2, R232 ;  /* 0x00000002e9368210 */ /* 0x000fc80007d5e0e8 */
[----:B------:R-:W-:Y:S02]  /*114d0*/  @!P0 IADD3.X R55, R23, R3, R237, P2, P5 ;  /* 0x0000000317378210 */ /* 0x000fe400017ea4ed */
[----:B------:R-:W-:Y:S02]  /*114e0*/  ISETP.LT.OR P2, PT, R0, 0x19, !P1 ;  /* 0x000000190000780c */ /* 0x000fe40004f41670 */
[-C--:B----4-:R-:W-:Y:S02]  /*114f0*/  @!P6 IMAD R4, R141, R17.reuse, RZ ;  /* 0x000000118d04e224 */ /* 0x090fe400078e02ff */
[----:B------:R-:W3:Y:S04]  /*11500*/  LDL.LU R141, [R1+0x158] ;  /* 0x00015800018d7983 */ /* 0x000ee80000300800 */
[----:B------:R0:W-:Y:S05]  /*11510*/  @!P6 STG.E.U8 desc[UR40][R12.64+0x11], R4 ;  /* 0x000011040c00e986 */ /* 0x0001ea000c101128 */
[----:B0-----:R-:W-:-:S05]  /*11520*/  @!P2 IMAD R4, R138, R17, RZ ;  /* 0x000000118a04a224 */ /* 0x001fca00078e02ff */
[----:B------:R0:W-:Y:S01]  /*11530*/  @!P2 STG.E.U8 desc[UR40][R6.64+0x18], R4 ;  /* 0x000018040600a986 */ /* 0x0001e2000c101128 */
[C---:B------:R-:W-:Y:S02]  /*11540*/  ISETP.LT.OR P2, PT, R0.reuse, 0x1a, !P1 ;  /* 0x0000001a0000780c */ /* 0x040fe40004f41670 */
[----:B------:R-:W-:-:S11]  /*11550*/  ISETP.LT.OR P6, PT, R0, 0x19, !P3 ;  /* 0x000000190000780c */ /* 0x000fd60005fc1670 */
[----:B0-----:R-:W-:-:S05]  /*11560*/  @!P2 IMAD R4, R139, R17, RZ ;  /* 0x000000118b04a224 */ /* 0x001fca00078e02ff */
[----:B------:R0:W-:Y:S02]  /*11570*/  @!P2 STG.E.U8 desc[UR40][R6.64+0x19], R4 ;  /* 0x000019040600a986 */ /* 0x0001e4000c101128 */
[----:B0-----:R-:W-:-:S05]  /*11580*/  @!P6 IMAD R4, R136, R17, RZ ;  /* 0x000000118804e224 */ /* 0x001fca00078e02ff */
[----:B------:R0:W-:Y:S01]  /*11590*/  @!P6 STG.E.U8 desc[UR40][R10.64+0x18], R4 ;  /* 0x000018040a00e986 */ /* 0x0001e2000c101128 */
[----:B------:R-:W-:-:S13]  /*115a0*/  ISETP.LT.OR P6, PT, R0, 0x1a, !P3 ;  /* 0x0000001a0000780c */ /* 0x000fda0005fc1670 */
[----:B0-----:R-:W-:Y:S02]  /*115b0*/  @!P6 IMAD R4, R137, R17, RZ ;  /* 0x000000118904e224 */ /* 0x001fe400078e02ff */
[----:B------:R-:W4:Y:S04]  /*115c0*/  LDL.LU R137, [R1+0x15c] ;  /* 0x00015c0001897983 */ /* 0x000f280000300800 */
[----:B------:R-:W4:Y:S04]  /*115d0*/  LDL.LU R145, [R1+0x160] ;  /* 0x0001600001917983 */ /* 0x000f280000300800 */
[----:B------:R-:W4:Y:S01]  /*115e0*/  LDL.LU R138, [R1+0x164] ;  /* 0x00016400018a7983 */ /* 0x000f220000300800 */
[----:B------:R-:W-:-:S03]  /*115f0*/  ISETP.LT.OR P0, PT, R0, 0x39, !P3 ;  /* 0x000000390000780c */ /* 0x000fc60005f01670 */
[----:B------:R-:W4:Y:S04]  /*11600*/  LDL.LU R139, [R1+0x168] ;  /* 0x00016800018b7983 */ /* 0x000f280000300800 */
[----:B------:R0:W-:Y:S04]  /*11610*/  @!P6 STG.E.U8 desc[UR40][R8.64+0x19], R4 ;  /* 0x000019040800e986 */ /* 0x0001e8000c101128 */
[----:B------:R-:W4:Y:S02]  /*11620*/  LDL.LU R136, [R1+0x16c] ;  /* 0x00016c0001887983 */ /* 0x000f240000300800 */
[----:B------:R-:W-:-:S04]  /*11630*/  @!P0 IADD3 R52, P2, P5, R233, R2, R232 ;  /* 0x00000002e9348210 */ /* 0x000fc80007d5e0e8 */
[----:B------:R-:W-:Y:S02]  /*11640*/  @!P0 IADD3.X R53, R23, R3, R237, P2, P5 ;  /* 0x0000000317358210 */ /* 0x000fe400017ea4ed */
[----:B------:R-:W-:-:S13]  /*11650*/  ISETP.LT.OR P0, PT, R0, 0x3a, !P3 ;  /* 0x0000003a0000780c */ /* 0x000fda0005f01670 */
[----:B------:R-:W-:-:S04]  /*11660*/  @!P0 IADD3 R50, P2, P5, R233, R2, R232 ;  /* 0x00000002e9328210 */ /* 0x000fc80007d5e0e8 */
[----:B------:R-:W-:Y:S02]  /*11670*/  @!P0 IADD3.X R51, R23, R3, R237, P2, P5 ;  /* 0x0000000317338210 */ /* 0x000fe400017ea4ed */
[----:B0-----:R-:W-:-:S05]  /*11680*/  IADD3 R4, P2, R2, R143, RZ ;  /* 0x0000008f02047210 */ /* 0x001fca0007f5e0ff */
[----:B------:R-:W-:Y:S01]  /*11690*/  IMAD.X R5, R3, 0x1, R236, P2 ;  /* 0x0000000103057824 */ /* 0x000fe200010e06ec */
[----:B------:R-:W-:-:S04]  /*116a0*/  ISETP.GE.AND P2, PT, R19, 0x101, PT ;  /* 0x000001011300780c */ /* 0x000fc80003f46270 */
[----:B------:R-:W-:-:S13]  /*116b0*/  ISETP.LT.OR P5, PT, R0, 0x1, !P2 ;  /* 0x000000010000780c */ /* 0x000fda00057a1670 */
[----:B------:R-:W-:-:S05]  /*116c0*/  @!P5 IMAD R8, R148, R17, RZ ;  /* 0x000000119408d224 */ /* 0x000fca00078e02ff */
[----:B------:R0:W-:Y:S01]  /*116d0*/  @!P5 STG.E.U8 desc[UR40][R4.64], R8 ;  /* 0x000000080400d986 */ /* 0x0001e2000c101128 */
[----:B------:R-:W-:-:S13]  /*116e0*/  ISETP.LT.OR P5, PT, R0, 0x2, !P2 ;  /* 0x000000020000780c */ /* 0x000fda00057a1670 */
[----:B0-----:R-:W-:-:S05]  /*116f0*/  @!P5 IMAD R8, R149, R17, RZ ;  /* 0x000000119508d224 */ /* 0x001fca00078e02ff */
[----:B------:R0:W-:Y:S01]  /*11700*/  @!P5 STG.E.U8 desc[UR40][R4.64+0x1], R8 ;  /* 0x000001080400d986 */ /* 0x0001e2000c101128 */
[C---:B------:R-:W-:Y:S02]  /*11710*/  ISETP.LT.OR P5, PT, R0.reuse, 0x1, !P4 ;  /* 0x000000010000780c */ /* 0x040fe400067a1670 */
[----:B------:R-:W-:-:S11]  /*11720*/  ISETP.LT.OR P0, PT, R0, 0x21, !P4 ;  /* 0x000000210000780c */ /* 0x000fd60006701670 */
[----:B0-----:R-:W-:Y:S01]  /*11730*/  @!P5 IADD3 R8, P6, R4, R233, RZ ;  /* 0x000000e90408d210 */ /* 0x001fe20007fde0ff */
[----:B------:R-:W-:-:S04]  /*11740*/  @!P5 IMAD R10, R146, R17, RZ ;  /* 0x00000011920ad224 */ /* 0x000fc800078e02ff */
[----:B------:R-:W-:-:S05]  /*11750*/  @!P5 IMAD.X R9, R5, 0x1, R23, P6 ;  /* 0x000000010509d824 */ /* 0x000fca00030e0617 */
[----:B------:R0:W-:Y:S01]  /*11760*/  @!P5 STG.E.U8 desc[UR40][R8.64], R10 ;  /* 0x0000000a0800d986 */ /* 0x0001e2000c101128 */
[----:B------:R-:W-:-:S04]  /*11770*/  @!P0 IADD3 R48, P5, P6, R233, R2, R143 ;  /* 0x00000002e9308210 */ /* 0x000fc80007ebe08f */
[----:B------:R-:W-:Y:S02]  /*11780*/  @!P0 IADD3.X R49, R23, R3, R236, P5, P6 ;  /* 0x0000000317318210 */ /* 0x000fe40002fec4ec */
        /* <DEDUP_REMOVED lines=10> */
[----:B0-----:R-:W-:-:S05]  /*11830*/  @!P5 IMAD R8, R144, R17, RZ ;  /* 0x000000119008d224 */ /* 0x001fca00078e02ff */
[----:B------:R2:W-:Y:S01]  /*11840*/  @!P5 STG.E.U8 desc[UR40][R4.64+0x8], R8 ;  /* 0x000008080400d986 */ /* 0x0005e2000c101128 */
[----:B------:R-:W-:-:S04]  /*11850*/  @!P0 IADD3 R42, P5, P6, R233, R2, R143 ;  /* 0x00000002e92a8210 */ /* 0x000fc80007ebe08f */
[----:B------:R-:W-:Y:S02]  /*11860*/  @!P0 IADD3.X R43, R23, R3, R236, P5, P6 ;  /* 0x00000003172b8210 */ /* 0x000fe40002fec4ec */
[C---:B------:R-:W-:Y:S02]  /*11870*/  ISETP.LT.OR P5, PT, R0.reuse, 0xa, !P2 ;  /* 0x0000000a0000780c */ /* 0x040fe400057a1670 */
[----:B------:R-:W-:-:S11]  /*11880*/  ISETP.LT.OR P0, PT, R0, 0x2a, !P4 ;  /* 0x0000002a0000780c */ /* 0x000fd60006701670 */
[----:B--2---:R-:W-:Y:S02]  /*11890*/  @!P5 IMAD R8, R140, R17, RZ ;  /* 0x000000118c08d224 */ /* 0x004fe400078e02ff */
[----:B------:R-:W2:Y:S04]  /*118a0*/  LDL.LU R140, [R1+0x170] ;  /* 0x00017000018c7983 */ /* 0x000ea80000300800 */
[----:B------:R0:W-:Y:S01]  /*118b0*/  @!P5 STG.E.U8 desc[UR40][R4.64+0x9], R8 ;  /* 0x000009080400d986 */ /* 0x0001e2000c101128 */
[----:B------:R-:W-:-:S13]  /*118c0*/  ISETP.LT.OR P5, PT, R0, 0x9, !P4 ;  /* 0x000000090000780c */ /* 0x000fda00067a1670 */
[----:B0-----:R-:W-:Y:S01]  /*118d0*/  @!P5 IADD3 R8, P6, R233, R4, RZ ;  /* 0x00000004e908d210 */ /* 0x001fe20007fde0ff */
[----:B---3--:R-:W-:Y:S01]  /*118e0*/  @!P5 IMAD R10, R141, R17, RZ ;  /* 0x000000118d0ad224 */ /* 0x008fe200078e02ff */
[----:B------:R-:W-:Y:S01]  /*118f0*/  LOP3.LUT R16, R16, 0xffdfffff, RZ, 0xc0, !PT ;  /* 0xffdfffff10107812 */ /* 0x000fe200078ec0ff */
[----:B------:R-:W3:Y:S02]  /*11900*/  LDL.LU R141, [R1+0x174] ;  /* 0x00017400018d7983 */ /* 0x000ee40000300800 */
[----:B------:R-:W-:-:S05]  /*11910*/  @!P5 IMAD.X R9, R23, 0x1, R5, P6 ;  /* 0x000000011709d824 */ /* 0x000fca00030e0605 */
[----:B------:R4:W-:Y:S01]  /*11920*/  @!P5 STG.E.U8 desc[UR40][R8.64+0x8], R10 ;  /* 0x0000080a0800d986 */ /* 0x0009e2000c101128 */
[----:B------:R-:W-:-:S04]  /*11930*/  @!P0 IADD3 R234, P5, P6, R233, R2, R143 ;  /* 0x00000002e9ea8210 */ /* 0x000fc80007ebe08f */
[----:B------:R-:W-:Y:S02]  /*11940*/  @!P0 IADD3.X R235, R23, R3, R236, P5, P6 ;  /* 0x0000000317eb8210 */ /* 0x000fe40002fec4ec */
[----:B------:R-:W-:Y:S02]  /*11950*/  ISETP.LT.OR P0, PT, R0, 0xa, !P4 ;  /* 0x0000000a0000780c */ /* 0x000fe40006701670 */
[----:B------:R-:W-:Y:S02]  /*11960*/  @P1 LOP3.LUT R16, R16, 0x200000, RZ, 0xfc, !PT ;  /* 0x0020000010101812 */ /* 0x000fe400078efcff */
[----:B------:R-:W-:-:S13]  /*11970*/  ISETP.LT.OR P1, PT, R0, 0x31, !P4 ;  /* 0x000000310000780c */ /* 0x000fda0006721670 */
[----:B------:R-:W-:-:S04]  /*11980*/  @!P1 IADD3 R20, P5, P6, R233, R2, R143 ;  /* 0x00000002e9149210 */ /* 0x000fc80007ebe08f */
[----:B------:R-:W-:Y:S01]  /*11990*/  @!P1 IADD3.X R21, R23, R3, R236, P5, P6 ;  /* 0x0000000317159210 */ /* 0x000fe20002fec4ec */
[----:B----4-:R-:W-:Y:S02]  /*119a0*/  @!P0 IMAD R8, R137, R17, RZ ;  /* 0x0000001189088224 */ /* 0x010fe400078e02ff */
[----:B------:R-:W4:Y:S04]  /*119b0*/  LDL.LU R137, [R1+0x178] ;  /* 0x0001780001897983 */ /* 0x000f280000300800 */
[----:B------:R0:W-:Y:S01]  /*119c0*/  @!P0 STG.E.U8 desc[UR40][R32.64+0x9], R8 ;  /* 0x0000090820008986 */ /* 0x0001e2000c101128 */
[----:B------:R-:W-:-:S13]  /*119d0*/  ISETP.LT.OR P0, PT, R0, 0x32, !P4 ;  /* 0x000000320000780c */ /* 0x000fda0006701670 */
        /* <DEDUP_REMOVED lines=8> */
[----:B------:R-:W-:-:S13]  /*11a60*/  ISETP.LT.OR P5, PT, R0, 0x12, !P2 ;  /* 0x000000120000780c */ /* 0x000fda00057a1670 */
[----:B0-----:R-:W-:Y:S02]  /*11a70*/  @!P5 IMAD R8, R138, R17, RZ ;  /* 0x000000118a08d224 */ /* 0x001fe400078e02ff */
[----:B------:R-:W4:Y:S04]  /*11a80*/  LDL.LU R138, [R1+0x17c] ;  /* 0x00017c00018a7983 */ /* 0x000f280000300800 */
[----:B------:R-:W4:Y:S01]  /*11a90*/  LDL.LU R145, [R1+0x100] ;  /* 0x0001000001917983 */ /* 0x000f220000300800 */
[----:B------:R-:W-:-:S03]  /*11aa0*/  ISETP.LT.OR P0, PT, R0, 0x11, !P4 ;  /* 0x000000110000780c */ /* 0x000fc60006701670 */
[----:B------:R0:W-:Y:S10]  /*11ab0*/  @!P5 STG.E.U8 desc[UR40][R4.64+0x11], R8 ;  /* 0x000011080400d986 */ /* 0x0001f4000c101128 */
[----:B0-----:R-:W-:-:S02]  /*11ac0*/  @!P0 IMAD R8, R139, R17, RZ ;  /* 0x000000118b088224 */ /* 0x001fc400078e02ff */
[----:B------:R-:W4:Y:S04]  /*11ad0*/  LDL.LU R139, [R1+0x104] ;  /* 0x00010400018b7983 */ /* 0x000f280000300800 */
[----:B------:R0:W-:Y:S01]  /*11ae0*/  @!P0 STG.E.U8 desc[UR40][R30.64+0x10], R8 ;  /* 0x000010081e008986 */ /* 0x0001e2000c101128 */
[C---:B------:R-:W-:Y:S02]  /*11af0*/  ISETP.LT.OR P0, PT, R0.reuse, 0x3a, !P4 ;  /* 0x0000003a0000780c */ /* 0x040fe40006701670 */
[----:B------:R-:W-:-:S11]  /*11b00*/  ISETP.LT.OR P1, PT, R0, 0x12, !P4 ;  /* 0x000000120000780c */ /* 0x000fd60006721670 */
[----:B------:R-:W-:Y:S02]  /*11b10*/  @!P0 IADD3 R10, P5, P6, R233, R2, R143 ;  /* 0x00000002e90a8210 */ /* 0x000fe40007ebe08f */
[----:B0-----:R-:W-:Y:S02]  /*11b20*/  @!P1 IMAD R8, R136, R17, RZ ;  /* 0x0000001188089224 */ /* 0x001fe400078e02ff */
[----:B------:R-:W-:Y:S01]  /*11b30*/  @!P0 IADD3.X R11, R23, R3, R236, P5, P6 ;  /* 0x00000003170b8210 */ /* 0x000fe20002fec4ec */
[----:B------:R-:W4:Y:S01]  /*11b40*/  LDL.LU R136, [R1+0x108] ;  /* 0x0001080001887983 */ /* 0x000f220000300800 */
[----:B------:R-:W-:-:S03]  /*11b50*/  ISETP.LT.OR P0, PT, R0, 0x41, !P3 ;  /* 0x000000410000780c */ /* 0x000fc60005f01670 */
[----:B------:R2:W-:Y:S01]  /*11b60*/  @!P1 STG.E.U8 desc[UR40][R28.64+0x11], R8 ;  /* 0x000011081c009986 */ /* 0x0005e2000c101128 */
[----:B------:R-:W-:-:S09]  /*11b70*/  ISETP.LT.OR P1, PT, R0, 0x42, !P3 ;  /* 0x000000420000780c */ /* 0x000fd20005f21670 */
[----:B------:R-:W-:-:S04]  /*11b80*/  @!P0 IADD3 R44, P5, P6, R233, R2, R232 ;  /* 0x00000002e92c8210 */ /* 0x000fc80007ebe0e8 */
[----:B------:R-:W-:Y:S02]  /*11b90*/  @!P0 IADD3.X R45, R23, R3, R237, P5, P6 ;  /* 0x00000003172d8210 */ /* 0x000fe40002fec4ed */
[----:B------:R-:W-:-:S04]  /*11ba0*/  @!P1 IADD3 R40, P5, P6, R233, R2, R232 ;  /* 0x00000002e9289210 */ /* 0x000fc80007ebe0e8 */
[----:B------:R-:W-:Y:S02]  /*11bb0*/  @!P1 IADD3.X R41, R23, R3, R237, P5, P6 ;  /* 0x0000000317299210 */ /* 0x000fe40002fec4ed */
[C---:B------:R-:W-:Y:S02]  /*11bc0*/  ISETP.LT.OR P5, PT, R0.reuse, 0x19, !P2 ;  /* 0x000000190000780c */ /* 0x040fe400057a1670 */
[----:B------:R-:W-:Y:S02]  /*11bd0*/  ISETP.LT.OR P1, PT, R0, 0x49, !P3 ;  /* 0x000000490000780c */ /* 0x000fe40005f21670 */
[----:B------:R-:W-:-:S09]  /*11be0*/  LOP3.LUT P0, RZ, R16, 0x800000, RZ, 0xc0, !PT ;  /* 0x0080000010ff7812 */ /* 0x000fd2000780c0ff */
[----:B--2---:R-:W-:-:S05]  /*11bf0*/  @!P5 IMAD R8, R140, R17, RZ ;  /* 0x000000118c08d224 */ /* 0x004fca00078e02ff */
[----:B------:R3:W-:Y:S01]  /*11c00*/  @!P5 STG.E.U8 desc[UR40][R4.64+0x18], R8 ;  /* 0x000018080400d986 */ /* 0x0007e2000c101128 */
[----:B------:R-:W-:-:S04]  /*11c10*/  @!P1 IADD3 R38, P5, P6, R233, R2, R232 ;  /* 0x00000002e9269210 */ /* 0x000fc80007ebe0e8 */
[----:B------:R-:W-:Y:S02]  /*11c20*/  @!P1 IADD3.X R39, R23, R3, R237, P5, P6 ;  /* 0x0000000317279210 */ /* 0x000fe40002fec4ed */
[----:B------:R-:W-:-:S13]  /*11c30*/  ISETP.LT.OR P5, PT, R0, 0x1a, !P2 ;  /* 0x0000001a0000780c */ /* 0x000fda00057a1670 */
[----:B---3--:R-:W-:-:S05]  /*11c40*/  @!P5 IMAD R8, R141, R17, RZ ;  /* 0x000000118d08d224 */ /* 0x008fca00078e02ff */
[----:B------:R4:W-:Y:S01]  /*11c50*/  @!P5 STG.E.U8 desc[UR40][R4.64+0x19], R8 ;  /* 0x000019080400d986 */ /* 0x0009e2000c101128 */
[----:B------:R-:W-:Y:S02]  /*11c60*/  ISETP.LT.OR P1, PT, R0, 0x1a, !P4 ;  /* 0x0000001a0000780c */ /* 0x000fe40006721670 */
[----:B------:R-:W-:-:S04]  /*11c70*/  LOP3.LUT R16, R16, 0xffefffff, RZ, 0xc0, !PT ;  /* 0xffefffff10107812 */ /* 0x000fc800078ec0ff */
[----:B------:R-:W-:Y:S02]  /*11c80*/  @P2 LOP3.LUT R16, R16, 0x100000, RZ, 0xfc, !PT ;  /* 0x0010000010102812 */ /* 0x000fe400078efcff */
[----:B------:R-:W-:Y:S01]  /*11c90*/  ISETP.GE.AND P2, PT, R19, 0x1, PT ;  /* 0x000000011300780c */ /* 0x000fe20003f46270 */
[----:B----4-:R-:W-:Y:S02]  /*11ca0*/  @!P0 IMAD R8, R137, R17, RZ ;  /* 0x0000001189088224 */ /* 0x010fe400078e02ff */
[----:B------:R-:W2:Y:S04]  /*11cb0*/  LDL.LU R137, [R1+0x10c] ;  /* 0x00010c0001897983 */ /* 0x000ea80000300800 */
[----:B------:R0:W-:Y:S01]  /*11cc0*/  @!P0 STG.E.U8 desc[UR40][R26.64+0x18], R8 ;  /* 0x000018081a008986 */ /* 0x0001e2000c101128 */
[----:B------:R-:W-:-:S03]  /*11cd0*/  ISETP.LT.OR P0, PT, R0, 0x4a, !P3 ;  /* 0x0000004a0000780c */ /* 0x000fc60005f01670 */
[----:B------:R-:W3:Y:S04]  /*11ce0*/  LDL.LU R140, [R1+0x110] ;  /* 0x00011000018c7983 */ /* 0x000ee80000300800 */
[----:B------:R-:W4:Y:S06]  /*11cf0*/  LDL.LU R141, [R1+0x114] ;  /* 0x00011400018d7983 */ /* 0x000f2c0000300800 */
[----:B0-----:R-:W-:-:S04]  /*11d00*/  @!P0 IADD3 R26, P5, P6, R233, R2, R232 ;  /* 0x00000002e91a8210 */ /* 0x001fc80007ebe0e8 */
[----:B------:R-:W-:Y:S02]  /*11d10*/  @!P0 IADD3.X R27, R23, R3, R237, P5, P6 ;  /* 0x00000003171b8210 */ /* 0x000fe40002fec4ed */
[----:B------:R-:W-:-:S13]  /*11d20*/  ISETP.LT.OR P0, PT, R0, 0x51, !P3 ;  /* 0x000000510000780c */ /* 0x000fda0005f01670 */
[----:B------:R-:W-:-:S04]  /*11d30*/  @!P0 IADD3 R30, P5, P6, R233, R2, R232 ;  /* 0x00000002e91e8210 */ /* 0x000fc80007ebe0e8 */
[----:B------:R-:W-:Y:S02]  /*11d40*/  @!P0 IADD3.X R31, R23, R3, R237, P5, P6 ;  /* 0x00000003171f8210 */ /* 0x000fe40002fec4ed */
[----:B------:R-:W-:Y:S01]  /*11d50*/  ISETP.LT.OR P5, PT, R0, 0x21, !P2 ;  /* 0x000000210000780c */ /* 0x000fe200057a1670 */
[----:B------:R-:W-:Y:S02]  /*11d60*/  @!P1 IMAD R8, R138, R17, RZ ;  /* 0x000000118a089224 */ /* 0x000fe400078e02ff */
[----:B------:R-:W4:Y:S04]  /*11d70*/  LDL.LU R138, [R1+0x118] ;  /* 0x00011800018a7983 */ /* 0x000f280000300800 */
[----:B------:R0:W-:Y:S01]  /*11d80*/  @!P1 STG.E.U8 desc[UR40][R24.64+0x19], R8 ;  /* 0x0000190818009986 */ /* 0x0001e2000c101128 */
[----:B------:R-:W-:-:S05]  /*11d90*/  ISETP.LT.OR P1, PT, R0, 0x52, !P3 ;  /* 0x000000520000780c */ /* 0x000fca0005f21670 */
[----:B0-----:R-:W-:-:S05]  /*11da0*/  @!P5 IMAD R8, R145, R17, RZ ;  /* 0x000000119108d224 */ /* 0x001fca00078e02ff */
[----:B------:R0:W-:Y:S03]  /*11db0*/  @!P5 STG.E.U8 desc[UR40][R2.64+0x20], R8 ;  /* 0x000020080200d986 */ /* 0x0001e6000c101128 */
[----:B------:R-:W-:-:S04]  /*11dc0*/  @!P1 IADD3 R24, P5, P6, R233, R2, R232 ;  /* 0x00000002e9189210 */ /* 0x000fc80007ebe0e8 */
[----:B------:R-:W-:Y:S02]  /*11dd0*/  @!P1 IADD3.X R25, R23, R3, R237, P5, P6 ;  /* 0x0000000317199210 */ /* 0x000fe40002fec4ed */
[----:B------:R-:W-:-:S13]  /*11de0*/  ISETP.LT.OR P5, PT, R0, 0x22, !P2 ;  /* 0x000000220000780c */ /* 0x000fda00057a1670 */
[----:B0-----:R-:W-:Y:S02]  /*11df0*/  @!P5 IMAD R8, R139, R17, RZ ;  /* 0x000000118b08d224 */ /* 0x001fe400078e02ff */
[----:B------:R-:W4:Y:S04]  /*11e00*/  LDL.LU R139, [R1+0x11c] ;  /* 0x00011c00018b7983 */ /* 0x000f280000300800 */
[----:B------:R-:W4:Y:S01]  /*11e10*/  LDL.LU R145, [R1+0x120] ;  /* 0x0001200001917983 */ /* 0x000f220000300800 */
[----:B------:R-:W-:-:S03]  /*11e20*/  LOP3.LUT P0, RZ, R16, 0x400000, RZ, 0xc0, !PT ;  /* 0x0040000010ff7812 */ /* 0x000fc6000780c0ff */
[----:B------:R0:W-:Y:S01]  /*11e30*/  @!P5 STG.E.U8 desc[UR40][R2.64+0x21], R8 ;  /* 0x000021080200d986 */ /* 0x0001e2000c101128 */
[C---:B------:R-:W-:Y:S02]  /*11e40*/  ISETP.LT.OR P5, PT, R0.reuse, 0x21, !P0 ;  /* 0x000000210000780c */ /* 0x040fe400047a1670 */
[----:B------:R-:W-:-:S11]  /*11e50*/  ISETP.LT.OR P1, PT, R0, 0x59, !P3 ;  /* 0x000000590000780c */ /* 0x000fd60005f21670 */
[----:B0-----:R-:W-:Y:S01]  /*11e60*/  @!P5 IADD3 R8, P6, R2, R233, RZ ;  /* 0x000000e90208d210 */ /* 0x001fe20007fde0ff */
[----:B------:R-:W-:Y:S02]  /*11e70*/  @!P5 IMAD R28, R136, R17, RZ ;  /* 0x00000011881cd224 */ /* 0x000fe400078e02ff */
[----:B------:R-:W4:Y:S02]  /*11e80*/  LDL.LU R136, [R1+0x124] ;  /* 0x0001240001887983 */ /* 0x000f240000300800 */
[----:B------:R-:W-:-:S05]  /*11e90*/  @!P5 IMAD.X R9, R3, 0x1, R23, P6 ;  /* 0x000000010309d824 */ /* 0x000fca00030e0617 */
[----:B------:R0:W-:Y:S02]  /*11ea0*/  @!P5 STG.E.U8 desc[UR40][R8.64+0x20], R28 ;  /* 0x0000201c0800d986 */ /* 0x0001e4000c101128 */
[----:B0-----:R-:W-:-:S04]  /*11eb0*/  @!P1 IADD3 R28, P5, P6, R233, R2, R232 ;  /* 0x00000002e91c9210 */ /* 0x001fc80007ebe0e8 */
[----:B------:R-:W-:Y:S02]  /*11ec0*/  @!P1 IADD3.X R29, R23, R3, R237, P5, P6 ;  /* 0x00000003171d9210 */ /* 0x000fe40002fec4ed */
[----:B------:R-:W-:-:S13]  /*11ed0*/  ISETP.LT.OR P5, PT, R0, 0x22, !P0 ;  /* 0x000000220000780c */ /* 0x000fda00047a1670 */
[----:B------:R-:W-:-:S05]  /*11ee0*/  @!P5 IADD3 R8, P6, R2, R233, RZ ;  /* 0x000000e90208d210 */ /* 0x000fca0007fde0ff */
[----:B------:R-:W-:Y:S01]  /*11ef0*/  @!P5 IMAD.X R9, R3, 0x1, R23, P6 ;  /* 0x000000010309d824 */ /* 0x000fe200030e0617 */
[C---:B------:R-:W-:Y:S01]  /*11f00*/  ISETP.LT.OR P1, PT, R0.reuse, 0x5a, !P3 ;  /* 0x0000005a0000780c */ /* 0x040fe20005f21670 */
[----:B--2---:R-:W-:Y:S02]  /*11f10*/  @!P5 IMAD R32, R137, R17, RZ ;  /* 0x000000118920d224 */ /* 0x004fe400078e02ff */
[----:B------:R-:W2:Y:S04]  /*11f20*/  LDL.LU R137, [R1+0x128] ;  /* 0x0001280001897983 */ /* 0x000ea80000300800 */
[----:B------:R3:W-:Y:S01]  /*11f30*/  @!P5 STG.E.U8 desc[UR40][R8.64+0x21], R32 ;  /* 0x000021200800d986 */ /* 0x0007e2000c101128 */
[----:B------:R-:W-:-:S13]  /*11f40*/  ISETP.LT.OR P5, PT, R0, 0x29, !P2 ;  /* 0x000000290000780c */ /* 0x000fda00057a1670 */
[----:B---3--:R-:W-:-:S05]  /*11f50*/  @!P5 IMAD R8, R140, R17, RZ ;  /* 0x000000118c08d224 */ /* 0x008fca00078e02ff */
[----:B------:R4:W-:Y:S01]  /*11f60*/  @!P5 STG.E.U8 desc[UR40][R2.64+0x28], R8 ;  /* 0x000028080200d986 */ /* 0x0009e2000c101128 */
[----:B------:R-:W-:-:S04]  /*11f70*/  @!P1 IADD3 R34, P5, P6, R233, R2, R232 ;  /* 0x00000002e9229210 */ /* 0x000fc80007ebe0e8 */
[----:B------:R-:W-:Y:S02]  /*11f80*/  @!P1 IADD3.X R35, R23, R3, R237, P5, P6 ;  /* 0x0000000317239210 */ /* 0x000fe40002fec4ed */
[----:B------:R-:W-:-:S13]  /*11f90*/  ISETP.LT.OR P5, PT, R0, 0x2a, !P2 ;  /* 0x0000002a0000780c */ /* 0x000fda00057a1670 */
[----:B----4-:R-:W-:-:S05]  /*11fa0*/  @!P5 IMAD R8, R141, R17, RZ ;  /* 0x000000118d08d224 */ /* 0x010fca00078e02ff */
[----:B------:R0:W-:Y:S01]  /*11fb0*/  @!P5 STG.E.U8 desc[UR40][R2.64+0x29], R8 ;  /* 0x000029080200d986 */ /* 0x0001e2000c101128 */
[C---:B------:R-:W-:Y:S02]  /*11fc0*/  ISETP.LT.OR P5, PT, R0.reuse, 0x29, !P0 ;  /* 0x000000290000780c */ /* 0x040fe400047a1670 */
[----:B------:R-:W-:-:S11]  /*11fd0*/  ISETP.LT.OR P1, PT, R0, 0x41, !P4 ;  /* 0x000000410000780c */ /* 0x000fd60006721670 */
[----:B0-----:R-:W-:Y:S01]  /*11fe0*/  @!P5 IADD3 R8, P6, R2, R233, RZ ;  /* 0x000000e90208d210 */ /* 0x001fe20007fde0ff */
[----:B------:R-:W-:Y:S02]  /*11ff0*/  @!P5 IMAD R32, R138, R17, RZ ;  /* 0x000000118a20d224 */ /* 0x000fe400078e02ff */
[----:B------:R-:W3:Y:S02]  /*12000*/  LDL.LU R138, [R1+0x12c] ;  /* 0x00012c00018a7983 */ /* 0x000ee40000300800 */
[----:B------:R-:W-:-:S05]  /*12010*/  @!P5 IMAD.X R9, R3, 0x1, R23, P6 ;  /* 0x000000010309d824 */ /* 0x000fca00030e0617 */
[----:B------:R0:W-:Y:S01]  /*12020*/  @!P5 STG.E.U8 desc[UR40][R8.64+0x28], R32 ;  /* 0x000028200800d986 */ /* 0x0001e2000c101128 */
[----:B------:R-:W-:-:S04]  /*12030*/  @!P1 IADD3 R36, P5, P6, R233, R2, R143 ;  /* 0x00000002e9249210 */ /* 0x000fc80007ebe08f */
[----:B------:R-:W-:Y:S02]  /*12040*/  @!P1 IADD3.X R37, R23, R3, R236, P5, P6 ;  /* 0x0000000317259210 */ /* 0x000fe40002fec4ec */
[----:B------:R-:W-:-:S13]  /*12050*/  ISETP.LT.OR P5, PT, R0, 0x2a, !P0 ;  /* 0x0000002a0000780c */ /* 0x000fda00047a1670 */
[----:B0-----:R-:W-:Y:S02]  /*12060*/  @!P5 IMAD R32, R139, R17, RZ ;  /* 0x000000118b20d224 */ /* 0x001fe400078e02ff */
[----:B------:R-:W4:Y:S04]  /*12070*/  LDL.LU R139, [R1+0x130] ;  /* 0x00013000018b7983 */ /* 0x000f280000300800 */
[----:B------:R-:W4:Y:S04]  /*12080*/  LDL.LU R140, [R1+0x134] ;  /* 0x00013400018c7983 */ /* 0x000f280000300800 */
[----:B------:R-:W4:Y:S01]  /*12090*/  LDL.LU R141, [R1+0x138] ;  /* 0x00013800018d7983 */ /* 0x000f220000300800 */
[----:B------:R-:W-:-:S05]  /*120a0*/  @!P5 IADD3 R8, P6, R2, R233, RZ ;  /* 0x000000e90208d210 */ /* 0x000fca0007fde0ff */
[----:B------:R-:W-:-:S05]  /*120b0*/  @!P5 IMAD.X R9, R3, 0x1, R23, P6 ;  /* 0x000000010309d824 */ /* 0x000fca00030e0617 */
[----:B------:R0:W-:Y:S01]  /*120c0*/  @!P5 STG.E.U8 desc[UR40][R8.64+0x29], R32 ;  /* 0x000029200800d986 */ /* 0x0001e2000c101128 */
[----:B------:R-:W-:-:S13]  /*120d0*/  ISETP.LT.OR P5, PT, R0, 0x31, !P2 ;  /* 0x000000310000780c */ /* 0x000fda00057a1670 */
[----:B0-----:R-:W-:Y:S02]  /*120e0*/  @!P5 IMAD R8, R145, R17, RZ ;  /* 0x000000119108d224 */ /* 0x001fe400078e02ff */
[----:B------:R-:W4:Y:S04]  /*120f0*/  LDL.LU R145, [R1+0x13c] ;  /* 0x00013c0001917983 */ /* 0x000f280000300800 */
[----:B------:R-:W4:Y:S04]  /*12100*/  LDL.LU R147, [R1+0xc0] ;  /* 0x0000c00001937983 */ /* 0x000f280000300800 */
[----:B------:R-:W4:Y:S04]  /*12110*/  LDL.LU R148, [R1+0xc4] ;  /* 0x0000c40001947983 */ /* 0x000f280000300800 */
[----:B------:R-:W4:Y:S04]  /*12120*/  LDL.LU R149, [R1+0xc8] ;  /* 0x0000c80001957983 */ /* 0x000f280000300800 */
[----:B------:R-:W4:Y:S04]  /*12130*/  LDL.LU R121, [R1+0xcc] ;  /* 0x0000cc0001797983 */ /* 0x000f280000300800 */
[----:B------:R-:W4:Y:S01]  /*12140*/  LDL.LU R123, [R1+0xd0] ;  /* 0x0000d000017b7983 */ /* 0x000f220000300800 */
[----:B------:R-:W-:-:S03]  /*12150*/  ISETP.LT.OR P1, PT, R0, 0x42, !P4 ;  /* 0x000000420000780c */ /* 0x000fc60006721670 */
[----:B------:R0:W-:Y:S04]  /*12160*/  @!P5 STG.E.U8 desc[UR40][R2.64+0x30], R8 ;  /* 0x000030080200d986 */ /* 0x0001e8000c101128 */
[----:B------:R-:W4:Y:S04]  /*12170*/  LDL.LU R124, [R1+0xd4] ;  /* 0x0000d400017c7983 */ /* 0x000f280000300800 */
[----:B------:R-:W4:Y:S02]  /*12180*/  LDL.LU R125, [R1+0xd8] ;  /* 0x0000d800017d7983 */ /* 0x000f240000300800 */
[----:B------:R-:W-:-:S02]  /*12190*/  @!P1 IADD3 R32, P5, P6, R233, R2, R143 ;  /* 0x00000002e9209210 */ /* 0x000fc40007ebe08f */
[----:B------:R-:W4:Y:S02]  /*121a0*/  LDL.LU R129, [R1+0xdc] ;  /* 0x0000dc0001817983 */ /* 0x000f240000300800 */
[----:B------:R-:W-:Y:S02]  /*121b0*/  @!P1 IADD3.X R33, R23, R3, R236, P5, P6 ;  /* 0x0000000317219210 */ /* 0x000fe40002fec4ec */
[C---:B------:R-:W-:Y:S01]  /*121c0*/  ISETP.LT.OR P5, PT, R0.reuse, 0x32, !P2 ;  /* 0x000000320000780c */ /* 0x040fe200057a1670 */
[----:B------:R-:W4:Y:S01]  /*121d0*/  LDL.LU R131, [R1+0xe0] ;  /* 0x0000e00001837983 */ /* 0x000f220000300800 */
[----:B------:R-:W-:-:S03]  /*121e0*/  ISETP.LT.OR P1, PT, R0, 0x49, !P4 ;  /* 0x000000490000780c */ /* 0x000fc60006721670 */
[----:B------:R-:W4:Y:S04]  /*121f0*/  LDL.LU R132, [R1+0xe4] ;  /* 0x0000e40001847983 */ /* 0x000f280000300800 */
[----:B------:R-:W4:Y:S04]  /*12200*/  LDL.LU R133, [R1+0xe8] ;  /* 0x0000e80001857983 */ /* 0x000f280000300800 */
[----:B0-----:R-:W-:Y:S01]  /*12210*/  @!P5 IMAD R8, R136, R17, RZ ;  /* 0x000000118808d224 */ /* 0x001fe200078e02ff */
[----:B------:R-:W4:Y:S04]  /*12220*/  LDL.LU R105, [R1+0xec] ;  /* 0x0000ec0001697983 */ /* 0x000f280000300800 */
[----:B------:R0:W-:Y:S01]  /*12230*/  @!P5 STG.E.U8 desc[UR40][R2.64+0x31], R8 ;  /* 0x000031080200d986 */ /* 0x0001e2000c101128 */
[----:B------:R-:W-:-:S03]  /*12240*/  ISETP.LT.OR P5, PT, R0, 0x31, !P0 ;  /* 0x000000310000780c */ /* 0x000fc600047a1670 */
[----:B------:R-:W4:Y:S04]  /*12250*/  LDL.LU R107, [R1+0xf0] ;  /* 0x0000f000016b7983 */ /* 0x000f280000300800 */
[----:B------:R-:W4:Y:S04]  /*12260*/  LDL.LU R108, [R1+0xf4] ;  /* 0x0000f400016c7983 */ /* 0x000f280000300800 */
[----:B------:R-:W4:Y:S02]  /*12270*/  LDL.LU R109, [R1+0xf8] ;  /* 0x0000f800016d7983 */ /* 0x000f240000300800 */
[----:B0-----:R-:W-:-:S02]  /*12280*/  @!P5 IADD3 R8, P6, R2, R233, RZ ;  /* 0x000000e90208d210 */ /* 0x001fc40007fde0ff */
[----:B------:R-:W-:Y:S01]  /*12290*/  LOP3.LUT R22, R22, 0xfdffffff, RZ, 0xc0, !PT ;  /* 0xfdffffff16167812 */ /* 0x000fe200078ec0ff */
[----:B------:R-:W4:Y:S02]  /*122a0*/  LDL.LU R113, [R1+0xfc] ;  /* 0x0000fc0001717983 */ /* 0x000f240000300800 */
[----:B------:R-:W-:Y:S02]  /*122b0*/  @!P5 IMAD.X R9, R3, 0x1, R23, P6 ;  /* 0x000000010309d824 */ /* 0x000fe400030e0617 */
        /* <DEDUP_REMOVED lines=19> */
[----:B------:R-:W4:Y:S01]  /*123f0*/  LDL.LU R84, [R1+0x4c] ;  /* 0x00004c0001547983 */ /* 0x000f220000300800 */
[----:B--2---:R-:W-:-:S03]  /*12400*/  @!P5 IMAD R66, R137, R17, RZ ;  /* 0x000000118942d224 */ /* 0x004fc600078e02ff */
[----:B------:R-:W2:Y:S04]  /*12410*/  LDL.LU R85, [R1+0x50] ;  /* 0x0000500001557983 */ /* 0x000ea80000300800 */
[----:B------:R0:W-:Y:S01]  /*12420*/  @!P5 STG.E.U8 desc[UR40][R8.64+0x30], R66 ;  /* 0x000030420800d986 */ /* 0x0001e2000c101128 */
[----:B------:R-:W-:-:S03]  /*12430*/  @!P1 IADD3 R136, P5, P6, R233, R2, R143 ;  /* 0x00000002e9889210 */ /* 0x000fc60007ebe08f */
[----:B------:R-:W2:Y:S01]  /*12440*/  LDL.LU R86, [R1+0x54] ;  /* 0x0000540001567983 */ /* 0x000ea20000300800 */
[----:B------:R-:W-:Y:S02]  /*12450*/  @!P1 IADD3.X R137, R23, R3, R236, P5, P6 ;  /* 0x0000000317899210 */ /* 0x000fe40002fec4ec */
[----:B------:R-:W-:Y:S01]  /*12460*/  ISETP.LT.OR P5, PT, R0, 0x32, !P0 ;  /* 0x000000320000780c */ /* 0x000fe200047a1670 */
[----:B------:R-:W2:-:S12]  /*12470*/  LDL.LU R87, [R1+0x58] ;  /* 0x0000580001577983 */ /* 0x000e980000300800 */
[----:B0-----:R-:W-:-:S05]  /*12480*/  @!P5 IADD3 R8, P6, R2, R233, RZ ;  /* 0x000000e90208d210 */ /* 0x001fca0007fde0ff */
[----:B------:R-:W-:Y:S01]  /*12490*/  @!P5 IMAD.X R9, R3, 0x1, R23, P6 ;  /* 0x000000010309d824 */ /* 0x000fe200030e0617 */
[----:B------:R-:W-:Y:S01]  /*124a0*/  ISETP.LT.OR P1, PT, R0, 0x4a, !P4 ;  /* 0x0000004a0000780c */ /* 0x000fe20006721670 */
[----:B---3--:R-:W-:-:S05]  /*124b0*/  @!P5 IMAD R66, R138, R17, RZ ;  /* 0x000000118a42d224 */ /* 0x008fca00078e02ff */
[----:B------:R4:W-:Y:S01]  /*124c0*/  @!P5 STG.E.U8 desc[UR40][R8.64+0x31], R66 ;  /* 0x000031420800d986 */ /* 0x0009e2000c101128 */
[----:B------:R-:W-:-:S13]  /*124d0*/  ISETP.LT.OR P5, PT, R0, 0x39, !P2 ;  /* 0x000000390000780c */ /* 0x000fda00057a1670 */
[----:B----4-:R-:W-:-:S05]  /*124e0*/  @!P5 IMAD R8, R139, R17, RZ ;  /* 0x000000118b08d224 */ /* 0x010fca00078e02ff */
[----:B------:R0:W-:Y:S01]  /*124f0*/  @!P5 STG.E.U8 desc[UR40][R2.64+0x38], R8 ;  /* 0x000038080200d986 */ /* 0x0001e2000c101128 */
[----:B------:R-:W-:-:S04]  /*12500*/  @!P1 IADD3 R138, P5, P6, R233, R2, R143 ;  /* 0x00000002e98a9210 */ /* 0x000fc80007ebe08f */
[----:B------:R-:W-:Y:S02]  /*12510*/  @!P1 IADD3.X R139, R23, R3, R236, P5, P6 ;  /* 0x00000003178b9210 */ /* 0x000fe40002fec4ec */
        /* <DEDUP_REMOVED lines=15> */
[----:B------:R-:W-:Y:S01]  /*12610*/  @!P5 IMAD.X R9, R3, 0x1, R23, P6 ;  /* 0x000000010309d824 */ /* 0x000fe200030e0617 */
[----:B------:R-:W-:-:S04]  /*12620*/  LOP3.LUT P1, RZ, R16, 0x200000, RZ, 0xc0, !PT ;  /* 0x0020000010ff7812 */ /* 0x000fc8000782c0ff */
[----:B------:R0:W-:Y:S01]  /*12630*/  @!P5 STG.E.U8 desc[UR40][R8.64+0x39], R66 ;  /* 0x000039420800d986 */ /* 0x0001e2000c101128 */
[----:B------:R-:W-:Y:S02]  /*12640*/  @!P2 IADD3 R144, P5, P6, R233, R2, R143 ;  /* 0x00000002e990a210 */ /* 0x000fe40007ebe08f */
[----:B------:R-:W-:Y:S02]  /*12650*/  LOP3.LUT R16, R16, 0xfff7ffff, RZ, 0xc0, !PT ;  /* 0xfff7ffff10107812 */ /* 0x000fe400078ec0ff */
[----:B------:R-:W-:Y:S02]  /*12660*/  @!P2 IADD3.X R145, R23, R3, R236, P5, P6 ;  /* 0x000000031791a210 */ /* 0x000fe40002fec4ec */
[----:B------:R-:W-:Y:S02]  /*12670*/  ISETP.LT.OR P5, PT, R0, 0x21, !P1 ;  /* 0x000000210000780c */ /* 0x000fe40004fa1670 */
[----:B------:R-:W-:Y:S02]  /*12680*/  @P0 LOP3.LUT R16, R16, 0x80000, RZ, 0xfc, !PT ;  /* 0x0008000010100812 */ /* 0x000fe400078efcff */
[----:B------:R-:W-:-:S09]  /*12690*/  ISETP.LT.OR P0, PT, R0, 0x59, !P4 ;  /* 0x000000590000780c */ /* 0x000fd20006701670 */
[----:B0-----:R-:W-:Y:S01]  /*126a0*/  @!P5 IMAD R8, R147, R17, RZ ;  /* 0x000000119308d224 */ /* 0x001fe200078e02ff */
[----:B------:R-:W-:-:S04]  /*126b0*/  @P2 LOP3.LUT R22, R22, 0x2000000, RZ, 0xfc, !PT ;  /* 0x0200000016162812 */ /* 0x000fc800078efcff */
[----:B------:R0:W-:Y:S01]  /*126c0*/  @!P5 STG.E.U8 desc[UR40][R6.64+0x20], R8 ;  /* 0x000020080600d986 */ /* 0x0001e2000c101128 */
[----:B------:R-:W-:Y:S02]  /*126d0*/  @!P0 IADD3 R146, P5, P6, R233, R2, R143 ;  /* 0x00000002e9928210 */ /* 0x000fe40007ebe08f */
[----:B------:R-:W-:Y:S02]  /*126e0*/  LOP3.LUT R22, R22, 0xffbfffff, RZ, 0xc0, !PT ;  /* 0xffbfffff16167812 */ /* 0x000fe400078ec0ff */
[----:B------:R-:W-:Y:S02]  /*126f0*/  @!P0 IADD3.X R147, R23, R3, R236, P5, P6 ;  /* 0x0000000317938210 */ /* 0x000fe40002fec4ec */
[----:B------:R-:W-:Y:S02]  /*12700*/  ISETP.LT.OR P5, PT, R0, 0x22, !P1 ;  /* 0x000000220000780c */ /* 0x000fe40004fa1670 */
[----:B------:R-:W-:Y:S02]  /*12710*/  @P0 LOP3.LUT R22, R22, 0x400000, RZ, 0xfc, !PT ;  /* 0x0040000016160812 */ /* 0x000fe400078efcff */
[----:B------:R-:W-:-:S02]  /*12720*/  ISETP.LT.OR P0, PT, R0, 0x5a, !P4 ;  /* 0x0000005a0000780c */ /* 0x000fc40006701670 */
[----:B------:R-:W-:-:S07]  /*12730*/  ISETP.LT.OR P2, PT, R0, 0x21, !P3 ;  /* 0x000000210000780c */ /* 0x000fce0005f41670 */
[----:B0-----:R-:W-:Y:S01]  /*12740*/  @!P5 IMAD R8, R148, R17, RZ ;  /* 0x000000119408d224 */ /* 0x001fe200078e02ff */
[----:B------:R-:W-:-:S04]  /*12750*/  LOP3.LUT R22, R22, 0xfffeffff, RZ, 0xc0, !PT ;  /* 0xfffeffff16167812 */ /* 0x000fc800078ec0ff */
[----:B------:R0:W-:Y:S01]  /*12760*/  @!P5 STG.E.U8 desc[UR40][R6.64+0x21], R8 ;  /* 0x000021080600d986 */ /* 0x0001e2000c101128 */
[----:B------:R-:W-:Y:S02]  /*12770*/  @!P0 IADD3 R148, P5, P6, R233, R2, R143 ;  /* 0x00000002e9948210 */ /* 0x000fe40007ebe08f */
[----:B------:R-:W-:Y:S01]  /*12780*/  @P0 LOP3.LUT R22, R22, 0x10000, RZ, 0xfc, !PT ;  /* 0x0001000016160812 */ /* 0x000fe200078efcff */
[----:B0-----:R-:W-:Y:S01]  /*12790*/  @!P2 IMAD R8, R149, R17, RZ ;  /* 0x000000119508a224 */ /* 0x001fe200078e02ff */
[----:B------:R-:W-:Y:S02]  /*127a0*/  @!P0 IADD3.X R149, R23, R3, R236, P5, P6 ;  /* 0x0000000317958210 */ /* 0x000fe40002fec4ec */
[----:B------:R-:W-:Y:S02]  /*127b0*/  ISETP.LT.OR P0, PT, R0, 0x61, !P3 ;  /* 0x000000610000780c */ /* 0x000fe40005f01670 */
[----:B------:R-:W-:Y:S01]  /*127c0*/  LOP3.LUT R16, R16, 0xfffffeff, RZ, 0xc0, !PT ;  /* 0xfffffeff10107812 */ /* 0x000fe200078ec0ff */
[----:B------:R0:W-:Y:S01]  /*127d0*/  @!P2 STG.E.U8 desc[UR40][R64.64+0x20], R8 ;  /* 0x000020084000a986 */ /* 0x0001e2000c101128 */
[----:B------:R-:W-:-:S09]  /*127e0*/  ISETP.LT.OR P2, PT, R0, 0x22, !P3 ;  /* 0x000000220000780c */ /* 0x000fd20005f41670 */
[----:B------:R-:W-:Y:S02]  /*127f0*/  @!P0 IADD3 R150, P5, P6, R233, R2, R232 ;  /* 0x00000002e9968210 */ /* 0x000fe40007ebe0e8 */
[----:B------:R-:W-:Y:S02]  /*12800*/  @P0 LOP3.LUT R16, R16, 0x100, RZ, 0xfc, !PT ;  /* 0x0000010010100812 */ /* 0x000fe400078efcff */
[----:B------:R-:W-:Y:S02]  /*12810*/  @!P0 IADD3.X R151, R23, R3, R237, P5, P6 ;  /* 0x0000000317978210 */ /* 0x000fe40002fec4ed */
[----:B------:R-:W-:Y:S01]  /*12820*/  ISETP.LT.OR P0, PT, R0, 0x62, !P3 ;  /* 0x000000620000780c */ /* 0x000fe20005f01670 */
[----:B0-----:R-:W-:Y:S01]  /*12830*/  @!P2 IMAD R8, R121, R17, RZ ;  /* 0x000000117908a224 */ /* 0x001fe200078e02ff */
[----:B------:R-:W-:-:S11]  /*12840*/  LOP3.LUT R16, R16, 0xffffff7f, RZ, 0xc0, !PT ;  /* 0xffffff7f10107812 */ /* 0x000fd600078ec0ff */
[----:B------:R-:W-:-:S04]  /*12850*/  @!P0 IADD3 R120, P5, P6, R233, R2, R232 ;  /* 0x00000002e9788210 */ /* 0x000fc80007ebe0e8 */
[----:B------:R-:W-:Y:S02]  /*12860*/  @!P0 IADD3.X R121, R23, R3, R237, P5, P6 ;  /* 0x0000000317798210 */ /* 0x000fe40002fec4ed */
[----:B------:R-:W-:Y:S02]  /*12870*/  ISETP.LT.OR P5, PT, R0, 0x29, !P1 ;  /* 0x000000290000780c */ /* 0x000fe40004fa1670 */
[----:B------:R-:W-:Y:S02]  /*12880*/  @P0 LOP3.LUT R16, R16, 0x80, RZ, 0xfc, !PT ;  /* 0x0000008010100812 */ /* 0x000fe400078efcff */
[----:B------:R-:W-:Y:S01]  /*12890*/  ISETP.LT.OR P0, PT, R0, 0x69, !P3 ;  /* 0x000000690000780c */ /* 0x000fe20005f01670 */
[----:B------:R0:W-:Y:S08]  /*128a0*/  @!P2 STG.E.U8 desc[UR40][R62.64+0x21], R8 ;  /* 0x000021083e00a986 */ /* 0x0001f0000c101128 */
[----:B0-----:R-:W-:-:S05]  /*128b0*/  @!P5 IMAD R8, R123, R17, RZ ;  /* 0x000000117b08d224 */ /* 0x001fca00078e02ff */
        /* <DEDUP_REMOVED lines=47> */
[C---:B------:R-:W-:Y:S02]  /*12bb0*/  ISETP.LT.OR P0, PT, R0.reuse, 0x32, !P3 ;  /* 0x000000320000780c */ /* 0x040fe40005f01670 */
[----:B------:R0:W-:Y:S01]  /*12bc0*/  @!P2 STG.E.U8 desc[UR40][R56.64+0x30], R8 ;  /* 0x000030083800a986 */ /* 0x0001e2000c101128 */
[----:B------:R-:W-:-:S10]  /*12bd0*/  ISETP.LT.OR P2, PT, R0, 0x61, !P4 ;  /* 0x000000610000780c */ /* 0x000fd40006741670 */
[----:B0-----:R-:W-:Y:S01]  /*12be0*/  @!P0 IMAD R8, R105, R17, RZ ;  /* 0x0000001169088224 */ /* 0x001fe200078e02ff */
[----:B------:R-:W-:Y:S01]  /*12bf0*/  LOP3.LUT R22, R22, 0xdfffffff, RZ, 0xc0, !PT ;  /* 0xdfffffff16167812 */ /* 0x000fe200078ec0ff */
[----:B------:R-:W3:Y:S04]  /*12c00*/  LDL.LU R56, [R1+0x5c] ;  /* 0x00005c0001387983 */ /* 0x000ee80000300800 */
[----:B------:R0:W-:Y:S01]  /*12c10*/  @!P0 STG.E.U8 desc[UR40][R54.64+0x31], R8 ;  /* 0x0000310836008986 */ /* 0x0001e2000c101128 */
[----:B------:R-:W-:Y:S02]  /*12c20*/  ISETP.LT.OR P0, PT, R0, 0x62, !P4 ;  /* 0x000000620000780c */ /* 0x000fe40006701670 */
[----:B------:R-:W-:Y:S01]  /*12c30*/  @!P2 IADD3 R134, P5, P6, R233, R2, R143 ;  /* 0x00000002e986a210 */ /* 0x000fe20007ebe08f */
[----:B------:R-:W4:Y:S03]  /*12c40*/  LDL.LU R57, [R1+0x60] ;  /* 0x0000600001397983 */ /* 0x000f260000300800 */
[----:B------:R-:W-:Y:S01]  /*12c50*/  @!P2 IADD3.X R135, R23, R3, R236, P5, P6 ;  /* 0x000000031787a210 */ /* 0x000fe20002fec4ec */
[----:B------:R-:W4:Y:S01]  /*12c60*/  LDL.LU R58, [R1+0x64] ;  /* 0x00006400013a7983 */ /* 0x000f220000300800 */
[----:B------:R-:W-:-:S03]  /*12c70*/  @P2 LOP3.LUT R22, R22, 0x20000000, RZ, 0xfc, !PT ;  /* 0x2000000016162812 */ /* 0x000fc600078efcff */
[----:B------:R-:W4:Y:S02]  /*12c80*/  LDL.LU R59, [R1+0x68] ;  /* 0x00006800013b7983 */ /* 0x000f240000300800 */
[----:B------:R-:W-:Y:S02]  /*12c90*/  @!P0 IADD3 R104, P5, P6, R233, R2, R143 ;  /* 0x00000002e9688210 */ /* 0x000fe40007ebe08f */
[----:B------:R-:W-:Y:S01]  /*12ca0*/  LOP3.LUT R22, R22, 0xfeffffff, RZ, 0xc0, !PT ;  /* 0xfeffffff16167812 */ /* 0x000fe200078ec0ff */
[----:B------:R-:W4:Y:S01]  /*12cb0*/  LDL.LU R60, [R1+0x6c] ;  /* 0x00006c00013c7983 */ /* 0x000f220000300800 */
[----:B------:R-:W-:Y:S02]  /*12cc0*/  @!P0 IADD3.X R105, R23, R3, R236, P5, P6 ;  /* 0x0000000317698210 */ /* 0x000fe40002fec4ec */
[----:B------:R-:W-:Y:S01]  /*12cd0*/  ISETP.LT.OR P5, PT, R0, 0x39, !P1 ;  /* 0x000000390000780c */ /* 0x000fe20004fa1670 */
[----:B------:R-:W4:Y:S01]  /*12ce0*/  LDL.LU R61, [R1+0x70] ;  /* 0x00007000013d7983 */ /* 0x000f220000300800 */
[----:B------:R-:W-:-:S02]  /*12cf0*/  @P0 LOP3.LUT R22, R22, 0x1000000, RZ, 0xfc, !PT ;  /* 0x0100000016160812 */ /* 0x000fc400078efcff */
[----:B------:R-:W-:Y:S01]  /*12d00*/  ISETP.LT.OR P0, PT, R0, 0x69, !P4 ;  /* 0x000000690000780c */ /* 0x000fe20006701670 */
[----:B------:R-:W4:Y:S08]  /*12d10*/  LDL.LU R62, [R1+0x74] ;  /* 0x00007400013e7983 */ /* 0x000f300000300800 */
[----:B0-----:R-:W-:Y:S01]  /*12d20*/  @!P5 IMAD R8, R107, R17, RZ ;  /* 0x000000116b08d224 */ /* 0x001fe200078e02ff */
[----:B------:R-:W-:Y:S01]  /*12d30*/  LOP3.LUT R22, R22, 0xffdfffff, RZ, 0xc0, !PT ;  /* 0xffdfffff16167812 */ /* 0x000fe200078ec0ff */
[----:B------:R-:W4:Y:S04]  /*12d40*/  LDL.LU R63, [R1+0x78] ;  /* 0x00007800013f7983 */ /* 0x000f280000300800 */
[----:B------:R0:W-:Y:S01]  /*12d50*/  @!P5 STG.E.U8 desc[UR40][R6.64+0x38], R8 ;  /* 0x000038080600d986 */ /* 0x0001e2000c101128 */
[----:B------:R-:W-:-:S02]  /*12d60*/  @!P0 IADD3 R106, P5, P6, R233, R2, R143 ;  /* 0x00000002e96a8210 */ /* 0x000fc40007ebe08f */
[----:B------:R-:W-:Y:S01]  /*12d70*/  @P0 LOP3.LUT R22, R22, 0x200000, RZ, 0xfc, !PT ;  /* 0x0020000016160812 */ /* 0x000fe200078efcff */
[----:B------:R-:W4:Y:S01]  /*12d80*/  LDL.LU R65, [R1+0x7c] ;  /* 0x00007c0001417983 */ /* 0x000f220000300800 */
[----:B------:R-:W-:Y:S02]  /*12d90*/  @!P0 IADD3.X R107, R23, R3, R236, P5, P6 ;  /* 0x00000003176b8210 */ /* 0x000fe40002fec4ec */
[C---:B------:R-:W-:Y:S01]  /*12da0*/  ISETP.LT.OR P5, PT, R0.reuse, 0x3a, !P1 ;  /* 0x0000003a0000780c */ /* 0x040fe20004fa1670 */
[----:B------:R-:W4:Y:S01]  /*12db0*/  LDL.LU R67, [R1] ;  /* 0x0000000001437983 */ /* 0x000f220000300800 */
[----:B------:R-:W-:Y:S02]  /*12dc0*/  ISETP.LT.OR P0, PT, R0, 0x39, !P3 ;  /* 0x000000390000780c */ /* 0x000fe40005f01670 */
[----:B------:R-:W-:Y:S01]  /*12dd0*/  LOP3.LUT R22, R22, 0xffff7fff, RZ, 0xc0, !PT ;  /* 0xffff7fff16167812 */ /* 0x000fe200078ec0ff */
[----:B------:R-:W4:Y:S01]  /*12de0*/  LDL.LU R68, [R1+0x4] ;  /* 0x0000040001447983 */ /* 0x000f220000300800 */
[----:B------:R-:W-:-:S07]  /*12df0*/  LOP3.LUT P2, RZ, R16, 0x100000, RZ, 0xc0, !PT ;  /* 0x0010000010ff7812 */ /* 0x000fce000784c0ff */
[-C--:B0-----:R-:W-:Y:S01]  /*12e00*/  @!P5 IMAD R8, R108, R17.reuse, RZ ;  /* 0x000000116c08d224 */ /* 0x081fe200078e02ff */
[----:B------:R-:W-:Y:S01]  /*12e10*/  LOP3.LUT R18, R18, 0x7fffffff, RZ, 0xc0, !PT ;  /* 0x7fffffff12127812 */ /* 0x000fe200078ec0ff */
[----:B------:R-:W4:Y:S04]  /*12e20*/  LDL.LU R69, [R1+0x8] ;  /* 0x0000080001457983 */ /* 0x000f280000300800 */
[----:B------:R0:W-:Y:S02]  /*12e30*/  @!P5 STG.E.U8 desc[UR40][R6.64+0x39], R8 ;  /* 0x000039080600d986 */ /* 0x0001e4000c101128 */
[----:B0-----:R-:W-:-:S05]  /*12e40*/  @!P0 IMAD R8, R109, R17, RZ ;  /* 0x000000116d088224 */ /* 0x001fca00078e02ff */
[----:B------:R0:W-:Y:S01]  /*12e50*/  @!P0 STG.E.U8 desc[UR40][R52.64+0x38], R8 ;  /* 0x0000380834008986 */ /* 0x0001e2000c101128 */
[----:B------:R-:W-:-:S13]  /*12e60*/  ISETP.LT.OR P0, PT, R0, 0x6a, !P4 ;  /* 0x0000006a0000780c */ /* 0x000fda0006701670 */
[----:B------:R-:W-:Y:S02]  /*12e70*/  @!P0 IADD3 R108, P5, P6, R233, R2, R143 ;  /* 0x00000002e96c8210 */ /* 0x000fe40007ebe08f */
[----:B------:R-:W-:Y:S02]  /*12e80*/  @P0 LOP3.LUT R22, R22, 0x8000, RZ, 0xfc, !PT ;  /* 0x0000800016160812 */ /* 0x000fe400078efcff */
[----:B------:R-:W-:Y:S02]  /*12e90*/  @!P0 IADD3.X R109, R23, R3, R236, P5, P6 ;  /* 0x00000003176d8210 */ /* 0x000fe40002fec4ec */
[----:B------:R-:W-:Y:S02]  /*12ea0*/  ISETP.LT.OR P0, PT, R0, 0x3a, !P3 ;  /* 0x0000003a0000780c */ /* 0x000fe40005f01670 */
[----:B------:R-:W-:-:S04]  /*12eb0*/  LOP3.LUT R16, R16, 0xfffbffff, RZ, 0xc0, !PT ;  /* 0xfffbffff10107812 */ /* 0x000fc800078ec0ff */
[----:B------:R-:W-:Y:S02]  /*12ec0*/  @P1 LOP3.LUT R16, R16, 0x40000, RZ, 0xfc, !PT ;  /* 0x0004000010101812 */ /* 0x000fe400078efcff */
[----:B------:R-:W-:-:S05]  /*12ed0*/  ISETP.LT.OR P1, PT, R0, 0x71, !P4 ;  /* 0x000000710000780c */ /* 0x000fca0006721670 */
[----:B0-----:R-:W-:-:S05]  /*12ee0*/  @!P0 IMAD R8, R113, R17, RZ ;  /* 0x0000001171088224 */ /* 0x001fca00078e02ff */
[----:B------:R0:W-:Y:S01]  /*12ef0*/  @!P0 STG.E.U8 desc[UR40][R50.64+0x39], R8 ;  /* 0x0000390832008986 */ /* 0x0001e2000c101128 */
[----:B------:R-:W-:Y:S02]  /*12f00*/  ISETP.LT.OR P0, PT, R0, 0x72, !P4 ;  /* 0x000000720000780c */ /* 0x000fe40006701670 */
[----:B------:R-:W-:Y:S02]  /*12f10*/  @!P1 IADD3 R110, P5, P6, R233, R2, R143 ;  /* 0x00000002e96e9210 */ /* 0x000fe40007ebe08f */
[----:B------:R-:W-:Y:S02]  /*12f20*/  LOP3.LUT R22, R22, 0xffffbfff, RZ, 0xc0, !PT ;  /* 0xffffbfff16167812 */ /* 0x000fe400078ec0ff */
[----:B------:R-:W-:Y:S02]  /*12f30*/  @!P1 IADD3.X R111, R23, R3, R236, P5, P6 ;  /* 0x00000003176f9210 */ /* 0x000fe40002fec4ec */
[----:B------:R-:W-:-:S05]  /*12f40*/  @P1 LOP3.LUT R22, R22, 0x4000, RZ, 0xfc, !PT ;  /* 0x0000400016161812 */ /* 0x000fca00078efcff */
[----:B------:R-:W-:Y:S02]  /*12f50*/  @!P0 IADD3 R112, P5, P6, R233, R2, R143 ;  /* 0x00000002e9708210 */ /* 0x000fe40007ebe08f */
[----:B------:R-:W-:Y:S02]  /*12f60*/  LOP3.LUT R22, R22, 0xfffffdff, RZ, 0xc0, !PT ;  /* 0xfffffdff16167812 */ /* 0x000fe400078ec0ff */
[----:B------:R-:W-:Y:S02]  /*12f70*/  @!P0 IADD3.X R113, R23, R3, R236, P5, P6 ;  /* 0x0000000317718210 */ /* 0x000fe40002fec4ec */
[----:B------:R-:W-:Y:S02]  /*12f80*/  ISETP.LT.OR P5, PT, R0, 0x21, !P2 ;  /* 0x000000210000780c */ /* 0x000fe400057a1670 */
[----:B------:R-:W-:Y:S02]  /*12f90*/  @P0 LOP3.LUT R22, R22, 0x200, RZ, 0xfc, !PT ;  /* 0x0000020016160812 */ /* 0x000fe400078efcff */
[----:B------:R-:W-:-:S09]  /*12fa0*/  ISETP.LT.OR P0, PT, R0, 0x79, !P4 ;  /* 0x000000790000780c */ /* 0x000fd20006701670 */
[----:B0-----:R-:W-:-:S05]  /*12fb0*/  @!P5 IMAD R8, R115, R17, RZ ;  /* 0x000000117308d224 */ /* 0x001fca00078e02ff */
[----:B------:R0:W-:Y:S01]  /*12fc0*/  @!P5 STG.E.U8 desc[UR40][R4.64+0x20], R8 ;  /* 0x000020080400d986 */ /* 0x0001e2000c101128 */
[----:B------:R-:W-:Y:S02]  /*12fd0*/  @!P0 IADD3 R114, P5, P6, R233, R2, R143 ;  /* 0x00000002e9728210 */ /* 0x000fe40007ebe08f */
[----:B------:R-:W-:Y:S02]  /*12fe0*/  LOP3.LUT R22, R22, 0xffffff7f, RZ, 0xc0, !PT ;  /* 0xffffff7f16167812 */ /* 0x000fe400078ec0ff */
[----:B------:R-:W-:Y:S02]  /*12ff0*/  @!P0 IADD3.X R115, R23, R3, R236, P5, P6 ;  /* 0x0000000317738210 */ /* 0x000fe40002fec4ec */
[----:B------:R-:W-:Y:S02]  /*13000*/  ISETP.LT.OR P5, PT, R0, 0x22, !P2 ;  /* 0x000000220000780c */ /* 0x000fe400057a1670 */
[----:B------:R-:W-:Y:S02]  /*13010*/  @P0 LOP3.LUT R22, R22, 0x80, RZ, 0xfc, !PT ;  /* 0x0000008016160812 */ /* 0x000fe400078efcff */
[----:B------:R-:W-:-:S09]  /*13020*/  ISETP.LT.OR P0, PT, R0, 0x21, !P4 ;  /* 0x000000210000780c */ /* 0x000fd20006701670 */
[----:B0-----:R-:W-:-:S05]  /*13030*/  @!P5 IMAD R8, R116, R17, RZ ;  /* 0x000000117408d224 */ /* 0x001fca00078e02ff */
[----:B------:R0:W-:Y:S02]  /*13040*/  @!P5 STG.E.U8 desc[UR40][R4.64+0x21], R8 ;  /* 0x000021080400d986 */ /* 0x0001e4000c101128 */
[----:B0-----:R-:W-:-:S05]  /*13050*/  @!P0 IMAD R8, R117, R17, RZ ;  /* 0x0000001175088224 */ /* 0x001fca00078e02ff */
[----:B------:R0:W-:Y:S01]  /*13060*/  @!P0 STG.E.U8 desc[UR40][R48.64+0x20], R8 ;  /* 0x0000200830008986 */ /* 0x0001e2000c101128 */
[----:B------:R-:W-:Y:S02]  /*13070*/  ISETP.LT.OR P0, PT, R0, 0x7a, !P4 ;  /* 0x0000007a0000780c */ /* 0x000fe40006701670 */
[----:B------:R-:W-:-:S11]  /*13080*/  LOP3.LUT R22, R22, 0xfffffffd, RZ, 0xc0, !PT ;  /* 0xfffffffd16167812 */ /* 0x000fd600078ec0ff */
[----:B------:R-:W-:Y:S02]  /*13090*/  @!P0 IADD3 R116, P5, P6, R233, R2, R143 ;  /* 0x00000002e9748210 */ /* 0x000fe40007ebe08f */
[----:B------:R-:W-:Y:S02]  /*130a0*/  @P0 LOP3.LUT R22, R22, 0x2, RZ, 0xfc, !PT ;  /* 0x0000000216160812 */ /* 0x000fe400078efcff */
[----:B------:R-:W-:Y:S02]  /*130b0*/  @!P0 IADD3.X R117, R23, R3, R236, P5, P6 ;  /* 0x0000000317758210 */ /* 0x000fe40002fec4ec */
[C---:B------:R-:W-:Y:S02]  /*130c0*/  ISETP.LT.OR P0, PT, R0.reuse, 0x22, !P4 ;  /* 0x000000220000780c */ /* 0x040fe40006701670 */
[----:B------:R-:W-:-:S11]  /*130d0*/  ISETP.LT.OR P1, PT, R0, 0x81, !P3 ;  /* 0x000000810000780c */ /* 0x000fd60005f21670 */
        /* <DEDUP_REMOVED lines=26> */
[----:B------:R-:W-:Y:S02]  /*13280*/  LOP3.LUT R22, R22, 0xefffffff, RZ, 0xc0, !PT ;  /* 0xefffffff16167812 */ /* 0x000fe400078ec0ff */
[----:B------:R-:W-:Y:S02]  /*13290*/  ISETP.LT.OR P1, PT, R0, 0x91, !P3 ;  /* 0x000000910000780c */ /* 0x000fe40005f21670 */
[----:B------:R-:W-:Y:S01]  /*132a0*/  LOP3.LUT R16, R16, 0xfffdffff, RZ, 0xc0, !PT ;  /* 0xfffdffff10107812 */ /* 0x000fe200078ec0ff */
[----:B0-----:R-:W4:Y:S06]  /*132b0*/  LDL.LU R42, [R1+0xc] ;  /* 0x00000c00012a7983 */ /* 0x001f2c0000300800 */
[----:B------:R-:W-:-:S02]  /*132c0*/  @!P0 IADD3 R92, P5, P6, R233, R2, R232 ;  /* 0x00000002e95c8210 */ /* 0x000fc40007ebe0e8 */
[----:B------:R-:W-:Y:S01]  /*132d0*/  @P0 LOP3.LUT R22, R22, 0x10000000, RZ, 0xfc, !PT ;  /* 0x1000000016160812 */ /* 0x000fe200078efcff */
[----:B------:R-:W4:Y:S01]  /*132e0*/  LDL.LU R43, [R1+0x10] ;  /* 0x00001000012b7983 */ /* 0x000f220000300800 */
[----:B------:R-:W-:Y:S02]  /*132f0*/  @!P0 IADD3.X R93, R23, R3, R237, P5, P6 ;  /* 0x00000003175d8210 */ /* 0x000fe40002fec4ed */
[----:B------:R-:W-:-:S13]  /*13300*/  ISETP.LT.OR P0, PT, R0, 0x2a, !P4 ;  /* 0x0000002a0000780c */ /* 0x000fda0006701670 */
[----:B------:R-:W-:-:S05]  /*13310*/  @!P0 IMAD R8, R97, R17, RZ ;  /* 0x0000001161088224 */ /* 0x000fca00078e02ff */
        /* <DEDUP_REMOVED lines=62> */
[----:B------:R-:W-:Y:S02]  /*13700*/  ISETP.LT.OR P1, PT, R0, 0x3a, !P4 ;  /* 0x0000003a0000780c */ /* 0x000fe40006721670 */
[----:B------:R-:W-:-:S02]  /*13710*/  @P2 LOP3.LUT R16, R16, 0x20000, RZ, 0xfc, !PT ;  /* 0x0002000010102812 */ /* 0x000fc400078efcff */
[----:B------:R-:W-:-:S07]  /*13720*/  ISETP.GE.AND P2, PT, R19, 0x1, PT ;  /* 0x000000011300780c */ /* 0x000fce0003f46270 */
[----:B------:R-:W-:Y:S02]  /*13730*/  @!P0 IADD3 R78, P5, P6, R233, R2, R143 ;  /* 0x00000002e94e8210 */ /* 0x000fe40007ebe08f */
[----:B0-----:R-:W-:Y:S02]  /*13740*/  @!P1 IMAD R8, R80, R17, RZ ;  /* 0x0000001150089224 */ /* 0x001fe400078e02ff */
[----:B------:R-:W-:Y:S02]  /*13750*/  @!P0 IADD3.X R79, R23, R3, R236, P5, P6 ;  /* 0x00000003174f8210 */ /* 0x000fe40002fec4ec */
[C---:B------:R-:W-:Y:S01]  /*13760*/  ISETP.LT.OR P5, PT, R0.reuse, 0x41, !P2 ;  /* 0x000000410000780c */ /* 0x040fe200057a1670 */
[----:B------:R0:W-:Y:S01]  /*13770*/  @!P1 STG.E.U8 desc[UR40][R10.64+0x39], R8 ;  /* 0x000039080a009986 */ /* 0x0001e2000c101128 */
[----:B------:R-:W-:-:S11]  /*13780*/  ISETP.LT.OR P1, PT, R0, 0x92, !P4 ;  /* 0x000000920000780c */ /* 0x000fd60006721670 */
[----:B0-----:R-:W-:-:S05]  /*13790*/  @!P5 IMAD R8, R81, R17, RZ ;  /* 0x000000115108d224 */ /* 0x001fca00078e02ff */
[----:B------:R0:W-:Y:S01]  /*137a0*/  @!P5 STG.E.U8 desc[UR40][R2.64+0x40], R8 ;  /* 0x000040080200d986 */ /* 0x0001e2000c101128 */
[----:B------:R-:W-:-:S04]  /*137b0*/  @!P1 IADD3 R80, P5, P6, R233, R2, R143 ;  /* 0x00000002e9509210 */ /* 0x000fc80007ebe08f */
[----:B------:R-:W-:Y:S02]  /*137c0*/  @!P1 IADD3.X R81, R23, R3, R236, P5, P6 ;  /* 0x0000000317519210 */ /* 0x000fe40002fec4ec */
[----:B------:R-:W-:Y:S02]  /*137d0*/  ISETP.LT.OR P5, PT, R0, 0x42, !P2 ;  /* 0x000000420000780c */ /* 0x000fe400057a1670 */
[----:B------:R-:W-:Y:S02]  /*137e0*/  @P0 LOP3.LUT R18, R18, 0x80000000, RZ, 0xfc, !PT ;  /* 0x8000000012120812 */ /* 0x000fe400078efcff */
[----:B------:R-:W-:-:S09]  /*137f0*/  LOP3.LUT P0, RZ, R16, 0x80000, RZ, 0xc0, !PT ;  /* 0x0008000010ff7812 */ /* 0x000fd2000780c0ff */
[----:B0-----:R-:W-:-:S05]  /*13800*/  @!P5 IMAD R8, R82, R17, RZ ;  /* 0x000000115208d224 */ /* 0x001fca00078e02ff */
[----:B------:R0:W-:Y:S01]  /*13810*/  @!P5 STG.E.U8 desc[UR40][R2.64+0x41], R8 ;  /* 0x000041080200d986 */ /* 0x0001e2000c101128 */
[----:B------:R-:W-:Y:S02]  /*13820*/  ISETP.LT.OR P5, PT, R0, 0x41, !P0 ;  /* 0x000000410000780c */ /* 0x000fe400047a1670 */
[----:B------:R-:W-:-:S04]  /*13830*/  LOP3.LUT R18, R18, 0xbfffffff, RZ, 0xc0, !PT ;  /* 0xbfffffff12127812 */ /* 0x000fc800078ec0ff */
[----:B------:R-:W-:Y:S02]  /*13840*/  @P1 LOP3.LUT R18, R18, 0x40000000, RZ, 0xfc, !PT ;  /* 0x4000000012121812 */ /* 0x000fe400078efcff */
[----:B------:R-:W-:-:S05]  /*13850*/  ISETP.LT.OR P1, PT, R0, 0x99, !P4 ;  /* 0x000000990000780c */ /* 0x000fca0006721670 */
[----:B0-----:R-:W-:Y:S01]  /*13860*/  @!P5 IADD3 R8, P6, R2, R233, RZ ;  /* 0x000000e90208d210 */ /* 0x001fe20007fde0ff */
[----:B------:R-:W-:-:S04]  /*13870*/  @!P5 IMAD R10, R83, R17, RZ ;  /* 0x00000011530ad224 */ /* 0x000fc800078e02ff */
[----:B------:R-:W-:-:S05]  /*13880*/  @!P5 IMAD.X R9, R3, 0x1, R23, P6 ;  /* 0x000000010309d824 */ /* 0x000fca00030e0617 */
[----:B------:R0:W-:Y:S01]  /*13890*/  @!P5 STG.E.U8 desc[UR40][R8.64+0x40], R10 ;  /* 0x0000400a0800d986 */ /* 0x0001e2000c101128 */
[----:B------:R-:W-:-:S04]  /*138a0*/  @!P1 IADD3 R82, P5, P6, R233, R2, R143 ;  /* 0x00000002e9529210 */ /* 0x000fc80007ebe08f */
[----:B------:R-:W-:Y:S02]  /*138b0*/  @!P1 IADD3.X R83, R23, R3, R236, P5, P6 ;  /* 0x0000000317539210 */ /* 0x000fe40002fec4ec */
[----:B------:R-:W-:-:S13]  /*138c0*/  ISETP.LT.OR P5, PT, R0, 0x42, !P0 ;  /* 0x000000420000780c */ /* 0x000fda00047a1670 */
[----:B0-----:R-:W-:Y:S01]  /*138d0*/  @!P5 IADD3 R8, P6, R2, R233, RZ ;  /* 0x000000e90208d210 */ /* 0x001fe20007fde0ff */
[----:B------:R-:W-:-:S04]  /*138e0*/  @!P5 IMAD R10, R84, R17, RZ ;  /* 0x00000011540ad224 */ /* 0x000fc800078e02ff */
[----:B------:R-:W-:Y:S01]  /*138f0*/  @!P5 IMAD.X R9, R3, 0x1, R23, P6 ;  /* 0x000000010309d824 */ /* 0x000fe200030e0617 */
[----:B------:R-:W-:-:S04]  /*13900*/  LOP3.LUT R18, R18, 0xefffffff, RZ, 0xc0, !PT ;  /* 0xefffffff12127812 */ /* 0x000fc800078ec0ff */
[----:B------:R2:W-:Y:S01]  /*13910*/  @!P5 STG.E.U8 desc[UR40][R8.64+0x41], R10 ;  /* 0x0000410a0800d986 */ /* 0x0005e2000c101128 */
[----:B------:R-:W-:Y:S02]  /*13920*/  ISETP.LT.OR P5, PT, R0, 0x49, !P2 ;  /* 0x000000490000780c */ /* 0x000fe400057a1670 */
[----:B------:R-:W-:Y:S02]  /*13930*/  @P1 LOP3.LUT R18, R18, 0x10000000, RZ, 0xfc, !PT ;  /* 0x1000000012121812 */ /* 0x000fe400078efcff */
[----:B------:R-:W-:-:S09]  /*13940*/  ISETP.LT.OR P1, PT, R0, 0x9a, !P4 ;  /* 0x0000009a0000780c */ /* 0x000fd20006721670 */
[----:B--2---:R-:W-:-:S05]  /*13950*/  @!P5 IMAD R8, R85, R17, RZ ;  /* 0x000000115508d224 */ /* 0x004fca00078e02ff */
[----:B------:R0:W-:Y:S01]  /*13960*/  @!P5 STG.E.U8 desc[UR40][R2.64+0x48], R8 ;  /* 0x000048080200d986 */ /* 0x0001e2000c101128 */
[----:B------:R-:W-:-:S04]  /*13970*/  @!P1 IADD3 R84, P5, P6, R233, R2, R143 ;  /* 0x00000002e9549210 */ /* 0x000fc80007ebe08f */
[----:B------:R-:W-:Y:S02]  /*13980*/  @!P1 IADD3.X R85, R23, R3, R236, P5, P6 ;  /* 0x0000000317559210 */ /* 0x000fe40002fec4ec */
[----:B------:R-:W-:-:S13]  /*13990*/  ISETP.LT.OR P5, PT, R0, 0x4a, !P2 ;  /* 0x0000004a0000780c */ /* 0x000fda00057a1670 */
        /* <DEDUP_REMOVED lines=14> */
[----:B---3--:R-:W-:-:S04]  /*13a80*/  @!P5 IMAD R10, R56, R17, RZ ;  /* 0x00000011380ad224 */ /* 0x008fc800078e02ff */
[----:B------:R-:W-:Y:S01]  /*13a90*/  @!P5 IMAD.X R9, R3, 0x1, R23, P6 ;  /* 0x000000010309d824 */ /* 0x000fe200030e0617 */
[----:B------:R-:W-:-:S04]  /*13aa0*/  LOP3.LUT R22, R22, 0xfffdffff, RZ, 0xc0, !PT ;  /* 0xfffdffff16167812 */ /* 0x000fc800078ec0ff */
[----:B------:R4:W-:Y:S01]  /*13ab0*/  @!P5 STG.E.U8 desc[UR40][R8.64+0x49], R10 ;  /* 0x0000490a0800d986 */ /* 0x0009e2000c101128 */
[----:B------:R-:W-:Y:S02]  /*13ac0*/  ISETP.LT.OR P5, PT, R0, 0x51, !P2 ;  /* 0x000000510000780c */ /* 0x000fe400057a1670 */
[----:B------:R-:W-:Y:S02]  /*13ad0*/  @P1 LOP3.LUT R22, R22, 0x20000, RZ, 0xfc, !PT ;  /* 0x0002000016161812 */ /* 0x000fe400078efcff */
[----:B------:R-:W-:-:S09]  /*13ae0*/  ISETP.LT.OR P1, PT, R0, 0xa2, !P3 ;  /* 0x000000a20000780c */ /* 0x000fd20005f21670 */
[----:B----4-:R-:W-:-:S05]  /*13af0*/  @!P5 IMAD R8, R57, R17, RZ ;  /* 0x000000113908d224 */ /* 0x010fca00078e02ff */
        /* <DEDUP_REMOVED lines=25> */
[----:B0-----:R-:W-:-:S05]  /*13c90*/  @!P5 IMAD R8, R61, R17, RZ ;  /* 0x000000113d08d224 */ /* 0x001fca00078e02ff */
        /* <DEDUP_REMOVED lines=10> */
[----:B------:R-:W-:Y:S01]  /*13d40*/  @!P5 IMAD.X R9, R3, 0x1, R23, P6 ;  /* 0x000000010309d824 */ /* 0x000fe200030e0617 */
[----:B------:R-:W-:-:S04]  /*13d50*/  LOP3.LUT R18, R18, 0xdfffffff, RZ, 0xc0, !PT ;  /* 0xdfffffff12127812 */ /* 0x000fc800078ec0ff */
[----:B------:R0:W-:Y:S01]  /*13d60*/  @!P5 STG.E.U8 desc[UR40][R8.64+0x58], R10 ;  /* 0x0000580a0800d986 */ /* 0x0001e2000c101128 */
[----:B------:R-:W-:-:S04]  /*13d70*/  @!P2 IADD3 R62, P5, P6, R233, R2, R232 ;  /* 0x00000002e93ea210 */ /* 0x000fc80007ebe0e8 */
[----:B------:R-:W-:Y:S02]  /*13d80*/  @!P2 IADD3.X R63, R23, R3, R237, P5, P6 ;  /* 0x00000003173fa210 */ /* 0x000fe40002fec4ed */
[----:B------:R-:W-:Y:S02]  /*13d90*/  ISETP.LT.OR P5, PT, R0, 0x5a, !P0 ;  /* 0x0000005a0000780c */ /* 0x000fe400047a1670 */
[----:B------:R-:W-:-:S04]  /*13da0*/  @P1 LOP3.LUT R18, R18, 0x20000000, RZ, 0xfc, !PT ;  /* 0x2000000012121812 */ /* 0x000fc800078efcff */
[----:B------:R-:W-:-:S04]  /*13db0*/  LOP3.LUT R18, R18, 0xf7ffffff, RZ, 0xc0, !PT ;  /* 0xf7ffffff12127812 */ /* 0x000fc800078ec0ff */
[----:B------:R-:W-:Y:S02]  /*13dc0*/  @P2 LOP3.LUT R18, R18, 0x8000000, RZ, 0xfc, !PT ;  /* 0x0800000012122812 */ /* 0x000fe400078efcff */
[----:B------:R-:W-:Y:S02]  /*13dd0*/  ISETP.LT.OR P2, PT, R0, 0xb2, !P3 ;  /* 0x000000b20000780c */ /* 0x000fe40005f41670 */
        /* <DEDUP_REMOVED lines=22> */
[----:B------:R0:W-:Y:S04]  /*13f40*/  @!P2 STG.E.U8 desc[UR40][R44.64+0x40], R8 ;  /* 0x000040082c00a986 */ /* 0x0001e8000c101128 */
[----:B0-----:R-:W2:Y:S04]  /*13f50*/  LDL.LU R44, [R1+0x14] ;  /* 0x00001400012c7983 */ /* 0x001ea80000300800 */
[----:B------:R-:W3:Y:S04]  /*13f60*/  LDL.LU R45, [R1+0x18] ;  /* 0x00001800012d7983 */ /* 0x000ee80000300800 */
[----:B------:R-:W4:Y:S04]  /*13f70*/  LDL.LU R49, [R1+0x1c] ;  /* 0x00001c0001317983 */ /* 0x000f280000300800 */
[----:B------:R-:W4:Y:S04]  /*13f80*/  LDL.LU R51, [R1+0x20] ;  /* 0x0000200001337983 */ /* 0x000f280000300800 */
[----:B------:R-:W4:Y:S04]  /*13f90*/  LDL.LU R52, [R1+0x24] ;  /* 0x0000240001347983 */ /* 0x000f280000300800 */
[----:B------:R-:W4:Y:S01]  /*13fa0*/  LDL.LU R53, [R1+0x28] ;  /* 0x0000280001357983 */ /* 0x000f220000300800 */
[----:B------:R-:W-:-:S04]  /*13fb0*/  LOP3.LUT R18, R18, 0xfff7ffff, RZ, 0xc0, !PT ;  /* 0xfff7ffff12127812 */ /* 0x000fc800078ec0ff */
[----:B------:R-:W-:Y:S02]  /*13fc0*/  @P0 LOP3.LUT R18, R18, 0x80000, RZ, 0xfc, !PT ;  /* 0x0008000012120812 */ /* 0x000fe400078efcff */
[----:B------:R-:W-:Y:S02]  /*13fd0*/  ISETP.LT.OR P0, PT, R0, 0xba, !P3 ;  /* 0x000000ba0000780c */ /* 0x000fe40005f01670 */
[----:B------:R-:W-:-:S11]  /*13fe0*/  LOP3.LUT R18, R18, 0xfffeffff, RZ, 0xc0, !PT ;  /* 0xfffeffff12127812 */ /* 0x000fd600078ec0ff */
[----:B------:R-:W-:Y:S02]  /*13ff0*/  @!P0 IADD3 R68, P5, P6, R233, R2, R232 ;  /* 0x00000002e9448210 */ /* 0x000fe40007ebe0e8 */
[----:B------:R-:W-:Y:S02]  /*14000*/  @P0 LOP3.LUT R18, R18, 0x10000, RZ, 0xfc, !PT ;  /* 0x0001000012120812 */ /* 0x000fe400078efcff */
[----:B------:R-:W-:Y:S02]  /*14010*/  @!P0 IADD3.X R69, R23, R3, R237, P5, P6 ;  /* 0x0000000317458210 */ /* 0x000fe40002fec4ed */
[C---:B------:R-:W-:Y:S02]  /*14020*/  ISETP.LT.OR P0, PT, R0.reuse, 0xa1, !P4 ;  /* 0x000000a10000780c */ /* 0x040fe40006701670 */
[----:B------:R-:W-:Y:S02]  /*14030*/  ISETP.LT.OR P2, PT, R0, 0x42, !P3 ;  /* 0x000000420000780c */ /* 0x000fe40005f41670 */
[----:B------:R-:W-:-:S09]  /*14040*/  LOP3.LUT R18, R18, 0xffff7fff, RZ, 0xc0, !PT ;  /* 0xffff7fff12127812 */ /* 0x000fd200078ec0ff */
[----:B------:R-:W-:Y:S02]  /*14050*/  @!P0 IADD3 R70, P5, P6, R233, R2, R143 ;  /* 0x00000002e9468210 */ /* 0x000fe40007ebe08f */
[----:B------:R-:W-:Y:S02]  /*14060*/  @P0 LOP3.LUT R18, R18, 0x8000, RZ, 0xfc, !PT ;  /* 0x0000800012120812 */ /* 0x000fe400078efcff */
[----:B------:R-:W-:Y:S02]  /*14070*/  @!P0 IADD3.X R71, R23, R3, R236, P5, P6 ;  /* 0x0000000317478210 */ /* 0x000fe40002fec4ec */
[----:B------:R-:W-:Y:S01]  /*14080*/  ISETP.LT.OR P0, PT, R0, 0xa2, !P4 ;  /* 0x000000a20000780c */ /* 0x000fe20006701670 */
[----:B------:R-:W-:-:S05]  /*14090*/  @!P2 IMAD R8, R42, R17, RZ ;  /* 0x000000112a08a224 */ /* 0x000fca00078e02ff */
[----:B------:R0:W-:Y:S01]  /*140a0*/  @!P2 STG.E.U8 desc[UR40][R40.64+0x41], R8 ;  /* 0x000041082800a986 */ /* 0x0001e2000c101128 */
[----:B------:R-:W-:-:S06]  /*140b0*/  LOP3.LUT R18, R18, 0xffffefff, RZ, 0xc0, !PT ;  /* 0xffffefff12127812 */ /* 0x000fcc00078ec0ff */
[----:B0-----:R-:W-:-:S04]  /*140c0*/  @!P0 IADD3 R40, P5, P6, R233, R2, R143 ;  /* 0x00000002e9288210 */ /* 0x001fc80007ebe08f */
[----:B------:R-:W-:Y:S02]  /*140d0*/  @!P0 IADD3.X R41, R23, R3, R236, P5, P6 ;  /* 0x0000000317298210 */ /* 0x000fe40002fec4ec */
[----:B------:R-:W-:Y:S02]  /*140e0*/  ISETP.LT.OR P5, PT, R0, 0x49, !P1 ;  /* 0x000000490000780c */ /* 0x000fe40004fa1670 */
[----:B------:R-:W-:Y:S02]  /*140f0*/  @P0 LOP3.LUT R18, R18, 0x1000, RZ, 0xfc, !PT ;  /* 0x0000100012120812 */ /* 0x000fe400078efcff */
[----:B------:R-:W-:-:S09]  /*14100*/  ISETP.LT.OR P0, PT, R0, 0xa9, !P4 ;  /* 0x000000a90000780c */ /* 0x000fd20006701670 */
[----:B------:R-:W-:-:S05]  /*14110*/  @!P5 IMAD R8, R43, R17, RZ ;  /* 0x000000112b08d224 */ /* 0x000fca00078e02ff */
[----:B------:R2:W-:Y:S01]  /*14120*/  @!P5 STG.E.U8 desc[UR40][R6.64+0x48], R8 ;  /* 0x000048080600d986 */ /* 0x0005e2000c101128 */
[----:B------:R-:W-:Y:S02]  /*14130*/  @!P0 IADD3 R42, P5, P6, R233, R2, R143 ;  /* 0x00000002e92a8210 */ /* 0x000fe40007ebe08f */
[----:B------:R-:W-:Y:S02]  /*14140*/  LOP3.LUT R18, R18, 0xfffff7ff, RZ, 0xc0, !PT ;  /* 0xfffff7ff12127812 */ /* 0x000fe400078ec0ff */
[----:B------:R-:W-:Y:S02]  /*14150*/  @!P0 IADD3.X R43, R23, R3, R236, P5, P6 ;  /* 0x00000003172b8210 */ /* 0x000fe40002fec4ec */
[----:B------:R-:W-:Y:S02]  /*14160*/  ISETP.LT.OR P5, PT, R0, 0x4a, !P1 ;  /* 0x0000004a0000780c */ /* 0x000fe40004fa1670 */
[----:B------:R-:W-:Y:S02]  /*14170*/  @P0 LOP3.LUT R18, R18, 0x800, RZ, 0xfc, !PT ;  /* 0x0000080012120812 */ /* 0x000fe400078efcff */
[----:B------:R-:W-:-:S02]  /*14180*/  ISETP.LT.OR P0, PT, R0, 0xaa, !P4 ;  /* 0x000000aa0000780c */ /* 0x000fc40006701670 */
[----:B------:R-:W-:Y:S02]  /*14190*/  ISETP.LT.OR P2, PT, R0, 0x49, !P3 ;  /* 0x000000490000780c */ /* 0x000fe40005f41670 */
[----:B------:R-:W-:-:S09]  /*141a0*/  LOP3.LUT R18, R18, 0xfffffeff, RZ, 0xc0, !PT ;  /* 0xfffffeff12127812 */ /* 0x000fd200078ec0ff */
[----:B------:R-:W-:-:S04]  /*141b0*/  @P0 LOP3.LUT R18, R18, 0x100, RZ, 0xfc, !PT ;  /* 0x0000010012120812 */ /* 0x000fc800078efcff */
[----:B------:R-:W-:Y:S01]  /*141c0*/  LOP3.LUT R18, R18, 0xffffff7f, RZ, 0xc0, !PT ;  /* 0xffffff7f12127812 */ /* 0x000fe200078ec0ff */
[----:B--2---:R-:W-:-:S05]  /*141d0*/  @!P5 IMAD R8, R44, R17, RZ ;  /* 0x000000112c08d224 */ /* 0x004fca00078e02ff */
[----:B------:R3:W-:Y:S01]  /*141e0*/  @!P5 STG.E.U8 desc[UR40][R6.64+0x49], R8 ;  /* 0x000049080600d986 */ /* 0x0007e2000c101128 */
[----:B------:R-:W-:Y:S01]  /*141f0*/  @!P0 IADD3 R44, P5, P6, R233, R2, R143 ;  /* 0x00000002e92c8210 */ /* 0x000fe20007ebe08f */
[----:B---3--:R-:W-:-:S03]  /*14200*/  @!P2 IMAD R8, R45, R17, RZ ;  /* 0x000000112d08a224 */ /* 0x008fc600078e02ff */
[----:B------:R-:W-:Y:S02]  /*14210*/  @!P0 IADD3.X R45, R23, R3, R236, P5, P6 ;  /* 0x00000003172d8210 */ /* 0x000fe40002fec4ec */
[C---:B------:R-:W-:Y:S01]  /*14220*/  ISETP.LT.OR P0, PT, R0.reuse, 0xb1, !P4 ;  /* 0x000000b10000780c */ /* 0x040fe20006701670 */
[----:B------:R4:W-:Y:S01]  /*14230*/  @!P2 STG.E.U8 desc[UR40][R38.64+0x48], R8 ;  /* 0x000048082600a986 */ /* 0x0009e2000c101128 */
[----:B------:R-:W-:-:S11]  /*14240*/  ISETP.LT.OR P2, PT, R0, 0x4a, !P3 ;  /* 0x0000004a0000780c */ /* 0x000fd60005f41670 */
[----:B------:R-:W-:Y:S02]  /*14250*/  @!P0 IADD3 R46, P5, P6, R233, R2, R143 ;  /* 0x00000002e92e8210 */ /* 0x000fe40007ebe08f */
[----:B------:R-:W-:Y:S02]  /*14260*/  @P0 LOP3.LUT R18, R18, 0x80, RZ, 0xfc, !PT ;  /* 0x0000008012120812 */ /* 0x000fe400078efcff */
[----:B------:R-:W-:Y:S02]  /*14270*/  @!P0 IADD3.X R47, R23, R3, R236, P5, P6 ;  /* 0x00000003172f8210 */ /* 0x000fe40002fec4ec */
[----:B------:R-:W-:Y:S01]  /*14280*/  ISETP.LT.OR P0, PT, R0, 0xb2, !P4 ;  /* 0x000000b20000780c */ /* 0x000fe20006701670 */
[----:B----4-:R-:W-:Y:S01]  /*14290*/  @!P2 IMAD R8, R49, R17, RZ ;  /* 0x000000113108a224 */ /* 0x010fe200078e02ff */
[----:B------:R-:W-:-:S04]  /*142a0*/  LOP3.LUT R18, R18, 0xffffffbf, RZ, 0xc0, !PT ;  /* 0xffffffbf12127812 */ /* 0x000fc800078ec0ff */
[----:B------:R0:W-:Y:S07]  /*142b0*/  @!P2 STG.E.U8 desc[UR40][R26.64+0x49], R8 ;  /* 0x000049081a00a986 */ /* 0x0001ee000c101128 */
[----:B------:R-:W-:-:S04]  /*142c0*/  @!P0 IADD3 R48, P5, P6, R233, R2, R143 ;  /* 0x00000002e9308210 */ /* 0x000fc80007ebe08f */
[----:B------:R-:W-:Y:S01]  /*142d0*/  @!P0 IADD3.X R49, R23, R3, R236, P5, P6 ;  /* 0x0000000317318210 */ /* 0x000fe20002fec4ec */
[----:B0-----:R-:W2:Y:S01]  /*142e0*/  LDL.LU R26, [R1+0x2c] ;  /* 0x00002c00011a7983 */ /* 0x001ea20000300800 */
[----:B------:R-:W-:Y:S02]  /*142f0*/  ISETP.LT.OR P5, PT, R0, 0x51, !P1 ;  /* 0x000000510000780c */ /* 0x000fe40004fa1670 */
[----:B------:R-:W-:Y:S01]  /*14300*/  @P0 LOP3.LUT R18, R18, 0x40, RZ, 0xfc, !PT ;  /* 0x0000004012120812 */ /* 0x000fe200078efcff */
[----:B------:R-:W3:Y:S01]  /*14310*/  LDL.LU R27, [R1+0x30] ;  /* 0x00003000011b7983 */ /* 0x000ee20000300800 */
[----:B------:R-:W-:-:S09]  /*14320*/  ISETP.LT.OR P0, PT, R0, 0xb9, !P4 ;  /* 0x000000b90000780c */ /* 0x000fd20006701670 */
[----:B------:R-:W-:-:S05]  /*14330*/  @!P5 IMAD R8, R51, R17, RZ ;  /* 0x000000113308d224 */ /* 0x000fca00078e02ff */
[----:B------:R0:W-:Y:S01]  /*14340*/  @!P5 STG.E.U8 desc[UR40][R6.64+0x50], R8 ;  /* 0x000050080600d986 */ /* 0x0001e2000c101128 */
[----:B------:R-:W-:-:S04]  /*14350*/  @!P0 IADD3 R50, P5, P6, R233, R2, R143 ;  /* 0x00000002e9328210 */ /* 0x000fc80007ebe08f */
[----:B------:R-:W-:Y:S02]  /*14360*/  @!P0 IADD3.X R51, R23, R3, R236, P5, P6 ;  /* 0x0000000317338210 */ /* 0x000fe40002fec4ec */
[C---:B------:R-:W-:Y:S02]  /*14370*/  ISETP.LT.OR P5, PT, R0.reuse, 0x52, !P1 ;  /* 0x000000520000780c */ /* 0x040fe40004fa1670 */
[----:B------:R-:W-:-:S11]  /*14380*/  ISETP.LT.OR P2, PT, R0, 0x51, !P3 ;  /* 0x000000510000780c */ /* 0x000fd60005f41670 */
[----:B0-----:R-:W-:-:S05]  /*14390*/  @!P5 IMAD R8, R52, R17, RZ ;  /* 0x000000113408d224 */ /* 0x001fca00078e02ff */
[----:B------:R0:W-:Y:S02]  /*143a0*/  @!P5 STG.E.U8 desc[UR40][R6.64+0x51], R8 ;  /* 0x000051080600d986 */ /* 0x0001e4000c101128 */
[----:B0-----:R-:W-:-:S05]  /*143b0*/  @!P2 IMAD R8, R53, R17, RZ ;  /* 0x000000113508a224 */ /* 0x001fca00078e02ff */
[----:B------:R0:W-:Y:S04]  /*143c0*/  @!P2 STG.E.U8 desc[UR40][R30.64+0x50], R8 ;  /* 0x000050081e00a986 */ /* 0x0001e8000c101128 */
[----:B0-----:R-:W4:Y:S04]  /*143d0*/  LDL.LU R30, [R1+0x34] ;  /* 0x00003400011e7983 */ /* 0x001f280000300800 */
        /* <DEDUP_REMOVED lines=15> */
[----:B------:R-:W-:Y:S02]  /*144d0*/  ISETP.LT.OR P0, PT, R0, 0xc2, !P3 ;  /* 0x000000c20000780c */ /* 0x000fe40005f01670 */
[----:B------:R-:W-:-:S11]  /*144e0*/  LOP3.LUT R18, R18, 0xfdffffff, RZ, 0xc0, !PT ;  /* 0xfdffffff12127812 */ /* 0x000fd600078ec0ff */
[----:B------:R-:W-:-:S04]  /*144f0*/  @P0 LOP3.LUT R18, R18, 0x2000000, RZ, 0xfc, !PT ;  /* 0x0200000012120812 */ /* 0x000fc800078efcff */
[----:B------:R-:W-:Y:S01]  /*14500*/  LOP3.LUT R18, R18, 0xfeffffff, RZ, 0xc0, !PT ;  /* 0xfeffffff12127812 */ /* 0x000fe200078ec0ff */
[----:B------:R-:W-:Y:S02]  /*14510*/  IMAD.MOV.U32 R234, RZ, RZ, R32 ;  /* 0x000000ffffea7224 */ /* 0x000fe400078e0020 */
[----:B------:R-:W-:Y:S02]  /*14520*/  IMAD.MOV.U32 R235, RZ, RZ, R33 ;  /* 0x000000ffffeb7224 */ /* 0x000fe400078e0021 */
[----:B--2---:R-:W-:-:S05]  /*14530*/  @!P2 IMAD R8, R26, R17, RZ ;  /* 0x000000111a08a224 */ /* 0x004fca00078e02ff */
[----:B------:R0:W-:Y:S02]  /*14540*/  @!P2 STG.E.U8 desc[UR40][R24.64+0x51], R8 ;  /* 0x000051081800a986 */ /* 0x0001e4000c101128 */
[----:B0-----:R-:W-:-:S04]  /*14550*/  @!P0 IADD3 R24, P5, P6, R233, R2, R232 ;  /* 0x00000002e9188210 */ /* 0x001fc80007ebe0e8 */
[----:B------:R-:W-:Y:S02]  /*14560*/  @!P0 IADD3.X R25, R23, R3, R237, P5, P6 ;  /* 0x0000000317198210 */ /* 0x000fe40002fec4ed */
[C---:B------:R-:W-:Y:S02]  /*14570*/  ISETP.LT.OR P5, PT, R0.reuse, 0x59, !P1 ;  /* 0x000000590000780c */ /* 0x040fe40004fa1670 */
[----:B------:R-:W-:-:S11]  /*14580*/  ISETP.LT.OR P0, PT, R0, 0xc9, !P3 ;  /* 0x000000c90000780c */ /* 0x000fd60005f01670 */
[----:B---3--:R-:W-:-:S05]  /*14590*/  @!P5 IMAD R8, R27, R17, RZ ;  /* 0x000000111b08d224 */ /* 0x008fca00078e02ff */
[----:B------:R4:W-:Y:S01]  /*145a0*/  @!P5 STG.E.U8 desc[UR40][R6.64+0x58], R8 ;  /* 0x000058080600d986 */ /* 0x0009e2000c101128 */
[----:B------:R-:W-:-:S04]  /*145b0*/  @!P0 IADD3 R26, P5, P6, R233, R2, R232 ;  /* 0x00000002e91a8210 */ /* 0x000fc80007ebe0e8 */
[----:B------:R-:W-:Y:S02]  /*145c0*/  @!P0 IADD3.X R27, R23, R3, R237, P5, P6 ;  /* 0x00000003171b8210 */ /* 0x000fe40002fec4ed */
[C---:B------:R-:W-:Y:S02]  /*145d0*/  ISETP.LT.OR P5, PT, R0.reuse, 0x5a, !P1 ;  /* 0x0000005a0000780c */ /* 0x040fe40004fa1670 */
[----:B------:R-:W-:Y:S02]  /*145e0*/  ISETP.LT.OR P2, PT, R0, 0x59, !P3 ;  /* 0x000000590000780c */ /* 0x000fe40005f41670 */
[----:B------:R-:W-:Y:S02]  /*145f0*/  @P0 LOP3.LUT R18, R18, 0x1000000, RZ, 0xfc, !PT ;  /* 0x0100000012120812 */ /* 0x000fe400078efcff */
[----:B------:R-:W-:Y:S02]  /*14600*/  ISETP.LT.OR P0, PT, R0, 0xca, !P3 ;  /* 0x000000ca0000780c */ /* 0x000fe40005f01670 */
[----:B------:R-:W-:-:S05]  /*14610*/  LOP3.LUT R18, R18, 0xffbfffff, RZ, 0xc0, !PT ;  /* 0xffbfffff12127812 */ /* 0x000fca00078ec0ff */
[----:B----4-:R-:W-:-:S05]  /*14620*/  @!P5 IMAD R8, R30, R17, RZ ;  /* 0x000000111e08d224 */ /* 0x010fca00078e02ff */
[----:B------:R0:W-:Y:S01]  /*14630*/  @!P5 STG.E.U8 desc[UR40][R6.64+0x59], R8 ;  /* 0x000059080600d986 */ /* 0x0001e2000c101128 */
[----:B------:R-:W-:Y:S01]  /*14640*/  @P0 LOP3.LUT R18, R18, 0x400000, RZ, 0xfc, !PT ;  /* 0x0040000012120812 */ /* 0x000fe200078efcff */
[----:B0-----:R-:W-:-:S05]  /*14650*/  @!P2 IMAD R8, R31, R17, RZ ;  /* 0x000000111f08a224 */ /* 0x001fca00078e02ff */
[----:B------:R0:W-:Y:S02]  /*14660*/  @!P2 STG.E.U8 desc[UR40][R28.64+0x58], R8 ;  /* 0x000058081c00a986 */ /* 0x0001e4000c101128 */
[----:B0-----:R-:W-:-:S04]  /*14670*/  @!P0 IADD3 R28, P5, P6, R233, R2, R232 ;  /* 0x00000002e91c8210 */ /* 0x001fc80007ebe0e8 */
[----:B------:R-:W-:Y:S02]  /*14680*/  @!P0 IADD3.X R29, R23, R3, R237, P5, P6 ;  /* 0x00000003171d8210 */ /* 0x000fe40002fec4ed */
[C---:B------:R-:W-:Y:S02]  /*14690*/  ISETP.LT.OR P0, PT, R0.reuse, 0x5a, !P3 ;  /* 0x0000005a0000780c */ /* 0x040fe40005f01670 */
[----:B------:R-:W-:-:S11]  /*146a0*/  ISETP.LT.OR P2, PT, R0, 0xd1, !P3 ;  /* 0x000000d10000780c */ /* 0x000fd60005f41670 */
[----:B------:R-:W-:-:S05]  /*146b0*/  @!P0 IMAD R8, R39, R17, RZ ;  /* 0x0000001127088224 */ /* 0x000fca00078e02ff */
[----:B------:R0:W-:Y:S01]  /*146c0*/  @!P0 STG.E.U8 desc[UR40][R34.64+0x59], R8 ;  /* 0x0000590822008986 */ /* 0x0001e2000c101128 */
[----:B------:R-:W-:Y:S02]  /*146d0*/  ISETP.LT.OR P0, PT, R0, 0xd2, !P3 ;  /* 0x000000d20000780c */ /* 0x000fe40005f01670 */
[----:B------:R-:W-:Y:S02]  /*146e0*/  @!P2 IADD3 R30, P5, P6, R233, R2, R232 ;  /* 0x00000002e91ea210 */ /* 0x000fe40007ebe0e8 */
[----:B------:R-:W-:Y:S02]  /*146f0*/  LOP3.LUT R18, R18, 0xffefffff, RZ, 0xc0, !PT ;  /* 0xffefffff12127812 */ /* 0x000fe400078ec0ff */
[----:B------:R-:W-:Y:S02]  /*14700*/  @!P2 IADD3.X R31, R23, R3, R237, P5, P6 ;  /* 0x00000003171fa210 */ /* 0x000fe40002fec4ed */
[----:B------:R-:W-:Y:S02]  /*14710*/  @P2 LOP3.LUT R18, R18, 0x100000, RZ, 0xfc, !PT ;  /* 0x0010000012122812 */ /* 0x000fe400078efcff */
[----:B------:R-:W-:-:S03]  /*14720*/  LOP3.LUT P2, RZ, R16, 0x20000, RZ, 0xc0, !PT ;  /* 0x0002000010ff7812 */ /* 0x000fc6000784c0ff */
[----:B------:R-:W-:Y:S02]  /*14730*/  @!P0 IADD3 R32, P5, P6, R233, R2, R232 ;  /* 0x00000002e9208210 */ /* 0x000fe40007ebe0e8 */
[----:B------:R-:W-:Y:S02]  /*14740*/  LOP3.LUT R18, R18, 0xfffbffff, RZ, 0xc0, !PT ;  /* 0xfffbffff12127812 */ /* 0x000fe400078ec0ff */
[----:B------:R-:W-:Y:S02]  /*14750*/  @!P0 IADD3.X R33, R23, R3, R237, P5, P6 ;  /* 0x0000000317218210 */ /* 0x000fe40002fec4ed */
[----:B------:R-:W-:Y:S02]  /*14760*/  ISETP.LT.OR P5, PT, R0, 0x41, !P2 ;  /* 0x000000410000780c */ /* 0x000fe400057a1670 */
[----:B------:R-:W-:Y:S02]  /*14770*/  @P0 LOP3.LUT R18, R18, 0x40000, RZ, 0xfc, !PT ;  /* 0x0004000012120812 */ /* 0x000fe400078efcff */
[----:B------:R-:W-:-:S02]  /*14780*/  ISETP.LT.OR P0, PT, R0, 0xd9, !P3 ;  /* 0x000000d90000780c */ /* 0x000fc40005f01670 */
[----:B------:R-:W-:-:S07]  /*14790*/  LOP3.LUT R18, R18, 0xfffdffff, RZ, 0xc0, !PT ;  /* 0xfffdffff12127812 */ /* 0x000fce00078ec0ff */
[----:B------:R-:W-:-:S05]  /*147a0*/  @!P5 IMAD R216, R216, R17, RZ ;  /* 0x00000011d8d8d224 */ /* 0x000fca00078e02ff */
[----:B------:R-:W-:Y:S01]  /*147b0*/  @!P5 STG.E.U8 desc[UR40][R4.64+0x40], R216 ;  /* 0x000040d80400d986 */ /* 0x000fe2000c101128 */
[----:B0-----:R-:W-:Y:S02]  /*147c0*/  @!P0 IADD3 R34, P5, P6, R233, R2, R232 ;  /* 0x00000002e9228210 */ /* 0x001fe40007ebe0e8 */
[----:B------:R-:W-:Y:S02]  /*147d0*/  @P0 LOP3.LUT R18, R18, 0x20000, RZ, 0xfc, !PT ;  /* 0x0002000012120812 */ /* 0x000fe400078efcff */
[----:B------:R-:W-:Y:S02]  /*147e0*/  @!P0 IADD3.X R35, R23, R3, R237, P5, P6 ;  /* 0x0000000317238210 */ /* 0x000fe40002fec4ed */
[C---:B------:R-:W-:Y:S02]  /*147f0*/  ISETP.LT.OR P5, PT, R0.reuse, 0x42, !P2 ;  /* 0x000000420000780c */ /* 0x040fe400057a1670 */
[----:B------:R-:W-:-:S11]  /*14800*/  ISETP.LT.OR P0, PT, R0, 0x41, !P4 ;  /* 0x000000410000780c */ /* 0x000fd60006701670 */
[-C--:B------:R-:W-:Y:S02]  /*14810*/  @!P5 IMAD R217, R217, R17.reuse, RZ ;  /* 0x00000011d9d9d224 */ /* 0x080fe400078e02ff */
[----:B------:R-:W-:-:S03]  /*14820*/  @!P0 IMAD R218, R218, R17, RZ ;  /* 0x00000011dada8224 */ /* 0x000fc600078e02ff */
[----:B------:R-:W-:Y:S04]  /*14830*/  @!P5 STG.E.U8 desc[UR40][R4.64+0x41], R217 ;  /* 0x000041d90400d986 */ /* 0x000fe8000c101128 */
[----:B------:R0:W-:Y:S01]  /*14840*/  @!P0 STG.E.U8 desc[UR40][R36.64+0x40], R218 ;  /* 0x000040da24008986 */ /* 0x0001e2000c101128 */
[----:B------:R-:W-:Y:S02]  /*14850*/  ISETP.LT.OR P0, PT, R0, 0xda, !P3 ;  /* 0x000000da0000780c */ /* 0x000fe40005f01670 */
[----:B------:R-:W-:-:S11]  /*14860*/  LOP3.LUT R18, R18, 0xffffbfff, RZ, 0xc0, !PT ;  /* 0xffffbfff12127812 */ /* 0x000fd600078ec0ff */
[----:B0-----:R-:W-:Y:S02]  /*14870*/  @!P0 IADD3 R36, P3, P5, R233, R2, R232 ;  /* 0x00000002e9248210 */ /* 0x001fe40007d7e0e8 */
[----:B------:R-:W-:Y:S02]  /*14880*/  @P0 LOP3.LUT R18, R18, 0x4000, RZ, 0xfc, !PT ;  /* 0x0000400012120812 */ /* 0x000fe400078efcff */
        /* <DEDUP_REMOVED lines=9> */
[----:B------:R-:W-:-:S05]  /*14920*/  @P6 LOP3.LUT R18, R18, 0x2000, RZ, 0xfc, !PT ;  /* 0x0000200012126812 */ /* 0x000fca00078efcff */
[----:B0-----:R-:W-:Y:S02]  /*14930*/  @!P0 IADD3 R234, P3, P5, R233, R2, R143 ;  /* 0x00000002e9ea8210 */ /* 0x001fe40007d7e08f */
        /* <DEDUP_REMOVED lines=8> */
[----:B------:R-:W-:Y:S02]  /*149c0*/  @!P0 IADD3 R218, P3, P5, R233, R2, R143 ;  /* 0x00000002e9da8210 */ /* 0x000fe40007d7e08f */
        /* <DEDUP_REMOVED lines=8> */
[C---:B------:R-:W-:Y:S02]  /*14a50*/  ISETP.LT.OR P0, PT, R0.reuse, 0xca, !P4 ;  /* 0x000000ca0000780c */ /* 0x040fe40006701670 */
[----:B------:R-:W-:Y:S02]  /*14a60*/  ISETP.LT.OR P6, PT, R0, 0x4a, !P4 ;  /* 0x0000004a0000780c */ /* 0x000fe400067c1670 */
[----:B------:R-:W-:Y:S01]  /*14a70*/  LOP3.LUT R18, R18, 0xffffffef, RZ, 0xc0, !PT ;  /* 0xffffffef12127812 */ /* 0x000fe200078ec0ff */
[----:B0-----:R-:W2:Y:S08]  /*14a80*/  LDL.LU.64 R136, [R1+0x438] ;  /* 0x0004380001887983 */ /* 0x001eb00000300a00 */
[----:B------:R-:W-:-:S02]  /*14a90*/  @!P0 IADD3 R216, P3, P5, R233, R2, R143 ;  /* 0x00000002e9d88210 */ /* 0x000fc40007d7e08f */
[----:B------:R-:W-:Y:S01]  /*14aa0*/  @P0 LOP3.LUT R18, R18, 0x10, RZ, 0xfc, !PT ;  /* 0x0000001012120812 */ /* 0x000fe200078efcff */
[----:B------:R-:W-:Y:S01]  /*14ab0*/  @!P6 IMAD R223, R223, R17, RZ ;  /* 0x00000011dfdfe224 */ /* 0x000fe200078e02ff */
[----:B------:R-:W-:Y:S02]  /*14ac0*/  @!P0 IADD3.X R217, R23, R3, R236, P3, P5 ;  /* 0x0000000317d98210 */ /* 0x000fe40001fea4ec */
[C---:B------:R-:W-:Y:S02]  /*14ad0*/  ISETP.LT.OR P0, PT, R0.reuse, 0xd1, !P4 ;  /* 0x000000d10000780c */ /* 0x040fe40006701670 */
[----:B------:R0:W-:Y:S01]  /*14ae0*/  @!P6 STG.E.U8 desc[UR40][R138.64+0x49], R223 ;  /* 0x000049df8a00e986 */ /* 0x0001e2000c101128 */
[----:B------:R-:W-:Y:S02]  /*14af0*/  ISETP.LT.OR P6, PT, R0, 0xd2, !P4 ;  /* 0x000000d20000780c */ /* 0x000fe400067c1670 */
[----:B------:R-:W-:-:S08]  /*14b00*/  LOP3.LUT R18, R18, 0xfffffffb, RZ, 0xc0, !PT ;  /* 0xfffffffb12127812 */ /* 0x000fd000078ec0ff */
[-CC-:B------:R-:W-:Y:S01]  /*14b10*/  @!P0 IADD3 R14, P3, P5, R233, R2.reuse, R143.reuse ;  /* 0x00000002e90e8210 */ /* 0x180fe20007d7e08f */
[----:B0-----:R-:W3:Y:S03]  /*14b20*/  LDL.LU.64 R138, [R1+0x430] ;  /* 0x00043000018a7983 */ /* 0x001ee60000300a00 */
[-CC-:B------:R-:W-:Y:S02]  /*14b30*/  @!P0 IADD3.X R15, R23, R3.reuse, R236.reuse, P3, P5 ;  /* 0x00000003170f8210 */ /* 0x180fe40001fea4ec */
[----:B------:R-:W-:Y:S02]  /*14b40*/  @!P6 IADD3 R12, P3, P5, R233, R2, R143 ;  /* 0x00000002e90ce210 */ /* 0x000fe40007d7e08f */
[----:B------:R-:W-:Y:S02]  /*14b50*/  @P0 LOP3.LUT R18, R18, 0x4, RZ, 0xfc, !PT ;  /* 0x0000000412120812 */ /* 0x000fe400078efcff */
[----:B------:R-:W-:-:S02]  /*14b60*/  @!P6 IADD3.X R13, R23, R3, R236, P3, P5 ;  /* 0x00000003170de210 */ /* 0x000fc40001fea4ec */
[----:B------:R-:W-:Y:S02]  /*14b70*/  ISETP.LT.OR P3, PT, R0, 0x51, !P2 ;  /* 0x000000510000780c */ /* 0x000fe40005761670 */
[----:B------:R-:W-:-:S04]  /*14b80*/  LOP3.LUT R18, R18, 0xfffffffd, RZ, 0xc0, !PT ;  /* 0xfffffffd12127812 */ /* 0x000fc800078ec0ff */
[----:B------:R-:W-:Y:S02]  /*14b90*/  @P6 LOP3.LUT R18, R18, 0x2, RZ, 0xfc, !PT ;  /* 0x0000000212126812 */ /* 0x000fe400078efcff */
[----:B------:R-:W-:-:S05]  /*14ba0*/  ISETP.LT.OR P6, PT, R0, 0xd9, !P4 ;  /* 0x000000d90000780c */ /* 0x000fca00067c1670 */
[----:B------:R-:W-:-:S05]  /*14bb0*/  @!P3 IMAD R224, R224, R17, RZ ;  /* 0x00000011e0e0b224 */ /* 0x000fca00078e02ff */
[----:B------:R-:W-:Y:S03]  /*14bc0*/  @!P3 STG.E.U8 desc[UR40][R4.64+0x50], R224 ;  /* 0x000050e00400b986 */ /* 0x000fe6000c101128 */
[----:B------:R-:W-:-:S04]  /*14bd0*/  @!P6 IADD3 R10, P3, P5, R233, R2, R143 ;  /* 0x00000002e90ae210 */ /* 0x000fc80007d7e08f */
[----:B------:R-:W-:Y:S02]  /*14be0*/  @!P6 IADD3.X R11, R23, R3, R236, P3, P5 ;  /* 0x00000003170be210 */ /* 0x000fe40001fea4ec */
[C---:B------:R-:W-:Y:S02]  /*14bf0*/  ISETP.LT.OR P3, PT, R0.reuse, 0x52, !P2 ;  /* 0x000000520000780c */ /* 0x040fe40005761670 */
[C---:B------:R-:W-:Y:S02]  /*14c00*/  ISETP.LT.OR P5, PT, R0.reuse, 0x51, !P4 ;  /* 0x000000510000780c */ /* 0x040fe400067a1670 */
[----:B------:R-:W-:Y:S02]  /*14c10*/  ISETP.LT.OR P4, PT, R0, 0xda, !P4 ;  /* 0x000000da0000780c */ /* 0x000fe40006781670 */
[----:B------:R-:W-:-:S07]  /*14c20*/  LOP3.LUT P0, RZ, R16, 0x10000, RZ, 0xc0, !PT ;  /* 0x0001000010ff7812 */ /* 0x000fce000780c0ff */
[-C--:B------:R-:W-:Y:S02]  /*14c30*/  @!P3 IMAD R225, R225, R17.reuse, RZ ;  /* 0x00000011e1e1b224 */ /* 0x080fe400078e02ff */
[----:B------:R-:W-:Y:S01]  /*14c40*/  @!P5 IMAD R226, R226, R17, RZ ;  /* 0x00000011e2e2d224 */ /* 0x000fe200078e02ff */
[----:B------:R-:W-:Y:S02]  /*14c50*/  LOP3.LUT R16, R16, 0xfffffbff, RZ, 0xc0, !PT ;  /* 0xfffffbff10107812 */ /* 0x000fe400078ec0ff */
[----:B------:R-:W-:Y:S04]  /*14c60*/  @!P3 STG.E.U8 desc[UR40][R4.64+0x51], R225 ;  /* 0x000051e10400b986 */ /* 0x000fe8000c101128 */
[----:B------:R0:W-:Y:S01]  /*14c70*/  @!P5 STG.E.U8 desc[UR40][R140.64+0x50], R226 ;  /* 0x000050e28c00d986 */ /* 0x0001e2000c101128 */
[----:B------:R-:W-:-:S02]  /*14c80*/  @!P4 IADD3 R8, P3, P5, R233, R2, R143 ;  /* 0x00000002e908c210 */ /* 0x000fc40007d7e08f */
[----:B------:R-:W-:Y:S02]  /*14c90*/  @P6 LOP3.LUT R16, R16, 0x400, RZ, 0xfc, !PT ;  /* 0x0000040010106812 */ /* 0x000fe400078efcff */
[----:B------:R-:W-:Y:S02]  /*14ca0*/  LOP3.LUT P6, RZ, R22, 0x2000000, RZ, 0xc0, !PT ;  /* 0x0200000016ff7812 */ /* 0x000fe400078cc0ff */
[----:B------:R-:W-:Y:S02]  /*14cb0*/  @!P4 IADD3.X R9, R23, R3, R236, P3, P5 ;  /* 0x000000031709c210 */ /* 0x000fe40001fea4ec */
[----:B------:R-:W-:Y:S01]  /*14cc0*/  ISETP.LT.OR P3, PT, R0, 0x59, !P2 ;  /* 0x000000590000780c */ /* 0x000fe20005761670 */
[----:B0-----:R-:W4:Y:S08]  /*14cd0*/  LDL.LU.64 R140, [R1+0x428] ;  /* 0x00042800018c7983 */ /* 0x001f300000300a00 */
[-C--:B------:R-:W-:Y:S01]  /*14ce0*/  @!P6 IMAD R227, R227, R17.reuse, RZ ;  /* 0x00000011e3e3e224 */ /* 0x080fe200078e02ff */
[----:B------:R-:W-:Y:S01]  /*14cf0*/  LOP3.LUT R16, R16, 0xfffff7ff, RZ, 0xc0, !PT ;  /* 0xfffff7ff10107812 */ /* 0x000fe200078ec0ff */
[----:B------:R-:W4:Y:S02]  /*14d00*/  LDL.LU R143, [R1+0x420] ;  /* 0x00042000018f7983 */ /* 0x000f240000300800 */
[----:B------:R-:W-:-:S02]  /*14d10*/  @!P3 IMAD R228, R228, R17, RZ ;  /* 0x00000011e4e4b224 */ /* 0x000fc400078e02ff */
[----:B------:R0:W-:Y:S04]  /*14d20*/  @!P6 STG.E.U8 desc[UR40][R144.64+0x51], R227 ;  /* 0x000051e39000e986 */ /* 0x0001e8000c101128 */
[----:B------:R-:W-:Y:S01]  /*14d30*/  @!P3 STG.E.U8 desc[UR40][R4.64+0x58], R228 ;  /* 0x000058e40400b986 */ /* 0x000fe2000c101128 */
[----:B------:R-:W-:Y:S02]  /*14d40*/  ISETP.LT.OR P3, PT, R0, 0x5a, !P2 ;  /* 0x0000005a0000780c */ /* 0x000fe40005761670 */
[----:B------:R-:W-:Y:S02]  /*14d50*/  ISETP.GE.AND P6, PT, R19, 0x1, PT ;  /* 0x000000011300780c */ /* 0x000fe40003fc6270 */
[----:B------:R-:W-:Y:S02]  /*14d60*/  @P4 LOP3.LUT R16, R16, 0x800, RZ, 0xfc, !PT ;  /* 0x0000080010104812 */ /* 0x000fe400078efcff */
[C---:B------:R-:W-:Y:S01]  /*14d70*/  LOP3.LUT P4, RZ, R22.reuse, 0x400000, RZ, 0xc0, !PT ;  /* 0x0040000016ff7812 */ /* 0x040fe2000788c0ff */
[----:B0-----:R-:W4:Y:S01]  /*14d80*/  LDL.LU.64 R144, [R1+0x418] ;  /* 0x0004180001907983 */ /* 0x001f220000300a00 */
[----:B------:R-:W-:-:S03]  /*14d90*/  LOP3.LUT P5, RZ, R22, 0x10000, RZ, 0xc0, !PT ;  /* 0x0001000016ff7812 */ /* 0x000fc600078ac0ff */
[----:B------:R0:W5:Y:S02]  /*14da0*/  LDL.LU R19, [R1+0x410] ;  /* 0x0004100001137983 */ /* 0x0001640000300800 */
[----:B------:R-:W-:-:S05]  /*14db0*/  @!P3 IMAD R229, R229, R17, RZ ;  /* 0x00000011e5e5b224 */ /* 0x000fca00078e02ff */
[----:B------:R-:W-:Y:S01]  /*14dc0*/  @!P3 STG.E.U8 desc[UR40][R4.64+0x59], R229 ;  /* 0x000059e50400b986 */ /* 0x000fe2000c101128 */
[----:B------:R-:W-:Y:S01]  /*14dd0*/  ISETP.LT.OR P3, PT, R0, 0x61, !P6 ;  /* 0x000000610000780c */ /* 0x000fe20007761670 */
[-C--:B------:R-:W-:Y:S02]  /*14de0*/  @!P4 IMAD R230, R230, R17.reuse, RZ ;  /* 0x00000011e6e6c224 */ /* 0x080fe400078e02ff */
[----:B------:R-:W-:-:S03]  /*14df0*/  @!P5 IMAD R231, R231, R17, RZ ;  /* 0x00000011e7e7d224 */ /* 0x000fc600078e02ff */
[----:B------:R1:W-:Y:S07]  /*14e00*/  @!P4 STG.E.U8 desc[UR40][R146.64+0x58], R230 ;  /* 0x000058e69200c986 */ /* 0x0003ee000c101128 */
[----:B------:R-:W-:Y:S01]  /*14e10*/  @!P3 IMAD R200, R200, R17, RZ ;  /* 0x00000011c8c8b224 */ /* 0x000fe200078e02ff */
[----:B------:R0:W-:Y:S04]  /*14e20*/  @!P5 STG.E.U8 desc[UR40][R148.64+0x59], R231 ;  /* 0x000059e79400d986 */ /* 0x0001e8000c101128 */
[----:B------:R-:W-:Y:S01]  /*14e30*/  @!P3 STG.E.U8 desc[UR40][R2.64+0x60], R200 ;  /* 0x000060c80200b986 */ /* 0x000fe2000c101128 */
[----:B------:R-:W-:-:S03]  /*14e40*/  ISETP.LT.OR P3, PT, R0, 0x62, !P6 ;  /* 0x000000620000780c */ /* 0x000fc60007761670 */
[----:B-1----:R-:W4:Y:S01]  /*14e50*/  LDL.LU.64 R146, [R1+0x408] ;  /* 0x0004080001927983 */ /* 0x002f220000300a00 */
[----:B------:R-:W-:-:S09]  /*14e60*/  LOP3.LUT P4, RZ, R16, 0x20, RZ, 0xc0, !PT ;  /* 0x0000002010ff7812 */ /* 0x000fd2000788c0ff */
[----:B------:R-:W-:Y:S01]  /*14e70*/  @!P3 IMAD R201, R201, R17, RZ ;  /* 0x00000011c9c9b224 */ /* 0x000fe200078e02ff */
[----:B0-----:R-:W4:Y:S04]  /*14e80*/  LDL.LU.64 R148, [R1+0x400] ;  /* 0x0004000001947983 */ /* 0x001f280000300a00 */
[----:B------:R-:W-:Y:S01]  /*14e90*/  @!P3 STG.E.U8 desc[UR40][R2.64+0x61], R201 ;  /* 0x000061c90200b986 */ /* 0x000fe2000c101128 */
[----:B------:R-:W-:-:S13]  /*14ea0*/  ISETP.LT.OR P3, PT, R0, 0x61, !P0 ;  /* 0x000000610000780c */ /* 0x000fda0004761670 */
[----:B------:R-:W-:Y:S01]  /*14eb0*/  @!P3 IADD3 R20, P5, R2, R233, RZ ;  /* 0x000000e90214b210 */ /* 0x000fe20007fbe0ff */
        /* <DEDUP_REMOVED lines=8> */
[----:B------:R-:W-:-:S13]  /*14f40*/  ISETP.LT.OR P3, PT, R0, 0x69, !P6 ;  /* 0x000000690000780c */ /* 0x000fda0007761670 */
[----:B------:R-:W-:-:S05]  /*14f50*/  @!P3 IMAD R204, R204, R17, RZ ;  /* 0x00000011ccccb224 */ /* 0x000fca00078e02ff */
[----:B------:R-:W-:Y:S01]  /*14f60*/  @!P3 STG.E.U8 desc[UR40][R2.64+0x68], R204 ;  /* 0x000068cc0200b986 */ /* 0x000fe2000c101128 */
[----:B------:R-:W-:-:S13]  /*14f70*/  ISETP.LT.OR P3, PT, R0, 0x6a, !P6 ;  /* 0x0000006a0000780c */ /* 0x000fda0007761670 */
[----:B------:R-:W-:-:S05]  /*14f80*/  @!P3 IMAD R205, R205, R17, RZ ;  /* 0x00000011cdcdb224 */ /* 0x000fca00078e02ff */
[----:B------:R-:W-:Y:S01]  /*14f90*/  @!P3 STG.E.U8 desc[UR40][R2.64+0x69], R205 ;  /* 0x000069cd0200b986 */ /* 0x000fe2000c101128 */
        /* <DEDUP_REMOVED lines=41> */
[----:B------:R-:W-:Y:S01]  /*15230*/  @!P3 STG.E.U8 desc[UR40][R20.64+0x79], R215 ;  /* 0x000079d71400b986 */ /* 0x000fe2000c101128 */
[----:B------:R-:W-:Y:S02]  /*15240*/  ISETP.LT.OR P3, PT, R0, 0x61, !P1 ;  /* 0x000000610000780c */ /* 0x000fe40004f61670 */
[----:B------:R-:W-:-:S11]  /*15250*/  LOP3.LUT R16, R16, 0xffffbfff, RZ, 0xc0, !PT ;  /* 0xffffbfff10107812 */ /* 0x000fd600078ec0ff */
[----:B------:R-:W-:-:S05]  /*15260*/  @!P3 IMAD R184, R184, R17, RZ ;  /* 0x00000011b8b8b224 */ /* 0x000fca00078e02ff */
[----:B------:R-:W-:Y:S01]  /*15270*/  @!P3 STG.E.U8 desc[UR40][R6.64+0x60], R184 ;  /* 0x000060b80600b986 */ /* 0x000fe2000c101128 */
[----:B------:R-:W-:Y:S02]  /*15280*/  ISETP.LT.OR P3, PT, R0, 0x62, !P1 ;  /* 0x000000620000780c */ /* 0x000fe40004f61670 */
[----:B------:R-:W-:-:S04]  /*15290*/  @P6 LOP3.LUT R16, R16, 0x4000, RZ, 0xfc, !PT ;  /* 0x0000400010106812 */ /* 0x000fc800078efcff */
[C---:B------:R-:W-:Y:S02]  /*152a0*/  LOP3.LUT P6, RZ, R16.reuse, 0x100, RZ, 0xc0, !PT ;  /* 0x0000010010ff7812 */ /* 0x040fe400078cc0ff */
[----:B------:R-:W-:-:S04]  /*152b0*/  LOP3.LUT R16, R16, 0xffff7fff, RZ, 0xc0, !PT ;  /* 0xffff7fff10107812 */ /* 0x000fc800078ec0ff */
[----:B------:R-:W-:Y:S01]  /*152c0*/  @P0 LOP3.LUT R16, R16, 0x8000, RZ, 0xfc, !PT ;  /* 0x0000800010100812 */ /* 0x000fe200078efcff */
[----:B------:R-:W-:-:S03]  /*152d0*/  @!P3 IMAD R185, R185, R17, RZ ;  /* 0x00000011b9b9b224 */ /* 0x000fc600078e02ff */
[----:B------:R-:W-:Y:S02]  /*152e0*/  LOP3.LUT P5, RZ, R16, 0x80, RZ, 0xc0, !PT ;  /* 0x0000008010ff7812 */ /* 0x000fe400078ac0ff */
[----:B------:R-:W-:Y:S01]  /*152f0*/  @!P3 STG.E.U8 desc[UR40][R6.64+0x61], R185 ;  /* 0x000061b90600b986 */ /* 0x000fe2000c101128 */
[----:B------:R-:W-:Y:S01]  /*15300*/  ISETP.LT.OR P3, PT, R0, 0x69, !P1 ;  /* 0x000000690000780c */ /* 0x000fe20004f61670 */
[----:B------:R-:W-:-:S05]  /*15310*/  @!P6 IMAD R186, R186, R17, RZ ;  /* 0x00000011babae224 */ /* 0x000fca00078e02ff */
[----:B------:R0:W-:Y:S04]  /*15320*/  @!P6 STG.E.U8 desc[UR40][R150.64+0x60], R186 ;  /* 0x000060ba9600e986 */ /* 0x0001e8000c101128 */
[----:B------:R-:W-:-:S03]  /*15330*/  @!P5 IMAD R187, R187, R17, RZ ;  /* 0x00000011bbbbd224 */ /* 0x000fc600078e02ff */
[-C--:B------:R-:W-:Y:S02]  /*15340*/  @!P3 IMAD R188, R188, R17.reuse, RZ ;  /* 0x00000011bcbcb224 */ /* 0x080fe400078e02ff */
[----:B------:R1:W-:Y:S04]  /*15350*/  @!P5 STG.E.U8 desc[UR40][R120.64+0x61], R187 ;  /* 0x000061bb7800d986 */ /* 0x0003e8000c101128 */
[----:B------:R-:W-:Y:S01]  /*15360*/  @!P3 STG.E.U8 desc[UR40][R6.64+0x68], R188 ;  /* 0x000068bc0600b986 */ /* 0x000fe2000c101128 */
[----:B------:R-:W-:Y:S01]  /*15370*/  ISETP.LT.OR P3, PT, R0, 0x6a, !P1 ;  /* 0x0000006a0000780c */ /* 0x000fe20004f61670 */
[----:B------:R-:W-:Y:S01]  /*15380*/  @!P4 IMAD R191, R191, R17, RZ ;  /* 0x00000011bfbfc224 */ /* 0x000fe200078e02ff */
[C---:B------:R-:W-:Y:S01]  /*15390*/  LOP3.LUT P0, RZ, R16.reuse, 0x4, RZ, 0xc0, !PT ;  /* 0x0000000410ff7812 */ /* 0x040fe2000780c0ff */
[----:B0-----:R-:W4:Y:S01]  /*153a0*/  LDL.LU.64 R150, [R1+0x3f8] ;  /* 0x0003f80001967983 */ /* 0x001f220000300a00 */
[----:B------:R-:W-:-:S02]  /*153b0*/  LOP3.LUT P6, RZ, R16, 0x1, RZ, 0xc0, !PT ;  /* 0x0000000110ff7812 */ /* 0x000fc400078cc0ff */
[----:B------:R-:W-:Y:S01]  /*153c0*/  LOP3.LUT P5, RZ, R22, 0x40000000, RZ, 0xc0, !PT ;  /* 0x4000000016ff7812 */ /* 0x000fe200078ac0ff */
[----:B-1----:R-:W4:Y:S06]  /*153d0*/  LDL.LU.64 R120, [R1+0x3f0] ;  /* 0x0003f00001787983 */ /* 0x002f2c0000300a00 */
[----:B------:R-:W-:-:S05]  /*153e0*/  @!P3 IMAD R189, R189, R17, RZ ;  /* 0x00000011bdbdb224 */ /* 0x000fca00078e02ff */
[----:B------:R-:W-:Y:S01]  /*153f0*/  @!P3 STG.E.U8 desc[UR40][R6.64+0x69], R189 ;  /* 0x000069bd0600b986 */ /* 0x000fe2000c101128 */
[----:B------:R-:W-:-:S13]  /*15400*/  LOP3.LUT P3, RZ, R16, 0x40, RZ, 0xc0, !PT ;  /* 0x0000004010ff7812 */ /* 0x000fda000786c0ff */
[----:B------:R-:W-:-:S05]  /*15410*/  @!P3 IMAD R190, R190, R17, RZ ;  /* 0x00000011bebeb224 */ /* 0x000fca00078e02ff */
[----:B------:R0:W-:Y:S01]  /*15420*/  @!P3 STG.E.U8 desc[UR40][R122.64+0x68], R190 ;  /* 0x000068be7a00b986 */ /* 0x0001e2000c101128 */
[----:B------:R-:W-:-:S03]  /*15430*/  ISETP.LT.OR P3, PT, R0, 0x71, !P1 ;  /* 0x000000710000780c */ /* 0x000fc60004f61670 */
[----:B------:R1:W-:Y:S01]  /*15440*/  @!P4 STG.E.U8 desc[UR40][R124.64+0x69], R191 ;  /* 0x000069bf7c00c986 */ /* 0x0003e2000c101128 */
[-C--:B------:R-:W-:Y:S02]  /*15450*/  @!P0 IMAD R195, R195, R17.reuse, RZ ;  /* 0x00000011c3c38224 */ /* 0x080fe400078e02ff */
[-C--:B------:R-:W-:Y:S02]  /*15460*/  @!P6 IMAD R198, R198, R17.reuse, RZ ;  /* 0x00000011c6c6e224 */ /* 0x080fe400078e02ff */
[-C--:B------:R-:W-:Y:S01]  /*15470*/  @!P5 IMAD R199, R199, R17.reuse, RZ ;  /* 0x00000011c7c7d224 */ /* 0x080fe200078e02ff */
[----:B0-----:R-:W4:Y:S04]  /*15480*/  LDL.LU.64 R122, [R1+0x3e8] ;  /* 0x0003e800017a7983 */ /* 0x001f280000300a00 */
[----:B------:R-:W-:Y:S01]  /*15490*/  @!P3 IMAD R192, R192, R17, RZ ;  /* 0x00000011c0c0b224 */ /* 0x000fe200078e02ff */
[----:B------:R-:W-:Y:S01]  /*154a0*/  LOP3.LUT P4, RZ, R22, 0x20000000, RZ, 0xc0, !PT ;  /* 0x2000000016ff7812 */ /* 0x000fe2000788c0ff */
[----:B-1----:R-:W4:Y:S04]  /*154b0*/  LDL.LU.64 R124, [R1+0x3e0] ;  /* 0x0003e000017c7983 */ /* 0x002f280000300a00 */
[----:B------:R-:W-:Y:S01]  /*154c0*/  @!P3 STG.E.U8 desc[UR40][R6.64+0x70], R192 ;  /* 0x000070c00600b986 */ /* 0x000fe2000c101128 */
[----:B------:R-:W-:-:S13]  /*154d0*/  ISETP.LT.OR P3, PT, R0, 0x72, !P1 ;  /* 0x000000720000780c */ /* 0x000fda0004f61670 */
[----:B------:R-:W-:-:S05]  /*154e0*/  @!P3 IMAD R193, R193, R17, RZ ;  /* 0x00000011c1c1b224 */ /* 0x000fca00078e02ff */
[----:B------:R-:W-:Y:S01]  /*154f0*/  @!P3 STG.E.U8 desc[UR40][R6.64+0x71], R193 ;  /* 0x000071c10600b986 */ /* 0x000fe2000c101128 */
[----:B------:R-:W-:-:S13]  /*15500*/  LOP3.LUT P3, RZ, R16, 0x10, RZ, 0xc0, !PT ;  /* 0x0000001010ff7812 */ /* 0x000fda000786c0ff */
[----:B------:R-:W-:-:S05]  /*15510*/  @!P3 IMAD R194, R194, R17, RZ ;  /* 0x00000011c2c2b224 */ /* 0x000fca00078e02ff */
[----:B------:R0:W-:Y:S01]  /*15520*/  @!P3 STG.E.U8 desc[UR40][R126.64+0x70], R194 ;  /* 0x000070c27e00b986 */ /* 0x0001e2000c101128 */
[----:B------:R-:W-:-:S03]  /*15530*/  ISETP.LT.OR P3, PT, R0, 0x79, !P1 ;  /* 0x000000790000780c */ /* 0x000fc60004f61670 */
[----:B------:R1:W-:Y:S01]  /*15540*/  @!P0 STG.E.U8 desc[UR40][R128.64+0x71], R195 ;  /* 0x000071c380008986 */ /* 0x0003e2000c101128 */
[----:B------:R-:W-:-:S03]  /*15550*/  @!P4 IMAD R170, R170, R17, RZ ;  /* 0x00000011aaaac224 */ /* 0x000fc600078e02ff */
[----:B0-----:R-:W4:Y:S06]  /*15560*/  LDL.LU.64 R126, [R1+0x3d8] ;  /* 0x0003d800017e7983 */ /* 0x001f2c0000300a00 */
[----:B------:R-:W-:Y:S01]  /*15570*/  @!P3 IMAD R196, R196, R17, RZ ;  /* 0x00000011c4c4b224 */ /* 0x000fe200078e02ff */
[----:B------:R-:W-:Y:S01]  /*15580*/  LOP3.LUT P0, RZ, R22, 0x200000, RZ, 0xc0, !PT ;  /* 0x0020000016ff7812 */ /* 0x000fe2000780c0ff */
[----:B-1----:R-:W4:Y:S04]  /*15590*/  LDL.LU.64 R128, [R1+0x3d0] ;  /* 0x0003d00001807983 */ /* 0x002f280000300a00 */
[----:B------:R-:W-:Y:S01]  /*155a0*/  @!P3 STG.E.U8 desc[UR40][R6.64+0x78], R196 ;  /* 0x000078c40600b986 */ /* 0x000fe2000c101128 */
[----:B------:R-:W-:-:S13]  /*155b0*/  ISETP.LT.OR P3, PT, R0, 0x7a, !P1 ;  /* 0x0000007a0000780c */ /* 0x000fda0004f61670 */
[----:B------:R-:W-:-:S05]  /*155c0*/  @!P3 IMAD R197, R197, R17, RZ ;  /* 0x00000011c5c5b224 */ /* 0x000fca00078e02ff */
[----:B------:R-:W-:Y:S01]  /*155d0*/  @!P3 STG.E.U8 desc[UR40][R6.64+0x79], R197 ;  /* 0x000079c50600b986 */ /* 0x000fe2000c101128 */
[----:B------:R-:W-:-:S03]  /*155e0*/  ISETP.LT.OR P3, PT, R0, 0x61, !P2 ;  /* 0x000000610000780c */ /* 0x000fc60005761670 */
[----:B------:R0:W-:Y:S04]  /*155f0*/  @!P6 STG.E.U8 desc[UR40][R130.64+0x78], R198 ;  /* 0x000078c68200e986 */ /* 0x0001e8000c101128 */
[----:B------:R1:W-:Y:S06]  /*15600*/  @!P5 STG.E.U8 desc[UR40][R132.64+0x79], R199 ;  /* 0x000079c78400d986 */ /* 0x0003ec000c101128 */
[----:B------:R-:W-:-:S02]  /*15610*/  @!P3 IMAD R168, R168, R17, RZ ;  /* 0x00000011a8a8b224 */ /* 0x000fc400078e02ff */
[-C--:B------:R-:W-:Y:S01]  /*15620*/  @!P0 IMAD R174, R174, R17.reuse, RZ ;  /* 0x00000011aeae8224 */ /* 0x080fe200078e02ff */
[----:B0-----:R-:W4:Y:S04]  /*15630*/  LDL.LU.64 R130, [R1+0x3c8] ;  /* 0x0003c80001827983 */ /* 0x001f280000300a00 */
[----:B------:R-:W-:Y:S01]  /*15640*/  @!P3 STG.E.U8 desc[UR40][R4.64+0x60], R168 ;  /* 0x000060a80400b986 */ /* 0x000fe2000c101128 */
[----:B------:R-:W-:Y:S02]  /*15650*/  ISETP.LT.OR P3, PT, R0, 0x62, !P2 ;  /* 0x000000620000780c */ /* 0x000fe40005761670 */
[----:B------:R-:W-:Y:S01]  /*15660*/  LOP3.LUT P6, RZ, R22, 0x4000, RZ, 0xc0, !PT ;  /* 0x0000400016ff7812 */ /* 0x000fe200078cc0ff */
[----:B-1----:R-:W4:Y:S10]  /*15670*/  LDL.LU.64 R132, [R1+0x3c0] ;  /* 0x0003c00001847983 */ /* 0x002f340000300a00 */
[----:B------:R-:W-:-:S05]  /*15680*/  @!P3 IMAD R169, R169, R17, RZ ;  /* 0x00000011a9a9b224 */ /* 0x000fca00078e02ff */
[----:B------:R-:W-:Y:S01]  /*15690*/  @!P3 STG.E.U8 desc[UR40][R4.64+0x61], R169 ;  /* 0x000061a90400b986 */ /* 0x000fe2000c101128 */
[----:B------:R-:W-:-:S03]  /*156a0*/  LOP3.LUT P3, RZ, R22, 0x1000000, RZ, 0xc0, !PT ;  /* 0x0100000016ff7812 */ /* 0x000fc6000786c0ff */
[----:B------:R0:W-:Y:S10]  /*156b0*/  @!P4 STG.E.U8 desc[UR40][R134.64+0x60], R170 ;  /* 0x000060aa8600c986 */ /* 0x0001f4000c101128 */
[----:B------:R-:W-:-:S02]  /*156c0*/  @!P3 IMAD R171, R171, R17, RZ ;  /* 0x00000011ababb224 */ /* 0x000fc400078e02ff */
[----:B------:R-:W-:Y:S01]  /*156d0*/  @!P6 IMAD R178, R178, R17, RZ ;  /* 0x00000011b2b2e224 */ /* 0x000fe200078e02ff */
[----:B------:R-:W-:Y:S01]  /*156e0*/  LOP3.LUT P5, RZ, R22, 0x80, RZ, 0xc0, !PT ;  /* 0x0000008016ff7812 */ /* 0x000fe200078ac0ff */
[----:B0-----:R-:W4:Y:S04]  /*156f0*/  LDL.LU.64 R134, [R1+0x3b8] ;  /* 0x0003b80001867983 */ /* 0x001f280000300a00 */
[----:B------:R0:W-:Y:S01]  /*15700*/  @!P3 STG.E.U8 desc[UR40][R104.64+0x61], R171 ;  /* 0x000061ab6800b986 */ /* 0x0001e2000c101128 */
[----:B------:R-:W-:Y:S02]  /*15710*/  ISETP.LT.OR P3, PT, R0, 0x69, !P2 ;  /* 0x000000690000780c */ /* 0x000fe40005761670 */
[----:B------:R-:W-:-:S05]  /*15720*/  LOP3.LUT P4, RZ, R22, 0x2, RZ, 0xc0, !PT ;  /* 0x0000000216ff7812 */ /* 0x000fca000788c0ff */
[-C--:B------:R-:W-:Y:S01]  /*15730*/  @!P5 IMAD R182, R182, R17.reuse, RZ ;  /* 0x00000011b6b6d224 */ /* 0x080fe200078e02ff */
[----:B0-----:R-:W4:Y:S05]  /*15740*/  LDL.LU.64 R104, [R1+0x3b0] ;  /* 0x0003b00001687983 */ /* 0x001f2a0000300a00 */
[----:B------:R-:W-:-:S05]  /*15750*/  @!P3 IMAD R172, R172, R17, RZ ;  /* 0x00000011acacb224 */ /* 0x000fca00078e02ff */
[----:B------:R-:W-:Y:S01]  /*15760*/  @!P3 STG.E.U8 desc[UR40][R4.64+0x68], R172 ;  /* 0x000068ac0400b986 */ /* 0x000fe2000c101128 */
[----:B------:R-:W-:-:S13]  /*15770*/  ISETP.LT.OR P3, PT, R0, 0x6a, !P2 ;  /* 0x0000006a0000780c */ /* 0x000fda0005761670 */
[----:B------:R-:W-:-:S05]  /*15780*/  @!P3 IMAD R173, R173, R17, RZ ;  /* 0x00000011adadb224 */ /* 0x000fca00078e02ff */
[----:B------:R-:W-:Y:S01]  /*15790*/  @!P3 STG.E.U8 desc[UR40][R4.64+0x69], R173 ;  /* 0x000069ad0400b986 */ /* 0x000fe2000c101128 */
[----:B------:R-:W-:-:S03]  /*157a0*/  LOP3.LUT P3, RZ, R22, 0x8000, RZ, 0xc0, !PT ;  /* 0x0000800016ff7812 */ /* 0x000fc6000786c0ff */
[----:B------:R0:W-:Y:S10]  /*157b0*/  @!P0 STG.E.U8 desc[UR40][R106.64+0x68], R174 ;  /* 0x000068ae6a008986 */ /* 0x0001f4000c101128 */
[----:B------:R-:W-:-:S02]  /*157c0*/  @!P3 IMAD R175, R175, R17, RZ ;  /* 0x00000011afafb224 */ /* 0x000fc400078e02ff */
[-C--:B------:R-:W-:Y:S01]  /*157d0*/  @!P4 IMAD R183, R183, R17.reuse, RZ ;  /* 0x00000011b7b7c224 */ /* 0x080fe200078e02ff */
[----:B0-----:R-:W4:Y:S04]  /*157e0*/  LDL.LU.64 R106, [R1+0x3a8] ;  /* 0x0003a800016a7983 */ /* 0x001f280000300a00 */
[----:B------:R0:W-:Y:S01]  /*157f0*/  @!P3 STG.E.U8 desc[UR40][R108.64+0x69], R175 ;  /* 0x000069af6c00b986 */ /* 0x0001e2000c101128 */
[----:B------:R-:W-:Y:S02]  /*15800*/  ISETP.LT.OR P3, PT, R0, 0x71, !P2 ;  /* 0x000000710000780c */ /* 0x000fe40005761670 */
[----:B------:R-:W-:Y:S01]  /*15810*/  LOP3.LUT P0, RZ, R16, 0x8000, RZ, 0xc0, !PT ;  /* 0x0000800010ff7812 */ /* 0x000fe2000780c0ff */
[----:B0-----:R-:W4:Y:S10]  /*15820*/  LDL.LU.64 R108, [R1+0x3a0] ;  /* 0x0003a000016c7983 */ /* 0x001f340000300a00 */
[----:B------:R-:W-:-:S05]  /*15830*/  @!P3 IMAD R176, R176, R17, RZ ;  /* 0x00000011b0b0b224 */ /* 0x000fca00078e02ff */
[----:B------:R-:W-:Y:S01]  /*15840*/  @!P3 STG.E.U8 desc[UR40][R4.64+0x70], R176 ;  /* 0x000070b00400b986 */ /* 0x000fe2000c101128 */
[----:B------:R-:W-:-:S13]  /*15850*/  ISETP.LT.OR P3, PT, R0, 0x72, !P2 ;  /* 0x000000720000780c */ /* 0x000fda0005761670 */
[----:B------:R-:W-:-:S05]  /*15860*/  @!P3 IMAD R177, R177, R17, RZ ;  /* 0x00000011b1b1b224 */ /* 0x000fca00078e02ff */
[----:B------:R-:W-:Y:S01]  /*15870*/  @!P3 STG.E.U8 desc[UR40][R4.64+0x71], R177 ;  /* 0x000071b10400b986 */ /* 0x000fe2000c101128 */
[----:B------:R-:W-:-:S03]  /*15880*/  LOP3.LUT P3, RZ, R22, 0x200, RZ, 0xc0, !PT ;  /* 0x0000020016ff7812 */ /* 0x000fc6000786c0ff */
[----:B------:R0:W-:Y:S10]  /*15890*/  @!P6 STG.E.U8 desc[UR40][R110.64+0x70], R178 ;  /* 0x000070b26e00e986 */ /* 0x0001f4000c101128 */
[----:B------:R-:W-:Y:S01]  /*158a0*/  @!P3 IMAD R179, R179, R17, RZ ;  /* 0x00000011b3b3b224 */ /* 0x000fe200078e02ff */
[----:B0-----:R-:W4:Y:S04]  /*158b0*/  LDL.LU.64 R110, [R1+0x398] ;  /* 0x00039800016e7983 */ /* 0x001f280000300a00 */
[----:B------:R0:W-:Y:S01]  /*158c0*/  @!P3 STG.E.U8 desc[UR40][R112.64+0x71], R179 ;  /* 0x000071b37000b986 */ /* 0x0001e2000c101128 */
[----:B------:R-:W-:-:S02]  /*158d0*/  ISETP.LT.OR P3, PT, R0, 0x79, !P2 ;  /* 0x000000790000780c */ /* 0x000fc40005761670 */
[----:B------:R-:W-:Y:S01]  /*158e0*/  LOP3.LUT P6, RZ, R16, 0x4000, RZ, 0xc0, !PT ;  /* 0x0000400010ff7812 */ /* 0x000fe200078cc0ff */
[----:B0-----:R-:W4:Y:S10]  /*158f0*/  LDL.LU.64 R112, [R1+0x390] ;  /* 0x0003900001707983 */ /* 0x001f340000300a00 */
[----:B------:R-:W-:-:S05]  /*15900*/  @!P3 IMAD R180, R180, R17, RZ ;  /* 0x00000011b4b4b224 */ /* 0x000fca00078e02ff */
[----:B------:R-:W-:Y:S01]  /*15910*/  @!P3 STG.E.U8 desc[UR40][R4.64+0x78], R180 ;  /* 0x000078b40400b986 */ /* 0x000fe2000c101128 */
[----:B------:R-:W-:-:S13]  /*15920*/  ISETP.LT.OR P3, PT, R0, 0x7a, !P2 ;  /* 0x0000007a0000780c */ /* 0x000fda0005761670 */
[----:B------:R-:W-:-:S05]  /*15930*/  @!P3 IMAD R181, R181, R17, RZ ;  /* 0x00000011b5b5b224 */ /* 0x000fca00078e02ff */
[----:B------:R-:W-:Y:S01]  /*15940*/  @!P3 STG.E.U8 desc[UR40][R4.64+0x79], R181 ;  /* 0x000079b50400b986 */ /* 0x000fe2000c101128 */
[----:B------:R-:W-:-:S03]  /*15950*/  ISETP.LT.OR P3, PT, R0, 0x81, !P6 ;  /* 0x000000810000780c */ /* 0x000fc60007761670 */
[----:B------:R0:W-:Y:S04]  /*15960*/  @!P5 STG.E.U8 desc[UR40][R114.64+0x78], R182 ;  /* 0x000078b67200d986 */ /* 0x0001e8000c101128 */
[----:B------:R1:W-:Y:S06]  /*15970*/  @!P4 STG.E.U8 desc[UR40][R116.64+0x79], R183 ;  /* 0x000079b77400c986 */ /* 0x0003ec000c101128 */
[----:B------:R-:W-:Y:S01]  /*15980*/  @!P3 IMAD R152, R152, R17, RZ ;  /* 0x000000119898b224 */ /* 0x000fe200078e02ff */
[----:B------:R-:W-:Y:S01]  /*15990*/  LOP3.LUT R16, R16, 0xffffefff, RZ, 0xc0, !PT ;  /* 0xffffefff10107812 */ /* 0x000fe200078ec0ff */
[----:B0-----:R-:W4:Y:S04]  /*159a0*/  LDL.LU.64 R114, [R1+0x388] ;  /* 0x0003880001727983 */ /* 0x001f280000300a00 */
[----:B------:R-:W-:Y:S01]  /*159b0*/  @!P3 STG.E.U8 desc[UR40][R2.64+0x80], R152 ;  /* 0x000080980200b986 */ /* 0x000fe2000c101128 */
[----:B------:R-:W-:-:S02]  /*159c0*/  ISETP.LT.OR P3, PT, R0, 0x82, !P6 ;  /* 0x000000820000780c */ /* 0x000fc40007761670 */
[----:B------:R-:W-:Y:S01]  /*159d0*/  @P6 LOP3.LUT R16, R16, 0x1000, RZ, 0xfc, !PT ;  /* 0x0000100010106812 */ /* 0x000fe200078efcff */
[----:B-1----:R-:W4:Y:S10]  /*159e0*/  LDL.LU.64 R116, [R1+0x380] ;  /* 0x0003800001747983 */ /* 0x002f340000300a00 */
[----:B------:R-:W-:-:S05]  /*159f0*/  @!P3 IMAD R153, R153, R17, RZ ;  /* 0x000000119999b224 */ /* 0x000fca00078e02ff */
        /* <DEDUP_REMOVED lines=60> */
[----:B--2---:R-:W-:-:S05]  /*15dc0*/  @!P3 IMAD R136, R136, R17, RZ ;  /* 0x000000118888b224 */ /* 0x004fca00078e02ff */
[----:B------:R-:W-:Y:S01]  /*15dd0*/  @!P3 STG.E.U8 desc[UR40][R6.64+0x80], R136 ;  /* 0x000080880600b986 */ /* 0x000fe2000c101128 */
[----:B------:R-:W-:Y:S02]  /*15de0*/  ISETP.LT.OR P3, PT, R0, 0x82, !P1 ;  /* 0x000000820000780c */ /* 0x000fe40004f61670 */
[C---:B------:R-:W-:Y:S02]  /*15df0*/  LOP3.LUT P6, RZ, R16.reuse, 0x8, RZ, 0xc0, !PT ;  /* 0x0000000810ff7812 */ /* 0x040fe400078cc0ff */
[----:B------:R-:W-:-:S04]  /*15e00*/  LOP3.LUT R16, R16, 0xffffdfff, RZ, 0xc0, !PT ;  /* 0xffffdfff10107812 */ /* 0x000fc800078ec0ff */
[----:B------:R-:W-:-:S05]  /*15e10*/  @P0 LOP3.LUT R16, R16, 0x2000, RZ, 0xfc, !PT ;  /* 0x0000200010100812 */ /* 0x000fca00078efcff */
[----:B------:R-:W-:Y:S01]  /*15e20*/  @!P3 IMAD R137, R137, R17, RZ ;  /* 0x000000118989b224 */ /* 0x000fe200078e02ff */
[----:B------:R-:W-:-:S04]  /*15e30*/  LOP3.LUT P5, RZ, R16, 0x2, RZ, 0xc0, !PT ;  /* 0x0000000210ff7812 */ /* 0x000fc800078ac0ff */
[----:B------:R1:W-:Y:S01]  /*15e40*/  @!P3 STG.E.U8 desc[UR40][R6.64+0x81], R137 ;  /* 0x000081890600b986 */ /* 0x0003e2000c101128 */
[----:B------:R-:W-:Y:S01]  /*15e50*/  ISETP.LT.OR P3, PT, R0, 0x89, !P1 ;  /* 0x000000890000780c */ /* 0x000fe20004f61670 */
[----:B---3--:R-:W-:-:S07]  /*15e60*/  @!P6 IMAD R138, R138, R17, RZ ;  /* 0x000000118a8ae224 */ /* 0x008fce00078e02ff */
[-C--:B------:R-:W-:Y:S01]  /*15e70*/  @!P5 IMAD R139, R139, R17.reuse, RZ ;  /* 0x000000118b8bd224 */ /* 0x080fe200078e02ff */
[----:B------:R-:W-:Y:S04]  /*15e80*/  @!P6 STG.E.U8 desc[UR40][R118.64+0x80], R138 ;  /* 0x0000808a7600e986 */ /* 0x000fe8000c101128 */
[----:B----4-:R-:W-:Y:S01]  /*15e90*/  @!P3 IMAD R140, R140, R17, RZ ;  /* 0x000000118c8cb224 */ /* 0x010fe200078e02ff */
[----:B------:R-:W-:Y:S04]  /*15ea0*/  @!P5 STG.E.U8 desc[UR40][R88.64+0x81], R139 ;  /* 0x0000818b5800d986 */ /* 0x000fe8000c101128 */
[----:B------:R-:W-:Y:S01]  /*15eb0*/  @!P3 STG.E.U8 desc[UR40][R6.64+0x88], R140 ;  /* 0x0000888c0600b986 */ /* 0x000fe2000c101128 */
[----:B------:R-:W-:-:S13]  /*15ec0*/  ISETP.LT.OR P3, PT, R0, 0x8a, !P1 ;  /* 0x0000008a0000780c */ /* 0x000fda0004f61670 */
[----:B------:R-:W-:-:S05]  /*15ed0*/  @!P3 IMAD R141, R141, R17, RZ ;  /* 0x000000118d8db224 */ /* 0x000fca00078e02ff */
[----:B------:R-:W-:Y:S01]  /*15ee0*/  @!P3 STG.E.U8 desc[UR40][R6.64+0x89], R141 ;  /* 0x0000898d0600b986 */ /* 0x000fe2000c101128 */
[C---:B------:R-:W-:Y:S02]  /*15ef0*/  LOP3.LUT P3, RZ, R22.reuse, 0x80000000, RZ, 0xc0, !PT ;  /* 0x8000000016ff7812 */ /* 0x040fe4000786c0ff */
[----:B------:R-:W-:-:S11]  /*15f00*/  LOP3.LUT P4, RZ, R22, 0x10000000, RZ, 0xc0, !PT ;  /* 0x1000000016ff7812 */ /* 0x000fd6000788c0ff */
[----:B------:R-:W-:-:S05]  /*15f10*/  @!P3 IMAD R142, R142, R17, RZ ;  /* 0x000000118e8eb224 */ /* 0x000fca00078e02ff */
[----:B------:R-:W-:Y:S01]  /*15f20*/  @!P3 STG.E.U8 desc[UR40][R90.64+0x88], R142 ;  /* 0x0000888e5a00b986 */ /* 0x000fe2000c101128 */
[----:B------:R-:W-:Y:S01]  /*15f30*/  ISETP.LT.OR P3, PT, R0, 0x91, !P1 ;  /* 0x000000910000780c */ /* 0x000fe20004f61670 */
[----:B------:R-:W-:-:S05]  /*15f40*/  @!P4 IMAD R143, R143, R17, RZ ;  /* 0x000000118f8fc224 */ /* 0x000fca00078e02ff */
[----:B------:R-:W-:Y:S07]  /*15f50*/  @!P4 STG.E.U8 desc[UR40][R92.64+0x89], R143 ;  /* 0x0000898f5c00c986 */ /* 0x000fee000c101128 */
[----:B0-----:R-:W-:-:S05]  /*15f60*/  @!P3 IMAD R21, R144, R17, RZ ;  /* 0x000000119015b224 */ /* 0x001fca00078e02ff */
[----:B------:R0:W-:Y:S01]  /*15f70*/  @!P3 STG.E.U8 desc[UR40][R6.64+0x90], R21 ;  /* 0x000090150600b986 */ /* 0x0001e2000c101128 */
        /* <DEDUP_REMOVED lines=10> */
[----:B-1----:R-:W-:-:S05]  /*16020*/  @!P3 IMAD R137, R148, R17, RZ ;  /* 0x000000119489b224 */ /* 0x002fca00078e02ff */
[----:B------:R1:W-:Y:S01]  /*16030*/  @!P3 STG.E.U8 desc[UR40][R6.64+0x98], R137 ;  /* 0x000098890600b986 */ /* 0x0003e2000c101128 */
[----:B------:R-:W-:Y:S02]  /*16040*/  ISETP.LT.OR P3, PT, R0, 0x9a, !P1 ;  /* 0x0000009a0000780c */ /* 0x000fe40004f61670 */
[C---:B------:R-:W-:Y:S02]  /*16050*/  LOP3.LUT P6, RZ, R22.reuse, 0x100000, RZ, 0xc0, !PT ;  /* 0x0010000016ff7812 */ /* 0x040fe400078cc0ff */
[----:B------:R-:W-:-:S09]  /*16060*/  LOP3.LUT P5, RZ, R22, 0x2000, RZ, 0xc0, !PT ;  /* 0x0000200016ff7812 */ /* 0x000fd200078ac0ff */
[----:B------:R-:W-:-:S05]  /*16070*/  @!P3 IMAD R149, R149, R17, RZ ;  /* 0x000000119595b224 */ /* 0x000fca00078e02ff */
[----:B------:R-:W-:Y:S01]  /*16080*/  @!P3 STG.E.U8 desc[UR40][R6.64+0x99], R149 ;  /* 0x000099950600b986 */ /* 0x000fe2000c101128 */
[----:B------:R-:W-:Y:S01]  /*16090*/  ISETP.LT.OR P3, PT, R0, 0x81, !P2 ;  /* 0x000000810000780c */ /* 0x000fe20005761670 */
[-C--:B------:R-:W-:Y:S02]  /*160a0*/  @!P6 IMAD R150, R150, R17.reuse, RZ ;  /* 0x000000119696e224 */ /* 0x080fe400078e02ff */
[----:B------:R-:W-:-:S03]  /*160b0*/  @!P5 IMAD R151, R151, R17, RZ ;  /* 0x000000119797d224 */ /* 0x000fc600078e02ff */
[----:B------:R-:W-:Y:S07]  /*160c0*/  @!P6 STG.E.U8 desc[UR40][R98.64+0x98], R150 ;  /* 0x000098966200e986 */ /* 0x000fee000c101128 */
[----:B0-----:R-:W-:Y:S01]  /*160d0*/  @!P3 IMAD R21, R120, R17, RZ ;  /* 0x000000117815b224 */ /* 0x001fe200078e02ff */
[----:B------:R-:W-:Y:S04]  /*160e0*/  @!P5 STG.E.U8 desc[UR40][R100.64+0x99], R151 ;  /* 0x000099976400d986 */ /* 0x000fe8000c101128 */
[----:B------:R0:W-:Y:S01]  /*160f0*/  @!P3 STG.E.U8 desc[UR40][R4.64+0x80], R21 ;  /* 0x000080150400b986 */ /* 0x0001e2000c101128 */
[----:B------:R-:W-:-:S02]  /*16100*/  ISETP.LT.OR P3, PT, R0, 0x82, !P2 ;  /* 0x000000820000780c */ /* 0x000fc40005761670 */
[----:B------:R-:W-:-:S11]  /*16110*/  LOP3.LUT P4, RZ, R22, 0x1000, RZ, 0xc0, !PT ;  /* 0x0000100016ff7812 */ /* 0x000fd6000788c0ff */
[----:B------:R-:W-:-:S05]  /*16120*/  @!P3 IMAD R121, R121, R17, RZ ;  /* 0x000000117979b224 */ /* 0x000fca00078e02ff */
[----:B------:R2:W-:Y:S01]  /*16130*/  @!P3 STG.E.U8 desc[UR40][R4.64+0x81], R121 ;  /* 0x000081790400b986 */ /* 0x0005e2000c101128 */
[----:B------:R-:W-:Y:S01]  /*16140*/  LOP3.LUT P3, RZ, R22, 0x100, RZ, 0xc0, !PT ;  /* 0x0000010016ff7812 */ /* 0x000fe2000786c0ff */
[----:B------:R-:W-:-:S05]  /*16150*/  @!P4 IMAD R122, R122, R17, RZ ;  /* 0x000000117a7ac224 */ /* 0x000fca00078e02ff */
[----:B------:R-:W-:Y:S07]  /*16160*/  @!P4 STG.E.U8 desc[UR40][R102.64+0x80], R122 ;  /* 0x0000807a6600c986 */ /* 0x000fee000c101128 */
[----:B------:R-:W-:-:S05]  /*16170*/  @!P3 IMAD R123, R123, R17, RZ ;  /* 0x000000117b7bb224 */ /* 0x000fca00078e02ff */
[----:B------:R3:W-:Y:S01]  /*16180*/  @!P3 STG.E.U8 desc[UR40][R72.64+0x81], R123 ;  /* 0x0000817b4800b986 */ /* 0x0007e2000c101128 */
[----:B------:R-:W-:-:S13]  /*16190*/  ISETP.LT.OR P3, PT, R0, 0x89, !P2 ;  /* 0x000000890000780c */ /* 0x000fda0005761670 */
[----:B-1----:R-:W-:-:S05]  /*161a0*/  @!P3 IMAD R137, R124, R17, RZ ;  /* 0x000000117c89b224 */ /* 0x002fca00078e02ff */
[----:B------:R-:W-:Y:S01]  /*161b0*/  @!P3 STG.E.U8 desc[UR40][R4.64+0x88], R137 ;  /* 0x000088890400b986 */ /* 0x000fe2000c101128 */
[----:B------:R-:W-:Y:S02]  /*161c0*/  ISETP.LT.OR P3, PT, R0, 0x8a, !P2 ;  /* 0x0000008a0000780c */ /* 0x000fe40005761670 */
[----:B------:R-:W-:-:S11]  /*161d0*/  LOP3.LUT P0, RZ, R22, 0x40, RZ, 0xc0, !PT ;  /* 0x0000004016ff7812 */ /* 0x000fd6000780c0ff */
[----:B------:R-:W-:-:S05]  /*161e0*/  @!P3 IMAD R125, R125, R17, RZ ;  /* 0x000000117d7db224 */ /* 0x000fca00078e02ff */
[----:B------:R-:W-:Y:S01]  /*161f0*/  @!P3 STG.E.U8 desc[UR40][R4.64+0x89], R125 ;  /* 0x0000897d0400b986 */ /* 0x000fe2000c101128 */
[----:B------:R-:W-:Y:S01]  /*16200*/  LOP3.LUT P3, RZ, R22, 0x1, RZ, 0xc0, !PT ;  /* 0x0000000116ff7812 */ /* 0x000fe2000786c0ff */
[----:B------:R-:W-:-:S05]  /*16210*/  @!P0 IMAD R126, R126, R17, RZ ;  /* 0x000000117e7e8224 */ /* 0x000fca00078e02ff */
[----:B------:R-:W-:Y:S07]  /*16220*/  @!P0 STG.E.U8 desc[UR40][R74.64+0x88], R126 ;  /* 0x0000887e4a008986 */ /* 0x000fee000c101128 */
[----:B------:R-:W-:-:S05]  /*16230*/  @!P3 IMAD R127, R127, R17, RZ ;  /* 0x000000117f7fb224 */ /* 0x000fca00078e02ff */
[----:B------:R-:W-:Y:S01]  /*16240*/  @!P3 STG.E.U8 desc[UR40][R76.64+0x89], R127 ;  /* 0x0000897f4c00b986 */ /* 0x000fe2000c101128 */
[----:B------:R-:W-:-:S13]  /*16250*/  ISETP.LT.OR P3, PT, R0, 0x91, !P2 ;  /* 0x000000910000780c */ /* 0x000fda0005761670 */
[----:B0-----:R-:W-:-:S05]  /*16260*/  @!P3 IMAD R21, R128, R17, RZ ;  /* 0x000000118015b224 */ /* 0x001fca00078e02ff */
        /* <DEDUP_REMOVED lines=11> */
[----:B--2---:R-:W-:-:S05]  /*16320*/  @!P3 IMAD R121, R132, R17, RZ ;  /* 0x000000118479b224 */ /* 0x004fca00078e02ff */
[----:B------:R0:W-:Y:S01]  /*16330*/  @!P3 STG.E.U8 desc[UR40][R4.64+0x98], R121 ;  /* 0x000098790400b986 */ /* 0x0001e2000c101128 */
[----:B------:R-:W-:Y:S02]  /*16340*/  ISETP.LT.OR P3, PT, R0, 0x9a, !P2 ;  /* 0x0000009a0000780c */ /* 0x000fe40005761670 */
[----:B------:R-:W-:Y:S02]  /*16350*/  LOP3.LUT P6, RZ, R16, 0x1000, RZ, 0xc0, !PT ;  /* 0x0000100010ff7812 */ /* 0x000fe400078cc0ff */
[C---:B------:R-:W-:Y:S02]  /*16360*/  LOP3.LUT P5, RZ, R18.reuse, 0x10000000, RZ, 0xc0, !PT ;  /* 0x1000000012ff7812 */ /* 0x040fe400078ac0ff */
[----:B------:R-:W-:-:S07]  /*16370*/  LOP3.LUT P4, RZ, R18, 0x200000, RZ, 0xc0, !PT ;  /* 0x0020000012ff7812 */ /* 0x000fce000788c0ff */
[----:B------:R-:W-:-:S05]  /*16380*/  @!P3 IMAD R133, R133, R17, RZ ;  /* 0x000000118585b224 */ /* 0x000fca00078e02ff */
[----:B------:R-:W-:Y:S01]  /*16390*/  @!P3 STG.E.U8 desc[UR40][R4.64+0x99], R133 ;  /* 0x000099850400b986 */ /* 0x000fe2000c101128 */
[----:B------:R-:W-:Y:S01]  /*163a0*/  ISETP.LT.OR P3, PT, R0, 0xa1, !P6 ;  /* 0x000000a10000780c */ /* 0x000fe20007761670 */
[-C--:B------:R-:W-:Y:S02]  /*163b0*/  @!P5 IMAD R134, R134, R17.reuse, RZ ;  /* 0x000000118686d224 */ /* 0x080fe400078e02ff */
[-C--:B------:R-:W-:Y:S01]  /*163c0*/  @!P4 IMAD R135, R135, R17.reuse, RZ ;  /* 0x000000118787c224 */ /* 0x080fe200078e02ff */
[----:B------:R-:W-:Y:S04]  /*163d0*/  STL [R1+0x200], R16 ;  /* 0x0002001001007387 */ /* 0x000fe80000100800 */
[----:B------:R-:W2:Y:S05]  /*163e0*/  LDL.LU.64 R118, [R1+0x378] ;  /* 0x0003780001767983 */ /* 0x000eaa0000300a00 */
[----:B---3--:R-:W-:Y:S01]  /*163f0*/  @!P3 IMAD R123, R104, R17, RZ ;  /* 0x00000011687bb224 */ /* 0x008fe200078e02ff */
[----:B------:R1:W-:Y:S04]  /*16400*/  @!P5 STG.E.U8 desc[UR40][R82.64+0x98], R134 ;  /* 0x000098865200d986 */ /* 0x0003e8000c101128 */
[----:B------:R3:W-:Y:S04]  /*16410*/  @!P4 STG.E.U8 desc[UR40][R84.64+0x99], R135 ;  /* 0x000099875400c986 */ /* 0x0007e8000c101128 */
[----:B------:R-:W-:Y:S01]  /*16420*/  @!P3 STG.E.U8 desc[UR40][R2.64+0xa0], R123 ;  /* 0x0000a07b0200b986 */ /* 0x000fe2000c101128 */
[----:B------:R-:W-:-:S02]  /*16430*/  ISETP.LT.OR P3, PT, R0, 0xa2, !P6 ;  /* 0x000000a20000780c */ /* 0x000fc40007761670 */
[----:B------:R-:W-:Y:S01]  /*16440*/  LOP3.LUT P0, RZ, R16, 0x2000, RZ, 0xc0, !PT ;  /* 0x0000200010ff7812 */ /* 0x000fe2000780c0ff */
[----:B------:R-:W4:Y:S04]  /*16450*/  LDL.LU.64 R88, [R1+0x370] ;  /* 0x0003700001587983 */ /* 0x000f280000300a00 */
[----:B------:R-:W4:Y:S04]  /*16460*/  LDL.LU.64 R90, [R1+0x368] ;  /* 0x00036800015a7983 */ /* 0x000f280000300a00 */
[----:B------:R-:W4:Y:S02]  /*16470*/  LDL.LU.64 R92, [R1+0x360] ;  /* 0x00036000015c7983 */ /* 0x000f240000300a00 */
[----:B0-----:R-:W-:-:S02]  /*16480*/  @!P3 IMAD R121, R105, R17, RZ ;  /* 0x000000116979b224 */ /* 0x001fc400078e02ff */
[----:B------:R-:W4:Y:S04]  /*16490*/  LDL.LU.64 R94, [R1+0x358] ;  /* 0x00035800015e7983 */ /* 0x000f280000300a00 */
[----:B------:R0:W-:Y:S01]  /*164a0*/  @!P3 STG.E.U8 desc[UR40][R2.64+0xa1], R121 ;  /* 0x0000a1790200b986 */ /* 0x0001e2000c101128 */
[----:B------:R-:W-:-:S03]  /*164b0*/  ISETP.LT.OR P3, PT, R0, 0xa1, !P0 ;  /* 0x000000a10000780c */ /* 0x000fc60004761670 */
[----:B------:R-:W4:Y:S04]  /*164c0*/  LDL.LU.64 R96, [R1+0x350] ;  /* 0x0003500001607983 */ /* 0x000f280000300a00 */
[----:B------:R-:W4:Y:S04]  /*164d0*/  LDL.LU.64 R98, [R1+0x348] ;  /* 0x0003480001627983 */ /* 0x000f280000300a00 */
[----:B------:R-:W4:Y:S02]  /*164e0*/  LDL.LU.64 R100, [R1+0x340] ;  /* 0x0003400001647983 */ /* 0x000f240000300a00 */
[----:B------:R-:W-:Y:S01]  /*164f0*/  @!P3 IADD3 R20, P5, R2, R233, RZ ;  /* 0x000000e90214b210 */ /* 0x000fe20007fbe0ff */
[----:B------:R-:W-:Y:S01]  /*16500*/  @!P3 IMAD R125, R106, R17, RZ ;  /* 0x000000116a7db224 */ /* 0x000fe200078e02ff */
[----:B------:R-:W4:Y:S03]  /*16510*/  LDL.LU.64 R102, [R1+0x338] ;  /* 0x0003380001667983 */ /* 0x000f260000300a00 */
[----:B------:R-:W-:Y:S01]  /*16520*/  @!P3 IMAD.X R21, R3, 0x1, R23, P5 ;  /* 0x000000010315b824 */ /* 0x000fe200028e0617 */
[----:B------:R-:W4:Y:S04]  /*16530*/  LDL.LU.64 R72, [R1+0x330] ;  /* 0x0003300001487983 */ /* 0x000f280000300a00 */
[----:B------:R0:W-:Y:S01]  /*16540*/  @!P3 STG.E.U8 desc[UR40][R20.64+0xa0], R125 ;  /* 0x0000a07d1400b986 */ /* 0x0001e2000c101128 */
[----:B------:R-:W-:-:S03]  /*16550*/  ISETP.LT.OR P3, PT, R0, 0xa2, !P0 ;  /* 0x000000a20000780c */ /* 0x000fc60004761670 */
[----:B------:R-:W4:Y:S04]  /*16560*/  LDL.LU.64 R74, [R1+0x328] ;  /* 0x00032800014a7983 */ /* 0x000f280000300a00 */
[----:B------:R-:W4:Y:S01]  /*16570*/  LDL.LU.64 R76, [R1+0x320] ;  /* 0x00032000014c7983 */ /* 0x000f220000300a00 */
[----:B------:R-:W-:-:S03]  /*16580*/  LOP3.LUT P4, RZ, R22, 0x20000, RZ, 0xc0, !PT ;  /* 0x0002000016ff7812 */ /* 0x000fc6000788c0ff */
[----:B------:R-:W4:Y:S02]  /*16590*/  LDL.LU.64 R78, [R1+0x318] ;  /* 0x00031800014e7983 */ /* 0x000f240000300a00 */
[----:B------:R-:W-:Y:S01]  /*165a0*/  @!P3 IADD3 R104, P5, R2, R233, RZ ;  /* 0x000000e90268b210 */ /* 0x000fe20007fbe0ff */
[----:B------:R-:W-:Y:S01]  /*165b0*/  @!P3 IMAD R107, R107, R17, RZ ;  /* 0x000000116b6bb224 */ /* 0x000fe200078e02ff */
[----:B------:R-:W4:Y:S03]  /*165c0*/  LDL.LU.64 R80, [R1+0x310] ;  /* 0x0003100001507983 */ /* 0x000f260000300a00 */
[----:B------:R-:W-:Y:S01]  /*165d0*/  @!P3 IMAD.X R105, R3, 0x1, R23, P5 ;  /* 0x000000010369b824 */ /* 0x000fe200028e0617 */
[----:B-1----:R-:W4:Y:S04]  /*165e0*/  LDL.LU.64 R82, [R1+0x308] ;  /* 0x0003080001527983 */ /* 0x002f280000300a00 */
[----:B------:R1:W-:Y:S01]  /*165f0*/  @!P3 STG.E.U8 desc[UR40][R104.64+0xa1], R107 ;  /* 0x0000a16b6800b986 */ /* 0x0003e2000c101128 */
[----:B------:R-:W-:-:S03]  /*16600*/  ISETP.LT.OR P3, PT, R0, 0xa9, !P6 ;  /* 0x000000a90000780c */ /* 0x000fc60007761670 */
[----:B---3--:R-:W3:Y:S10]  /*16610*/  LDL.LU.64 R84, [R1+0x300] ;  /* 0x0003000001547983 */ /* 0x008ef40000300a00 */
[----:B0-----:R-:W-:-:S05]  /*16620*/  @!P3 IMAD R121, R108, R17, RZ ;  /* 0x000000116c79b224 */ /* 0x001fca00078e02ff */
[----:B------:R-:W-:Y:S01]  /*16630*/  @!P3 STG.E.U8 desc[UR40][R2.64+0xa8], R121 ;  /* 0x0000a8790200b986 */ /* 0x000fe2000c101128 */
[----:B------:R-:W-:-:S13]  /*16640*/  ISETP.LT.OR P3, PT, R0, 0xaa, !P6 ;  /* 0x000000aa0000780c */ /* 0x000fda0007761670 */
[----:B------:R-:W-:-:S05]  /*16650*/  @!P3 IMAD R109, R109, R17, RZ ;  /* 0x000000116d6db224 */ /* 0x000fca00078e02ff */
[----:B------:R0:W-:Y:S01]  /*16660*/  @!P3 STG.E.U8 desc[UR40][R2.64+0xa9], R109 ;  /* 0x0000a96d0200b986 */ /* 0x0001e2000c101128 */
[----:B------:R-:W-:-:S13]  /*16670*/  ISETP.LT.OR P3, PT, R0, 0xa9, !P0 ;  /* 0x000000a90000780c */ /* 0x000fda0004761670 */
[----:B------:R-:W-:Y:S01]  /*16680*/  @!P3 IADD3 R20, P5, R2, R233, RZ ;  /* 0x000000e90214b210 */ /* 0x000fe20007fbe0ff */
[----:B-1----:R-:W-:-:S04]  /*16690*/  @!P3 IMAD R107, R110, R17, RZ ;  /* 0x000000116e6bb224 */ /* 0x002fc800078e02ff */
[----:B------:R-:W-:-:S05]  /*166a0*/  @!P3 IMAD.X R21, R3, 0x1, R23, P5 ;  /* 0x000000010315b824 */ /* 0x000fca00028e0617 */
[----:B------:R1:W-:Y:S01]  /*166b0*/  @!P3 STG.E.U8 desc[UR40][R20.64+0xa8], R107 ;  /* 0x0000a86b1400b986 */ /* 0x0003e2000c101128 */
[----:B------:R-:W-:-:S13]  /*166c0*/  ISETP.LT.OR P3, PT, R0, 0xaa, !P0 ;  /* 0x000000aa0000780c */ /* 0x000fda0004761670 */
[----:B------:R-:W-:Y:S01]  /*166d0*/  @!P3 IADD3 R104, P5, R2, R233, RZ ;  /* 0x000000e90268b210 */ /* 0x000fe20007fbe0ff */
[----:B------:R-:W-:-:S04]  /*166e0*/  @!P3 IMAD R111, R111, R17, RZ ;  /* 0x000000116f6fb224 */ /* 0x000fc800078e02ff */
[----:B------:R-:W-:-:S05]  /*166f0*/  @!P3 IMAD.X R105, R3, 0x1, R23, P5 ;  /* 0x000000010369b824 */ /* 0x000fca00028e0617 */
[----:B------:R1:W-:Y:S01]  /*16700*/  @!P3 STG.E.U8 desc[UR40][R104.64+0xa9], R111 ;  /* 0x0000a96f6800b986 */ /* 0x0003e2000c101128 */
[----:B------:R-:W-:-:S13]  /*16710*/  ISETP.LT.OR P3, PT, R0, 0xb1, !P6 ;  /* 0x000000b10000780c */ /* 0x000fda0007761670 */
[----:B0-----:R-:W-:-:S05]  /*16720*/  @!P3 IMAD R109, R112, R17, RZ ;  /* 0x00000011706db224 */ /* 0x001fca00078e02ff */
[----:B------:R0:W-:Y:S01]  /*16730*/  @!P3 STG.E.U8 desc[UR40][R2.64+0xb0], R109 ;  /* 0x0000b06d0200b986 */ /* 0x0001e2000c101128 */
[----:B------:R-:W-:-:S13]  /*16740*/  ISETP.LT.OR P3, PT, R0, 0xb2, !P6 ;  /* 0x000000b20000780c */ /* 0x000fda0007761670 */
[----:B------:R-:W-:-:S05]  /*16750*/  @!P3 IMAD R113, R113, R17, RZ ;  /* 0x000000117171b224 */ /* 0x000fca00078e02ff */
[----:B------:R-:W-:Y:S01]  /*16760*/  @!P3 STG.E.U8 desc[UR40][R2.64+0xb1], R113 ;  /* 0x0000b1710200b986 */ /* 0x000fe2000c101128 */
[----:B------:R-:W-:-:S13]  /*16770*/  ISETP.LT.OR P3, PT, R0, 0xb1, !P0 ;  /* 0x000000b10000780c */ /* 0x000fda0004761670 */
[----:B-1----:R-:W-:Y:S01]  /*16780*/  @!P3 IADD3 R20, P5, R2, R233, RZ ;  /* 0x000000e90214b210 */ /* 0x002fe20007fbe0ff */
[----:B------:R-:W-:-:S04]  /*16790*/  @!P3 IMAD R107, R114, R17, RZ ;  /* 0x00000011726bb224 */ /* 0x000fc800078e02ff */
        /* <DEDUP_REMOVED lines=15> */
[----:B--2---:R-:W-:-:S04]  /*16890*/  @!P3 IMAD R107, R118, R17, RZ ;  /* 0x00000011766bb224 */ /* 0x004fc800078e02ff */
[----:B------:R-:W-:-:S05]  /*168a0*/  @!P3 IMAD.X R21, R3, 0x1, R23, P5 ;  /* 0x000000010315b824 */ /* 0x000fca00028e0617 */
[----:B------:R-:W-:Y:S01]  /*168b0*/  @!P3 STG.E.U8 desc[UR40][R20.64+0xb8], R107 ;  /* 0x0000b86b1400b986 */ /* 0x000fe2000c101128 */
[----:B------:R-:W-:-:S13]  /*168c0*/  ISETP.LT.OR P3, PT, R0, 0xba, !P0 ;  /* 0x000000ba0000780c */ /* 0x000fda0004761670 */
[----:B------:R-:W-:Y:S01]  /*168d0*/  @!P3 IADD3 R104, P5, R2, R233, RZ ;  /* 0x000000e90268b210 */ /* 0x000fe20007fbe0ff */
[----:B------:R-:W-:-:S04]  /*168e0*/  @!P3 IMAD R119, R119, R17, RZ ;  /* 0x000000117777b224 */ /* 0x000fc800078e02ff */
[----:B------:R-:W-:-:S05]  /*168f0*/  @!P3 IMAD.X R105, R3, 0x1, R23, P5 ;  /* 0x000000010369b824 */ /* 0x000fca00028e0617 */
[----:B------:R-:W-:Y:S01]  /*16900*/  @!P3 STG.E.U8 desc[UR40][R104.64+0xb9], R119 ;  /* 0x0000b9776800b986 */ /* 0x000fe2000c101128 */
[----:B------:R-:W-:-:S13]  /*16910*/  ISETP.LT.OR P3, PT, R0, 0xa1, !P1 ;  /* 0x000000a10000780c */ /* 0x000fda0004f61670 */
[----:B----4-:R-:W-:-:S05]  /*16920*/  @!P3 IMAD R109, R88, R17, RZ ;  /* 0x00000011586db224 */ /* 0x010fca00078e02ff */
[----:B------:R-:W-:Y:S01]  /*16930*/  @!P3 STG.E.U8 desc[UR40][R6.64+0xa0], R109 ;  /* 0x0000a06d0600b986 */ /* 0x000fe2000c101128 */
[----:B------:R-:W-:-:S13]  /*16940*/  ISETP.LT.OR P3, PT, R0, 0xa2, !P1 ;  /* 0x000000a20000780c */ /* 0x000fda0004f61670 */
[----:B------:R-:W-:-:S05]  /*16950*/  @!P3 IMAD R89, R89, R17, RZ ;  /* 0x000000115959b224 */ /* 0x000fca00078e02ff */
[----:B------:R-:W-:Y:S01]  /*16960*/  @!P3 STG.E.U8 desc[UR40][R6.64+0xa1], R89 ;  /* 0x0000a1590600b986 */ /* 0x000fe2000c101128 */
[----:B------:R-:W-:Y:S01]  /*16970*/  LOP3.LUT P3, RZ, R22, 0x20, RZ, 0xc0, !PT ;  /* 0x0000002016ff7812 */ /* 0x000fe2000786c0ff */
[----:B------:R-:W-:-:S05]  /*16980*/  @!P4 IMAD R90, R90, R17, RZ ;  /* 0x000000115a5ac224 */ /* 0x000fca00078e02ff */
[----:B------:R0:W-:Y:S07]  /*16990*/  @!P4 STG.E.U8 desc[UR40][R86.64+0xa0], R90 ;  /* 0x0000a05a5600c986 */ /* 0x0001ee000c101128 */
[----:B------:R-:W-:-:S05]  /*169a0*/  @!P3 IMAD R91, R91, R17, RZ ;  /* 0x000000115b5bb224 */ /* 0x000fca00078e02ff */
[----:B------:R1:W-:Y:S01]  /*169b0*/  @!P3 STG.E.U8 desc[UR40][R56.64+0xa1], R91 ;  /* 0x0000a15b3800b986 */ /* 0x0003e2000c101128 */
[----:B------:R-:W-:Y:S02]  /*169c0*/  ISETP.LT.OR P3, PT, R0, 0xa9, !P1 ;  /* 0x000000a90000780c */ /* 0x000fe40004f61670 */
[----:B------:R-:W-:Y:S01]  /*169d0*/  LOP3.LUT P5, RZ, R22, 0x4, RZ, 0xc0, !PT ;  /* 0x0000000416ff7812 */ /* 0x000fe200078ac0ff */
[----:B0-----:R-:W2:Y:S01]  /*169e0*/  LDL.LU.64 R86, [R1+0x2f8] ;  /* 0x0002f80001567983 */ /* 0x001ea20000300a00 */
[----:B------:R-:W-:-:S09]  /*169f0*/  P2R R106, PR, RZ, 0x40 ;  /* 0x00000040ff6a7803 */ /* 0x000fd20000000000 */
[----:B------:R-:W-:Y:S01]  /*16a00*/  @!P3 IMAD R21, R92, R17, RZ ;  /* 0x000000115c15b224 */ /* 0x000fe200078e02ff */
[----:B-1----:R-:W4:Y:S04]  /*16a10*/  LDL.LU.64 R56, [R1+0x2f0] ;  /* 0x0002f00001387983 */ /* 0x002f280000300a00 */
        /* <DEDUP_REMOVED lines=10> */
[C---:B------:R-:W-:Y:S01]  /*16ac0*/  LOP3.LUT P6, RZ, R18.reuse, 0x8000000, RZ, 0xc0, !PT ;  /* 0x0800000012ff7812 */ /* 0x040fe200078cc0ff */
[----:B0-----:R-:W4:Y:S01]  /*16ad0*/  LDL.LU.64 R58, [R1+0x2e8] ;  /* 0x0002e800013a7983 */ /* 0x001f220000300a00 */
[----:B------:R-:W-:-:S03]  /*16ae0*/  LOP3.LUT P4, RZ, R18, 0x80000, RZ, 0xc0, !PT ;  /* 0x0008000012ff7812 */ /* 0x000fc6000788c0ff */
[----:B-1----:R-:W4:Y:S06]  /*16af0*/  LDL.LU.64 R60, [R1+0x2e0] ;  /* 0x0002e000013c7983 */ /* 0x002f2c0000300a00 */
[----:B------:R-:W-:-:S05]  /*16b00*/  @!P3 IMAD R89, R96, R17, RZ ;  /* 0x000000116059b224 */ /* 0x000fca00078e02ff */
        /* <DEDUP_REMOVED lines=9> */
[----:B------:R-:W-:Y:S01]  /*16ba0*/  ISETP.LT.OR P3, PT, R0, 0xb9, !P1 ;  /* 0x000000b90000780c */ /* 0x000fe20004f61670 */
[----:B------:R-:W-:Y:S01]  /*16bb0*/  @!P4 IMAD R102, R102, R17, RZ ;  /* 0x000000116666c224 */ /* 0x000fe200078e02ff */
        /* <DEDUP_REMOVED lines=15> */
[----:B------:R-:W-:Y:S01]  /*16cb0*/  ISETP.LT.OR P3, PT, R0, 0xa1, !P2 ;  /* 0x000000a10000780c */ /* 0x000fe20005761670 */
[-C--:B------:R-:W-:Y:S01]  /*16cc0*/  @!P6 IMAD R78, R78, R17.reuse, RZ ;  /* 0x000000114e4ee224 */ /* 0x080fe200078e02ff */
        /* <DEDUP_REMOVED lines=27> */
[----:B------:R-:W-:Y:S01]  /*16e80*/  ISETP.NE.AND P6, PT, R106, RZ, PT ;  /* 0x000000ff6a00720c */ /* 0x000fe20003fc5270 */
        /* <DEDUP_REMOVED lines=9> */
[----:B--2---:R-:W-:Y:S01]  /*16f20*/  @!P5 IMAD R87, R87, R17, RZ ;  /* 0x000000115757d224 */ /* 0x004fe200078e02ff */
[----:B0-----:R-:W2:Y:S04]  /*16f30*/  LDL.LU.64 R46, [R1+0x298] ;  /* 0x00029800012e7983 */ /* 0x001ea80000300a00 */
[----:B------:R0:W-:Y:S01]  /*16f40*/  @!P3 STG.E.U8 desc[UR40][R48.64+0xb1], R83 ;  /* 0x0000b1533000b986 */ /* 0x0001e2000c101128 */
[----:B------:R-:W-:-:S03]  /*16f50*/  ISETP.LT.OR P3, PT, R0, 0xb9, !P2 ;  /* 0x000000b90000780c */ /* 0x000fc60005761670 */
[----:B0-----:R-:W2:Y:S10]  /*16f60*/  LDL.LU.64 R48, [R1+0x290] ;  /* 0x0002900001307983 */ /* 0x001eb40000300a00 */
[----:B---3--:R-:W-:-:S05]  /*16f70*/  @!P3 IMAD R21, R84, R17, RZ ;  /* 0x000000115415b224 */ /* 0x008fca00078e02ff */
        /* <DEDUP_REMOVED lines=8> */
[----:B------:R1:W-:Y:S04]  /*17000*/  @!P5 STG.E.U8 desc[UR40][R52.64+0xb9], R87 ;  /* 0x0000b9573400d986 */ /* 0x0003e8000c101128 */
[----:B0-----:R-:W3:Y:S06]  /*17010*/  LDL.LU.64 R50, [R1+0x288] ;  /* 0x0002880001327983 */ /* 0x001eec0000300a00 */
[----:B----4-:R-:W-:Y:S01]  /*17020*/  @!P3 IMAD R73, R56, R17, RZ ;  /* 0x000000113849b224 */ /* 0x010fe200078e02ff */
[----:B-1----:R-:W4:Y:S04]  /*17030*/  LDL.LU.64 R52, [R1+0x280] ;  /* 0x0002800001347983 */ /* 0x002f280000300a00 */
[----:B------:R0:W-:Y:S01]  /*17040*/  @!P3 STG.E.U8 desc[UR40][R2.64+0xc0], R73 ;  /* 0x0000c0490200b986 */ /* 0x0001e2000c101128 */
[----:B------:R-:W-:-:S13]  /*17050*/  ISETP.LT.OR P3, PT, R0, 0xc2, !P6 ;  /* 0x000000c20000780c */ /* 0x000fda0007761670 */
        /* <DEDUP_REMOVED lines=14> */
[----:B------:R-:W-:Y:S01]  /*17140*/  @!P3 STG.E.U8 desc[UR40][R2.64+0xc8], R73 ;  /* 0x0000c8490200b986 */ /* 0x000fe2000c101128 */
[----:B------:R-:W-:-:S13]  /*17150*/  ISETP.LT.OR P3, PT, R0, 0xca, !P6 ;  /* 0x000000ca0000780c */ /* 0x000fda0007761670 */
[----:B------:R-:W-:-:S05]  /*17160*/  @!P3 IMAD R61, R61, R17, RZ ;  /* 0x000000113d3db224 */ /* 0x000fca00078e02ff */
[----:B------:R0:W-:Y:S01]  /*17170*/  @!P3 STG.E.U8 desc[UR40][R2.64+0xc9], R61 ;  /* 0x0000c93d0200b986 */ /* 0x0001e2000c101128 */
        /* <DEDUP_REMOVED lines=32> */
[C---:B------:R-:W-:Y:S02]  /*17380*/  ISETP.LT.OR P3, PT, R0.reuse, 0xd9, !P0 ;  /* 0x000000d90000780c */ /* 0x040fe40004761670 */
[----:B------:R-:W-:-:S11]  /*17390*/  ISETP.LT.OR P0, PT, R0, 0xda, !P0 ;  /* 0x000000da0000780c */ /* 0x000fd60004701670 */
[----:B-1----:R-:W-:Y:S01]  /*173a0*/  @!P3 IADD3 R20, P5, R2, R233, RZ ;  /* 0x000000e90214b210 */ /* 0x002fe20007fbe0ff */
[----:B------:R-:W-:-:S04]  /*173b0*/  @!P3 IMAD R59, R70, R17, RZ ;  /* 0x00000011463bb224 */ /* 0x000fc800078e02ff */
[----:B------:R-:W-:-:S05]  /*173c0*/  @!P3 IMAD.X R21, R3, 0x1, R23, P5 ;  /* 0x000000010315b824 */ /* 0x000fca00028e0617 */
[----:B------:R-:W-:Y:S01]  /*173d0*/  @!P3 STG.E.U8 desc[UR40][R20.64+0xd8], R59 ;  /* 0x0000d83b1400b986 */ /* 0x000fe2000c101128 */
[----:B--2---:R-:W-:Y:S01]  /*173e0*/  @!P0 IADD3 R56, P3, R2, R233, RZ ;  /* 0x000000e902388210 */ /* 0x004fe20007f7e0ff */
[----:B------:R-:W-:-:S04]  /*173f0*/  @!P0 IMAD R71, R71, R17, RZ ;  /* 0x0000001147478224 */ /* 0x000fc800078e02ff */
[----:B------:R-:W-:-:S05]  /*17400*/  @!P0 IMAD.X R57, R3, 0x1, R23, P3 ;  /* 0x0000000103398824 */ /* 0x000fca00018e0617 */
        /* <DEDUP_REMOVED lines=10> */
[----:B------:R0:W-:Y:S07]  /*174b0*/  @!P5 STG.E.U8 desc[UR40][R54.64+0xc0], R42 ;  /* 0x0000c02a3600d986 */ /* 0x0001ee000c101128 */
[----:B------:R-:W-:-:S05]  /*174c0*/  @!P0 IMAD R43, R43, R17, RZ ;  /* 0x000000112b2b8224 */ /* 0x000fca00078e02ff */
[----:B------:R1:W-:Y:S01]  /*174d0*/  @!P0 STG.E.U8 desc[UR40][R24.64+0xc1], R43 ;  /* 0x0000c12b18008986 */ /* 0x0003e2000c101128 */
[----:B------:R-:W-:-:S03]  /*174e0*/  ISETP.LT.OR P0, PT, R0, 0xc9, !P1 ;  /* 0x000000c90000780c */ /* 0x000fc60004f01670 */
[----:B0-----:R-:W2:Y:S04]  /*174f0*/  LDL.LU.64 R54, [R1+0x278] ;  /* 0x0002780001367983 */ /* 0x001ea80000300a00 */
[----:B-1----:R-:W2:Y:S06]  /*17500*/  LDL.LU.64 R24, [R1+0x270] ;  /* 0x0002700001187983 */ /* 0x002eac0000300a00 */
[----:B------:R-:W-:-:S05]  /*17510*/  @!P0 IMAD R21, R44, R17, RZ ;  /* 0x000000112c158224 */ /* 0x000fca00078e02ff */
[----:B------:R-:W-:Y:S01]  /*17520*/  @!P0 STG.E.U8 desc[UR40][R6.64+0xc8], R21 ;  /* 0x0000c81506008986 */ /* 0x000fe2000c101128 */
[----:B------:R-:W-:-:S13]  /*17530*/  ISETP.LT.OR P0, PT, R0, 0xca, !P1 ;  /* 0x000000ca0000780c */ /* 0x000fda0004f01670 */
[----:B------:R-:W-:-:S05]  /*17540*/  @!P0 IMAD R45, R45, R17, RZ ;  /* 0x000000112d2d8224 */ /* 0x000fca00078e02ff */
[----:B------:R-:W-:Y:S01]  /*17550*/  @!P0 STG.E.U8 desc[UR40][R6.64+0xc9], R45 ;  /* 0x0000c92d06008986 */ /* 0x000fe2000c101128 */
[----:B------:R-:W-:-:S13]  /*17560*/  LOP3.LUT P0, RZ, R18, 0x1000000, RZ, 0xc0, !PT ;  /* 0x0100000012ff7812 */ /* 0x000fda000780c0ff */
[----:B------:R-:W-:-:S05]  /*17570*/  @!P0 IMAD R46, R46, R17, RZ ;  /* 0x000000112e2e8224 */ /* 0x000fca00078e02ff */
[----:B------:R0:W-:Y:S04]  /*17580*/  @!P0 STG.E.U8 desc[UR40][R26.64+0xc8], R46 ;  /* 0x0000c82e1a008986 */ /* 0x0001e8000c101128 */
[----:B0-----:R-:W2:Y:S01]  /*17590*/  LDL.LU.64 R26, [R1+0x268] ;  /* 0x00026800011a7983 */ /* 0x001ea20000300a00 */
[----:B------:R-:W-:Y:S02]  /*175a0*/  LOP3.LUT P6, RZ, R18, 0x400000, RZ, 0xc0, !PT ;  /* 0x0040000012ff7812 */ /* 0x000fe400078cc0ff */
[----:B------:R-:W-:-:S11]  /*175b0*/  ISETP.LT.OR P0, PT, R0, 0xd1, !P1 ;  /* 0x000000d10000780c */ /* 0x000fd60004f01670 */
[-C--:B------:R-:W-:Y:S02]  /*175c0*/  @!P6 IMAD R47, R47, R17.reuse, RZ ;  /* 0x000000112f2fe224 */ /* 0x080fe400078e02ff */
[----:B------:R-:W-:-:S03]  /*175d0*/  @!P0 IMAD R3, R48, R17, RZ ;  /* 0x0000001130038224 */ /* 0x000fc600078e02ff */
[----:B------:R0:W-:Y:S04]  /*175e0*/  @!P6 STG.E.U8 desc[UR40][R28.64+0xc9], R47 ;  /* 0x0000c92f1c00e986 */ /* 0x0001e8000c101128 */
[----:B------:R-:W-:Y:S01]  /*175f0*/  @!P0 STG.E.U8 desc[UR40][R6.64+0xd0], R3 ;  /* 0x0000d00306008986 */ /* 0x000fe2000c101128 */
[----:B------:R-:W-:-:S03]  /*17600*/  ISETP.LT.OR P0, PT, R0, 0xd2, !P1 ;  /* 0x000000d20000780c */ /* 0x000fc60004f01670 */
[----:B0-----:R-:W2:Y:S10]  /*17610*/  LDL.LU.64 R28, [R1+0x260] ;  /* 0x00026000011c7983 */ /* 0x001eb40000300a00 */
[----:B------:R-:W-:-:S05]  /*17620*/  @!P0 IMAD R49, R49, R17, RZ ;  /* 0x0000001131318224 */ /* 0x000fca00078e02ff */
[----:B------:R-:W-:Y:S01]  /*17630*/  @!P0 STG.E.U8 desc[UR40][R6.64+0xd1], R49 ;  /* 0x0000d13106008986 */ /* 0x000fe2000c101128 */
[C---:B------:R-:W-:Y:S02]  /*17640*/  LOP3.LUT P0, RZ, R18.reuse, 0x100000, RZ, 0xc0, !PT ;  /* 0x0010000012ff7812 */ /* 0x040fe4000780c0ff */
[----:B------:R-:W-:-:S11]  /*17650*/  LOP3.LUT P3, RZ, R18, 0x40000, RZ, 0xc0, !PT ;  /* 0x0004000012ff7812 */ /* 0x000fd6000786c0ff */
[----:B---3--:R-:W-:-:S05]  /*17660*/  @!P0 IMAD R50, R50, R17, RZ ;  /* 0x0000001132328224 */ /* 0x008fca00078e02ff */
[----:B------:R0:W-:Y:S01]  /*17670*/  @!P0 STG.E.U8 desc[UR40][R30.64+0xd0], R50 ;  /* 0x0000d0321e008986 */ /* 0x0001e2000c101128 */
[C---:B------:R-:W-:Y:S01]  /*17680*/  ISETP.LT.OR P0, PT, R0.reuse, 0xd9, !P1 ;  /* 0x000000d90000780c */ /* 0x040fe20004f01670 */
[-C--:B------:R-:W-:Y:S01]  /*17690*/  @!P3 IMAD R51, R51, R17.reuse, RZ ;  /* 0x000000113333b224 */ /* 0x080fe200078e02ff */
[----:B------:R-:W-:Y:S02]  /*176a0*/  ISETP.LT.OR P1, PT, R0, 0xda, !P1 ;  /* 0x000000da0000780c */ /* 0x000fe40004f21670 */
[----:B------:R-:W-:Y:S02]  /*176b0*/  LOP3.LUT P5, RZ, R18, 0x20000, RZ, 0xc0, !PT ;  /* 0x0002000012ff7812 */ /* 0x000fe400078ac0ff */
[----:B------:R1:W-:Y:S04]  /*176c0*/  @!P3 STG.E.U8 desc[UR40][R32.64+0xd1], R51 ;  /* 0x0000d1332000b986 */ /* 0x0003e8000c101128 */
[----:B0-----:R-:W3:Y:S03]  /*176d0*/  LDL.LU.64 R30, [R1+0x258] ;  /* 0x00025800011e7983 */ /* 0x001ee60000300a00 */
[----:B----4-:R-:W-:-:S05]  /*176e0*/  @!P0 IMAD R21, R52, R17, RZ ;  /* 0x0000001134158224 */ /* 0x010fca00078e02ff */
[----:B------:R-:W-:Y:S01]  /*176f0*/  @!P0 STG.E.U8 desc[UR40][R6.64+0xd8], R21 ;  /* 0x0000d81506008986 */ /* 0x000fe2000c101128 */
[C---:B------:R-:W-:Y:S01]  /*17700*/  LOP3.LUT P0, RZ, R18.reuse, 0x4000, RZ, 0xc0, !PT ;  /* 0x0000400012ff7812 */ /* 0x040fe2000780c0ff */
[-C--:B------:R-:W-:Y:S02]  /*17710*/  @!P1 IMAD R53, R53, R17.reuse, RZ ;  /* 0x0000001135359224 */ /* 0x080fe400078e02ff */
[----:B-1----:R-:W4:Y:S04]  /*17720*/  LDL.LU.64 R32, [R1+0x250] ;  /* 0x0002500001207983 */ /* 0x002f280000300a00 */
[----:B------:R-:W-:Y:S01]  /*17730*/  @!P1 STG.E.U8 desc[UR40][R6.64+0xd9], R53 ;  /* 0x0000d93506009986 */ /* 0x000fe2000c101128 */
[----:B------:R-:W-:Y:S02]  /*17740*/  LOP3.LUT P6, RZ, R18, 0x2000, RZ, 0xc0, !PT ;  /* 0x0000200012ff7812 */ /* 0x000fe400078cc0ff */
[----:B------:R-:W-:Y:S01]  /*17750*/  LOP3.LUT P4, RZ, R16, 0x800, RZ, 0xc0, !PT ;  /* 0x0000080010ff7812 */ /* 0x000fe2000788c0ff */
[----:B--2---:R-:W-:-:S02]  /*17760*/  @!P5 IMAD R54, R54, R17, RZ ;  /* 0x000000113636d224 */ /* 0x004fc400078e02ff */
[----:B------:R-:W-:-:S03]  /*17770*/  @!P0 IMAD R55, R55, R17, RZ ;  /* 0x0000001137378224 */ /* 0x000fc600078e02ff */
[----:B------:R0:W-:Y:S04]  /*17780*/  @!P5 STG.E.U8 desc[UR40][R34.64+0xd8], R54 ;  /* 0x0000d8362200d986 */ /* 0x0001e8000c101128 */
        /* <DEDUP_REMOVED lines=9> */
[----:B------:R-:W-:-:S05]  /*17820*/  @!P6 IMAD R26, R26, R17, RZ ;  /* 0x000000111a1ae224 */ /* 0x000fca00078e02ff */
[----:B------:R0:W-:Y:S04]  /*17830*/  @!P6 STG.E.U8 desc[UR40][R38.64+0xc0], R26 ;  /* 0x0000c01a2600e986 */ /* 0x0001e8000c101128 */
[----:B0-----:R-:W2:Y:S01]  /*17840*/  LDL.LU.64 R38, [R1+0x238] ;  /* 0x0002380001267983 */ /* 0x001ea20000300a00 */
[----:B------:R-:W-:-:S03]  /*17850*/  LOP3.LUT P6, RZ, R16, 0x400, RZ, 0xc0, !PT ;  /* 0x0000040010ff7812 */ /* 0x000fc600078cc0ff */
[----:B------:R0:W5:Y:S01]  /*17860*/  LDL.LU R16, [R1+0x230] ;  /* 0x0002300001107983 */ /* 0x0001620000300800 */
[----:B------:R-:W-:-:S13]  /*17870*/  LOP3.LUT P0, RZ, R18, 0x400, RZ, 0xc0, !PT ;  /* 0x0000040012ff7812 */ /* 0x000fda000780c0ff */
[----:B------:R-:W-:-:S05]  /*17880*/  @!P0 IMAD R27, R27, R17, RZ ;  /* 0x000000111b1b8224 */ /* 0x000fca00078e02ff */
[----:B------:R-:W-:Y:S01]  /*17890*/  @!P0 STG.E.U8 desc[UR40][R234.64+0xc1], R27 ;  /* 0x0000c11bea008986 */ /* 0x000fe2000c101128 */
[----:B------:R-:W-:-:S13]  /*178a0*/  ISETP.LT.OR P0, PT, R0, 0xc9, !P2 ;  /* 0x000000c90000780c */ /* 0x000fda0005701670 */
[----:B------:R-:W-:-:S05]  /*178b0*/  @!P0 IMAD R7, R28, R17, RZ ;  /* 0x000000111c078224 */ /* 0x000fca00078e02ff */
[----:B------:R-:W-:Y:S01]  /*178c0*/  @!P0 STG.E.U8 desc[UR40][R4.64+0xc8], R7 ;  /* 0x0000c80704008986 */ /* 0x000fe2000c101128 */
[----:B------:R-:W-:-:S13]  /*178d0*/  ISETP.LT.OR P0, PT, R0, 0xca, !P2 ;  /* 0x000000ca0000780c */ /* 0x000fda0005701670 */
[----:B------:R-:W-:-:S05]  /*178e0*/  @!P0 IMAD R29, R29, R17, RZ ;  /* 0x000000111d1d8224 */ /* 0x000fca00078e02ff */
[----:B------:R-:W-:Y:S01]  /*178f0*/  @!P0 STG.E.U8 desc[UR40][R4.64+0xc9], R29 ;  /* 0x0000c91d04008986 */ /* 0x000fe2000c101128 */
[C---:B------:R-:W-:Y:S02]  /*17900*/  LOP3.LUT P0, RZ, R18.reuse, 0x200, RZ, 0xc0, !PT ;  /* 0x0000020012ff7812 */ /* 0x040fe4000780c0ff */
[----:B------:R-:W-:-:S11]  /*17910*/  LOP3.LUT P1, RZ, R18, 0x10, RZ, 0xc0, !PT ;  /* 0x0000001012ff7812 */ /* 0x000fd6000782c0ff */
[----:B---3--:R-:W-:-:S05]  /*17920*/  @!P0 IMAD R3, R30, R17, RZ ;  /* 0x000000111e038224 */ /* 0x008fca00078e02ff */
[----:B------:R2:W-:Y:S01]  /*17930*/  @!P0 STG.E.U8 desc[UR40][R218.64+0xc8], R3 ;  /* 0x0000c803da008986 */ /* 0x0005e2000c101128 */
[----:B------:R-:W-:Y:S01]  /*17940*/  ISETP.LT.OR P0, PT, R0, 0xd1, !P2 ;  /* 0x000000d10000780c */ /* 0x000fe20005701670 */
[----:B------:R-:W-:-:S05]  /*17950*/  @!P1 IMAD R31, R31, R17, RZ ;  /* 0x000000111f1f9224 */ /* 0x000fca00078e02ff */
[----:B------:R0:W-:Y:S07]  /*17960*/  @!P1 STG.E.U8 desc[UR40][R216.64+0xc9], R31 ;  /* 0x0000c91fd8009986 */ /* 0x0001ee000c101128 */
[----:B----4-:R-:W-:-:S05]  /*17970*/  @!P0 IMAD R21, R32, R17, RZ ;  /* 0x0000001120158224 */ /* 0x010fca00078e02ff */
[----:B------:R0:W-:Y:S01]  /*17980*/  @!P0 STG.E.U8 desc[UR40][R4.64+0xd0], R21 ;  /* 0x0000d01504008986 */ /* 0x0001e2000c101128 */
[----:B------:R-:W-:Y:S02]  /*17990*/  ISETP.LT.OR P0, PT, R0, 0xd2, !P2 ;  /* 0x000000d20000780c */ /* 0x000fe40005701670 */
[C---:B------:R-:W-:Y:S02]  /*179a0*/  LOP3.LUT P3, RZ, R18.reuse, 0x4, RZ, 0xc0, !PT ;  /* 0x0000000412ff7812 */ /* 0x040fe4000786c0ff */
[----:B------:R-:W-:-:S09]  /*179b0*/  LOP3.LUT P5, RZ, R18, 0x2, RZ, 0xc0, !PT ;  /* 0x0000000212ff7812 */ /* 0x000fd200078ac0ff */
[----:B------:R-:W-:-:S05]  /*179c0*/  @!P0 IMAD R33, R33, R17, RZ ;  /* 0x0000001121218224 */ /* 0x000fca00078e02ff */
[----:B------:R0:W-:Y:S01]  /*179d0*/  @!P0 STG.E.U8 desc[UR40][R4.64+0xd1], R33 ;  /* 0x0000d12104008986 */ /* 0x0001e2000c101128 */
[C---:B------:R-:W-:Y:S02]  /*179e0*/  ISETP.LT.OR P0, PT, R0.reuse, 0xd9, !P2 ;  /* 0x000000d90000780c */ /* 0x040fe40005701670 */
[----:B------:R-:W-:Y:S01]  /*179f0*/  ISETP.LT.OR P2, PT, R0, 0xda, !P2 ;  /* 0x000000da0000780c */ /* 0x000fe20005741670 */
[-C--:B--2---:R-:W-:Y:S02]  /*17a00*/  @!P3 IMAD R3, R34, R17.reuse, RZ ;  /* 0x000000112203b224 */ /* 0x084fe400078e02ff */
[----:B------:R-:W-:-:S08]  /*17a10*/  @!P5 IMAD R35, R35, R17, RZ ;  /* 0x000000112323d224 */ /* 0x000fd000078e02ff */
[-C--:B------:R-:W-:Y:S02]  /*17a20*/  @!P0 IMAD R7, R36, R17.reuse, RZ ;  /* 0x0000001124078224 */ /* 0x080fe400078e02ff */
[-C--:B------:R-:W-:Y:S01]  /*17a30*/  @!P2 IMAD R37, R37, R17.reuse, RZ ;  /* 0x000000112525a224 */ /* 0x080fe200078e02ff */
[----:B------:R0:W-:Y:S04]  /*17a40*/  @!P3 STG.E.U8 desc[UR40][R14.64+0xd0], R3 ;  /* 0x0000d0030e00b986 */ /* 0x0001e8000c101128 */
[----:B------:R0:W-:Y:S04]  /*17a50*/  @!P5 STG.E.U8 desc[UR40][R12.64+0xd1], R35 ;  /* 0x0000d1230c00d986 */ /* 0x0001e8000c101128 */
[----:B------:R0:W-:Y:S04]  /*17a60*/  @!P0 STG.E.U8 desc[UR40][R4.64+0xd8], R7 ;  /* 0x0000d80704008986 */ /* 0x0001e8000c101128 */
[----:B------:R0:W-:Y:S01]  /*17a70*/  @!P2 STG.E.U8 desc[UR40][R4.64+0xd9], R37 ;  /* 0x0000d9250400a986 */ /* 0x0001e2000c101128 */
[----:B------:R-:W-:-:S02]  /*17a80*/  @!P6 IMAD R25, R38, R17, RZ ;  /* 0x000000112619e224 */ /* 0x000fc400078e02ff */
[----:B------:R-:W-:-:S03]  /*17a90*/  @!P4 IMAD R39, R39, R17, RZ ;  /* 0x000000112727c224 */ /* 0x000fc600078e02ff */
[----:B------:R0:W-:Y:S04]  /*17aa0*/  @!P6 STG.E.U8 desc[UR40][R10.64+0xd8], R25 ;  /* 0x0000d8190a00e986 */ /* 0x0001e8000c101128 */
[----:B------:R0:W-:Y:S02]  /*17ab0*/  @!P4 STG.E.U8 desc[UR40][R8.64+0xd9], R39 ;  /* 0x0000d9270800c986 */ /* 0x0001e4000c101128 */
.L_x_75:
[----:B------:R-:W-:Y:S05]  /*17ac0*/  BSYNC B0 ;  /* 0x0000000000007941 */ /* 0x000fea0003800000 */
.L_x_29:
[----:B0-2---:R-:W2:Y:S04]  /*17ad0*/  LDL.LU R3, [R1+0x224] ;  /* 0x0002240001037983 */ /* 0x005ea80000300800 */
[----:B------:R-:W2:Y:S01]  /*17ae0*/  LDL.LU R2, [R1+0x228] ;  /* 0x0002280001027983 */ /* 0x000ea20000300800 */
[----:B------:R-:W-:Y:S01]  /*17af0*/  ULDC UR4, c[0x0][0xc] ;  /* 0x0000030000047ab9 */ /* 0x000fe20000000800 */
[----:B------:R-:W-:Y:S01]  /*17b00*/  ULDC UR5, c[0x0][0x10] ;  /* 0x0000040000057ab9 */ /* 0x000fe20000000800 */
[----:B------:R-:W2:Y:S01]  /*17b10*/  LDC R5, c[0x0][0x14] ;  /* 0x00000500ff057b82 */ /* 0x000ea20000000800 */
[----:B------:R-:W-:Y:S01]  /*17b20*/  UIMAD.WIDE.U32 UR4, UR4, UR5, URZ ;  /* 0x00000005040472a5 */ /* 0x000fe2000f8e003f */
[----:B------:R0:W5:Y:S01]  /*17b30*/  LDL R31, [R1+0x22c] ;  /* 0x00022c00011f7983 */ /* 0x0001620000100800 */
[----:B------:R-:W-:-:S04]  /*17b40*/  PRMT R0, RZ, 0x7610, R0 ;  /* 0x00007610ff007816 */ /* 0x000fc80000000000 */
[----:B--2---:R-:W-:-:S04]  /*17b50*/  IMAD.WIDE.U32 R2, R5, UR4, R2 ;  /* 0x0000000405027c25 */ /* 0x004fc8000f8e0002 */
[----:B------:R-:W-:Y:S01]  /*17b60*/  IMAD R5, R5, UR5, RZ ;  /* 0x0000000505057c24 */ /* 0x000fe2000f8e02ff */
[----:B------:R-:W-:Y:S01]  /*17b70*/  ULDC.64 UR4, c[0x0][0x650] ;  /* 0x0001940000047ab9 */ /* 0x000fe20000000a00 */
[----:B------:R-:W-:Y:S01]  /*17b80*/  IMAD.MOV.U32 R25, RZ, RZ, R2 ;  /* 0x000000ffff197224 */ /* 0x000fe200078e0002 */
[----:B------:R-:W-:Y:S01]  /*17b90*/  ISETP.GE.U32.AND P0, PT, R2, UR4, PT ;  /* 0x0000000402007c0c */ /* 0x000fe2000bf06070 */
[----:B------:R-:W-:Y:S02]  /*17ba0*/  IMAD.IADD R28, R3, 0x1, R5 ;  /* 0x00000001031c7824 */ /* 0x000fe400078e0205 */
[----:B------:R-:W-:Y:S02]  /*17bb0*/  IMAD.MOV.U32 R3, RZ, RZ, -0x1 ;  /* 0xffffffffff037424 */ /* 0x000fe400078e00ff */
[----:B------:R-:W-:Y:S01]  /*17bc0*/  IMAD.MOV.U32 R2, RZ, RZ, -0x1 ;  /* 0xffffffffff027424 */ /* 0x000fe200078e00ff */
[----:B------:R0:W-:Y:S01]  /*17bd0*/  STL [R1+0x224], R28 ;  /* 0x0002241c01007387 */ /* 0x0001e20000100800 */
[----:B------:R-:W-:-:S03]  /*17be0*/  ISETP.GE.U32.AND.EX P0, PT, R28, UR5, PT, P0 ;  /* 0x000000051c007c0c */ /* 0x000fc6000bf06100 */
[----:B------:R0:W-:Y:S04]  /*17bf0*/  STL [R1+0x228], R25 ;  /* 0x0002281901007387 */ /* 0x0001e80000100800 */
[----:B------:R0:W-:Y:S04]  /*17c00*/  STL [R1+0x20c], R3 ;  /* 0x00020c0301007387 */ /* 0x0001e80000100800 */
[----:B------:R0:W-:Y:S02]  /*17c10*/  STL [R1+0x210], R2 ;  /* 0x0002100201007387 */ /* 0x0001e40000100800 */
[----:B------:R-:W-:Y:S05]  /*17c20*/  @P0 BRA `(.L_x_76) ;  /* 0x00000004007c0947 */ /* 0x000fea0003800000 */
[----:B------:R-:W2:Y:S01]  /*17c30*/  S2R R14, SR_CTAID.X ;  /* 0x00000000000e7919 */ /* 0x000ea20000002500 */
[----:B------:R-:W3:Y:S01]  /*17c40*/  LDC.64 R8, c[0x0][0x628] ;  /* 0x00018a00ff087b82 */ /* 0x000ee20000000a00 */
[----:B------:R-:W-:Y:S01]  /*17c50*/  ULDC UR4, c[0x0][0x150] ;  /* 0x0000540000047ab9 */ /* 0x000fe20000000800 */
[----:B------:R-:W-:Y:S01]  /*17c60*/  IMAD.MOV.U32 R6, RZ, RZ, R25 ;  /* 0x000000ffff067224 */ /* 0x000fe200078e0019 */
[----:B------:R-:W4:Y:S01]  /*17c70*/  S2R R20, SR_CTAID.Y ;  /* 0x0000000000147919 */ /* 0x000f220000002600 */
[----:B------:R-:W-:-:S04]  /*17c80*/  IMAD.MOV.U32 R7, RZ, RZ, R28 ;  /* 0x000000ffff077224 */ /* 0x000fc800078e001c */
[----:B------:R-:W0:Y:S08]  /*17c90*/  LDC R21, c[0x0][0x144] ;  /* 0x00005100ff157b82 */ /* 0x000e300000000800 */
[----:B------:R-:W0:Y:S08]  /*17ca0*/  LDC R10, c[0x0][0x630] ;  /* 0x00018c00ff0a7b82 */ /* 0x000e300000000800 */
[----:B------:R-:W0:Y:S01]  /*17cb0*/  LDC.64 R12, c[0x0][0x620] ;  /* 0x00018800ff0c7b82 */ /* 0x000e220000000a00 */
[----:B---3--:R-:W-:-:S04]  /*17cc0*/  ISETP.NE.U32.AND P0, PT, R8, RZ, PT ;  /* 0x000000ff0800720c */ /* 0x008fc80003f05070 */
[----:B------:R-:W-:Y:S02]  /*17cd0*/  ISETP.NE.AND.EX P0, PT, R9, RZ, PT, P0 ;  /* 0x000000ff0900720c */ /* 0x000fe40003f05300 */
[----:B--2---:R-:W-:-:S05]  /*17ce0*/  I2FP.F32.U32 R0, R14 ;  /* 0x0000000e00007245 */ /* 0x004fca0000201000 */
[----:B------:R-:W-:-:S04]  /*17cf0*/  FMUL R0, R0, UR4 ;  /* 0x0000000400007c20 */ /* 0x000fc80008400000 */
[----:B------:R2:W3:Y:S02]  /*17d00*/  F2I.U32.TRUNC.NTZ R15, R0 ;  /* 0x00000000000f7305 */ /* 0x0004e4000020f000 */
[----:B----4-:R-:W-:Y:S05]  /*17d10*/  @!P0 BRA `(.L_x_77) ;  /* 0x0000000000288947 */ /* 0x010fea0003800000 */
[----:B--2---:R-:W2:Y:S02]  /*17d20*/  LDC R0, c[0x0][0x634] ;  /* 0x00018d00ff007b82 */ /* 0x004ea40000000800 */
[----:B--2---:R-:W-:-:S05]  /*17d30*/  IADD3 R7, P0, R25, R0, RZ ;  /* 0x0000000019077210 */ /* 0x004fca0007f1e0ff */
[----:B------:R-:W-:-:S04]  /*17d40*/  IMAD.X R11, RZ, RZ, R28, P0 ;  /* 0x000000ffff0b7224 */ /* 0x000fc800000e061c */
[----:B0-----:R-:W-:-:S04]  /*17d50*/  IMAD.WIDE.U32 R2, R11, R8, RZ ;  /* 0x000000080b027225 */ /* 0x001fc800078e00ff */
[----:B------:R-:W-:-:S04]  /*17d60*/  IMAD.WIDE.U32 R4, P0, R7, R9, R2 ;  /* 0x0000000907047225 */ /* 0x000fc80007800002 */
[----:B------:R-:W-:-:S04]  /*17d70*/  IMAD.WIDE.U32 R2, R7, R8, RZ ;  /* 0x0000000807027225 */ /* 0x000fc800078e00ff */
[----:B------:R-:W-:Y:S01]  /*17d80*/  IMAD.X R7, RZ, RZ, RZ, P0 ;  /* 0x000000ffff077224 */ /* 0x000fe200000e06ff */
[----:B------:R-:W-:Y:S01]  /*17d90*/  IADD3 RZ, P0, R3, R4, RZ ;  /* 0x0000000403ff7210 */ /* 0x000fe20007f1e0ff */
[----:B------:R-:W-:-:S04]  /*17da0*/  IMAD.MOV.U32 R6, RZ, RZ, R5 ;  /* 0x000000ffff067224 */ /* 0x000fc800078e0005 */
[----:B------:R-:W-:-:S08]  /*17db0*/  IMAD.WIDE.U32.X R6, R11, R9, R6, P0 ;  /* 0x000000090b067225 */ /* 0x000fd000000e0406 */
.L_x_77:
[-CC-:B0-----:R-:W-:Y:S01]  /*17dc0*/  SHF.R.U64 R11, R6, R10.reuse, R7.reuse ;  /* 0x0000000a060b7219 */ /* 0x181fe20000001207 */
[----:B------:R-:W0:Y:S01]  /*17dd0*/  LDC.64 R26, c[0x0][0x640] ;  /* 0x00019000ff1a7b82 */ /* 0x000e220000000a00 */
[----:B--2---:R-:W-:Y:S01]  /*17de0*/  SHF.R.U32.HI R0, RZ, R10, R7 ;  /* 0x0000000aff007219 */ /* 0x004fe20000011607 */
[----:B------:R-:W-:Y:S01]  /*17df0*/  IMAD.MOV.U32 R2, RZ, RZ, R25 ;  /* 0x000000ffff027224 */ /* 0x000fe200078e0019 */
[----:B------:R-:W-:Y:S01]  /*17e00*/  IADD3 R5, P0, RZ, -R11, RZ ;  /* 0x8000000bff057210 */ /* 0x000fe20007f1e0ff */
[----:B---3--:R-:W-:Y:S01]  /*17e10*/  IMAD.MOV R15, RZ, RZ, -R15 ;  /* 0x000000ffff0f7224 */ /* 0x008fe200078e0a0f */
[----:B------:R-:W-:Y:S01]  /*17e20*/  ULDC UR4, c[0x0][0x154] ;  /* 0x0000550000047ab9 */ /* 0x000fe20000000800 */
[----:B------:R-:W-:Y:S02]  /*17e30*/  IMAD.MOV.U32 R7, RZ, RZ, 0x1 ;  /* 0x00000001ff077424 */ /* 0x000fe400078e00ff */
[----:B------:R-:W2:Y:S01]  /*17e40*/  LDC R4, c[0x0][0x618] ;  /* 0x00018600ff047b82 */ /* 0x000ea20000000800 */
[----:B------:R-:W-:-:S02]  /*17e50*/  IMAD.X R3, RZ, RZ, ~R0, P0 ;  /* 0x000000ffff037224 */ /* 0x000fc400000e0e00 */
[----:B------:R-:W-:Y:S02]  /*17e60*/  IMAD R21, R21, R15, R14 ;  /* 0x0000000f15157224 */ /* 0x000fe400078e020e */
[-C--:B------:R-:W-:Y:S02]  /*17e70*/  IMAD R0, R3, R12.reuse, RZ ;  /* 0x0000000c03007224 */ /* 0x080fe400078e02ff */
[----:B------:R-:W-:Y:S01]  /*17e80*/  IMAD.MOV.U32 R3, RZ, RZ, R28 ;  /* 0x000000ffff037224 */ /* 0x000fe200078e001c */
[----:B------:R-:W3:Y:S01]  /*17e90*/  LDC R6, c[0x0][0x608] ;  /* 0x00018200ff067b82 */ /* 0x000ee20000000800 */
[----:B------:R-:W-:-:S04]  /*17ea0*/  IMAD.WIDE.U32 R2, R5, R12, R2 ;  /* 0x0000000c05027225 */ /* 0x000fc800078e0002 */
[----:B------:R-:W-:-:S03]  /*17eb0*/  IMAD R5, R5, R13, R0 ;  /* 0x0000000d05057224 */ /* 0x000fc600078e0200 */
[----:B------:R-:W4:Y:S01]  /*17ec0*/  LDC R24, c[0x0][0x658] ;  /* 0x00019600ff187b82 */ /* 0x000f220000000800 */
[----:B------:R-:W-:Y:S01]  /*17ed0*/  I2FP.F32.U32 R0, R20 ;  /* 0x0000001400007245 */ /* 0x000fe20000201000 */
[----:B------:R-:W-:Y:S01]  /*17ee0*/  IMAD.IADD R3, R3, 0x1, R5 ;  /* 0x0000000103037824 */ /* 0x000fe200078e0205 */
[----:B0-----:R-:W-:Y:S01]  /*17ef0*/  ISETP.NE.U32.AND P0, PT, R26, RZ, PT ;  /* 0x000000ff1a00720c */ /* 0x001fe20003f05070 */
[----:B------:R-:W-:Y:S02]  /*17f00*/  IMAD.MOV.U32 R5, RZ, RZ, -0x1 ;  /* 0xffffffffff057424 */ /* 0x000fe400078e00ff */
[----:B------:R-:W-:Y:S02]  /*17f10*/  FMUL R0, R0, UR4 ;  /* 0x0000000400007c20 */ /* 0x000fe40008400000 */
[----:B------:R-:W0:Y:S01]  /*17f20*/  LDC R15, c[0x0][0x148] ;  /* 0x00005200ff0f7b82 */ /* 0x000e220000000800 */
[----:B--2---:R-:W-:Y:S01]  /*17f30*/  SHF.R.U64 R10, R2, R4, R3 ;  /* 0x00000004020a7219 */ /* 0x004fe20000001203 */
[----:B------:R2:W0:Y:S01]  /*17f40*/  F2I.U32.TRUNC.NTZ R13, R0 ;  /* 0x00000000000d7305 */ /* 0x000422000020f000 */
[----:B------:R-:W-:-:S02]  /*17f50*/  ISETP.NE.AND.EX P0, PT, R27, RZ, PT, P0 ;  /* 0x000000ff1b00720c */ /* 0x000fc40003f05300 */
[----:B------:R-:W-:-:S03]  /*17f60*/  SHF.R.U32.HI R3, RZ, R4, R3 ;  /* 0x00000004ff037219 */ /* 0x000fc60000011603 */
[----:B------:R-:W0:Y:S01]  /*17f70*/  LDC R14, c[0x0][0x600] ;  /* 0x00018000ff0e7b82 */ /* 0x000e220000000800 */
[-CC-:B---3--:R-:W-:Y:S02]  /*17f80*/  SHF.R.U64 R8, R10, R6.reuse, R3.reuse ;  /* 0x000000060a087219 */ /* 0x188fe40000001203 */
[----:B------:R-:W-:-:S05]  /*17f90*/  SHF.R.U32.HI R3, RZ, R6, R3 ;  /* 0x00000006ff037219 */ /* 0x000fca0000011603 */
[----:B------:R-:W3:Y:S01]  /*17fa0*/  LDC R28, c[0x0][0x648] ;  /* 0x00019200ff1c7b82 */ /* 0x000ee20000000800 */
[-CC-:B----4-:R-:W-:Y:S02]  /*17fb0*/  SHF.R.U64 R12, R8, R24.reuse, R3.reuse ;  /* 0x00000018080c7219 */ /* 0x190fe40000001203 */
[-C--:B------:R-:W-:Y:S02]  /*17fc0*/  SHF.L.U32 R5, R5, R24.reuse, RZ ;  /* 0x0000001805057219 */ /* 0x080fe400000006ff */
[-C--:B------:R-:W-:Y:S01]  /*17fd0*/  SHF.R.U32.HI R3, RZ, R24.reuse, R3 ;  /* 0x00000018ff037219 */ /* 0x080fe20000011603 */
[----:B------:R-:W-:Y:S01]  /*17fe0*/  IMAD.MOV.U32 R2, RZ, RZ, R12 ;  /* 0x000000ffff027224 */ /* 0x000fe200078e000c */
[----:B------:R-:W-:Y:S01]  /*17ff0*/  SHF.L.U32 R24, R7, R24, RZ ;  /* 0x0000001807187219 */ /* 0x000fe200000006ff */
[----:B------:R-:W4:Y:S01]  /*18000*/  LDC R29, c[0x0][0x638] ;  /* 0x00018e00ff1d7b82 */ /* 0x000f220000000800 */
[----:B------:R-:W-:-:S07]  /*18010*/  LOP3.LUT R25, RZ, R5, RZ, 0x33, !PT ;  /* 0x00000005ff197212 */ /* 0x000fce00078e33ff */
[----:B------:R-:W0:Y:S01]  /*18020*/  LDC R30, c[0x0][0x610] ;  /* 0x00018400ff1e7b82 */ /* 0x000e220000000800 */
[----:B--2---:R-:W-:Y:S05]  /*18030*/  @!P0 BRA `(.L_x_78) ;  /* 0x0000000000288947 */ /* 0x004fea0003800000 */
[----:B------:R-:W2:Y:S02]  /*18040*/  LDC R7, c[0x0][0x64c] ;  /* 0x00019300ff077b82 */ /* 0x000ea40000000800 */
[----:B--2---:R-:W-:-:S05]  /*18050*/  IADD3 R7, P0, R12, R7, RZ ;  /* 0x000000070c077210 */ /* 0x004fca0007f1e0ff */
        /* <DEDUP_REMOVED lines=8> */
.L_x_78:
[----:B------:R-:W2:Y:S01]  /*180e0*/  LDC R4, c[0x0][0x65c] ;  /* 0x00019700ff047b82 */ /* 0x000ea20000000800 */
[----:B---3--:R-:W-:Y:S01]  /*180f0*/  SHF.R.U64 R0, R2, R28, R3 ;  /* 0x0000001c02007219 */ /* 0x008fe20000001203 */
[----:B0-----:R-:W-:Y:S01]  /*18100*/  VIADD R7, R14, 0xffffffff ;  /* 0xffffffff0e077836 */ /* 0x001fe20000000000 */
[----:B------:R-:W-:Y:S01]  /*18110*/  LOP3.LUT R5, R8, R25, RZ, 0xc0, !PT ;  /* 0x0000001908057212 */ /* 0x000fe200078ec0ff */
[----:B------:R-:W-:Y:S02]  /*18120*/  IMAD.MOV R13, RZ, RZ, -R13 ;  /* 0x000000ffff0d7224 */ /* 0x000fe400078e0a0d */
[----:B------:R-:W-:Y:S02]  /*18130*/  IMAD.MOV R3, RZ, RZ, -R0 ;  /* 0x000000ffff037224 */ /* 0x000fe400078e0a00 */
[----:B------:R-:W-:Y:S01]  /*18140*/  IMAD R2, R24, R0, R5 ;  /* 0x0000000018027224 */ /* 0x000fe200078e0205 */
[----:B------:R-:W-:Y:S01]  /*18150*/  LOP3.LUT R5, R10, R7, RZ, 0xc0, !PT ;  /* 0x000000070a057212 */ /* 0x000fe200078ec0ff */
[----:B----4-:R-:W-:-:S04]  /*18160*/  IMAD R0, R3, R29, R12 ;  /* 0x0000001d03007224 */ /* 0x010fc800078e020c */
[----:B------:R-:W-:Y:S01]  /*18170*/  IMAD R3, R0, R14, R5 ;  /* 0x0000000e00037224 */ /* 0x000fe200078e0205 */
[----:B--2---:R-:W-:Y:S01]  /*18180*/  ISETP.NE.AND P0, PT, R4, 0x1, PT ;  /* 0x000000010400780c */ /* 0x004fe20003f05270 */
[----:B------:R-:W-:-:S05]  /*18190*/  IMAD.MOV.U32 R4, RZ, RZ, 0x1 ;  /* 0x00000001ff047424 */ /* 0x000fca00078e00ff */
[----:B------:R-:W-:-:S07]  /*181a0*/  PRMT R0, R4, 0x7610, R0 ;  /* 0x0000761004007816 */ /* 0x000fce0000000000 */
[----:B------:R-:W-:-:S04]  /*181b0*/  @P0 IMAD R21, R15, R13, R20 ;  /* 0x0000000d0f150224 */ /* 0x000fc800078e0214 */
[----:B------:R-:W-:-:S05]  /*181c0*/  IMAD R2, R2, R30, R21 ;  /* 0x0000001e02027224 */ /* 0x000fca00078e0215 */
[----:B------:R-:W-:Y:S02]  /*181d0*/  SEL R4, R3, R2, !P0 ;  /* 0x0000000203047207 */ /* 0x000fe40004000000 */
[----:B-----5:R-:W-:-:S03]  /*181e0*/  SEL R31, R2, R3, !P0 ;  /* 0x00000003021f7207 */ /* 0x020fc60004000000 */
[----:B------:R2:W-:Y:S04]  /*181f0*/  STL [R1+0x20c], R4 ;  /* 0x00020c0401007387 */ /* 0x0005e80000100800 */
[----:B------:R2:W-:Y:S04]  /*18200*/  STL [R1+0x210], R11 ;  /* 0x0002100b01007387 */ /* 0x0005e80000100800 */
[----:B------:R2:W-:Y:S02]  /*18210*/  STL [R1+0x22c], R31 ;  /* 0x00022c1f01007387 */ /* 0x0005e40000100800 */
.L_x_76:
[----:B------:R-:W-:Y:S01]  /*18220*/  LOP3.LUT P0, RZ, R0, 0xff, RZ, 0xc0, !PT ;  /* 0x000000ff00ff7812 */ /* 0x000fe2000780c0ff */
[----:B-----5:R-:W-:-:S05]  /*18230*/  IMAD.MOV.U32 R0, RZ, RZ, R31 ;  /* 0x000000ffff007224 */ /* 0x020fca00078e001f */
[----:B------:R3:W-:Y:S07]  /*18240*/  STL [R1+0x214], R0 ;  /* 0x0002140001007387 */ /* 0x0007ee0000100800 */
[----:B------:R-:W-:Y:S05]  /*18250*/  @P0 BRA `(.L_x_79) ;  /* 0xfffffe8c00d80947 */ /* 0x000fea000383ffff */
[----:B------:R-:W-:Y:S05]  /*18260*/  EXIT ;  /* 0x000000000000794d */ /* 0x000fea0003800000 */
.L_x_4:
[----:B------:R-:W2:Y:S01]  /*18270*/  LDL R19, [R1+0x228] ;  /* 0x0002280001137983 */ /* 0x000ea20000100800 */
[----:B-1----:R-:W-:-:S03]  /*18280*/  ULDC.64 UR4, c[0x0][0x650] ;  /* 0x0001940000047ab9 */ /* 0x002fc60000000a00 */
[----:B------:R-:W3:Y:S01]  /*18290*/  LDL R20, [R1+0x224] ;  /* 0x0002240001147983 */ /* 0x000ee20000100800 */
[----:B------:R-:W-:Y:S01]  /*182a0*/  PRMT R7, RZ, 0x7610, R7 ;  /* 0x00007610ff077816 */ /* 0x000fe20000000007 */
[----:B------:R-:W-:Y:S02]  /*182b0*/  IMAD.MOV.U32 R2, RZ, RZ, -0x1 ;  /* 0xffffffffff027424 */ /* 0x000fe400078e00ff */
[----:B------:R-:W-:Y:S02]  /*182c0*/  IMAD.MOV.U32 R3, RZ, RZ, -0x1 ;  /* 0xffffffffff037424 */ /* 0x000fe400078e00ff */
[----:B------:R-:W-:Y:S01]  /*182d0*/  IMAD.MOV.U32 R11, RZ, RZ, -0x1 ;  /* 0xffffffffff0b7424 */ /* 0x000fe200078e00ff */
[----:B--2---:R-:W-:-:S04]  /*182e0*/  ISETP.GE.U32.AND P0, PT, R19, UR4, PT ;  /* 0x0000000413007c0c */ /* 0x004fc8000bf06070 */
[----:B---3--:R-:W-:-:S13]  /*182f0*/  ISETP.GE.U32.AND.EX P0, PT, R20, UR5, PT, P0 ;  /* 0x0000000514007c0c */ /* 0x008fda000bf06100 */
[----:B------:R-:W-:Y:S05]  /*18300*/  @P0 BRA `(.L_x_80) ;  /* 0x0000000400680947 */ /* 0x000fea0003800000 */
[----:B------:R-:W0:Y:S01]  /*18310*/  LDC.64 R12, c[0x0][0x628] ;  /* 0x00018a00ff0c7b82 */ /* 0x000e220000000a00 */
[----:B------:R-:W-:Y:S02]  /*18320*/  IMAD.MOV.U32 R10, RZ, RZ, R19 ;  /* 0x000000ffff0a7224 */ /* 0x000fe400078e0013 */
[----:B------:R-:W-:-:S05]  /*18330*/  IMAD.MOV.U32 R11, RZ, RZ, R20 ;  /* 0x000000ffff0b7224 */ /* 0x000fca00078e0014 */
[----:B------:R-:W1:Y:S08]  /*18340*/  LDC R14, c[0x0][0x630] ;  /* 0x00018c00ff0e7b82 */ /* 0x000e700000000800 */
[----:B------:R-:W2:Y:S01]  /*18350*/  LDC.64 R16, c[0x0][0x620] ;  /* 0x00018800ff107b82 */ /* 0x000ea20000000a00 */
[----:B0-----:R-:W-:-:S04]  /*18360*/  ISETP.NE.U32.AND P0, PT, R12, RZ, PT ;  /* 0x000000ff0c00720c */ /* 0x001fc80003f05070 */
[----:B------:R-:W-:-:S13]  /*18370*/  ISETP.NE.AND.EX P0, PT, R13, RZ, PT, P0 ;  /* 0x000000ff0d00720c */ /* 0x000fda0003f05300 */
[----:B-12---:R-:W-:Y:S05]  /*18380*/  @!P0 BRA `(.L_x_81) ;  /* 0x0000000000288947 */ /* 0x006fea0003800000 */
        /* <DEDUP_REMOVED lines=10> */
.L_x_81:
[--C-:B------:R-:W-:Y:S01]  /*18430*/  SHF.R.U64 R12, R10, R14, R11.reuse ;  /* 0x0000000e0a0c7219 */ /* 0x100fe2000000120b */
[----:B------:R-:W-:Y:S01]  /*18440*/  IMAD.MOV.U32 R3, RZ, RZ, R20 ;  /* 0x000000ffff037224 */ /* 0x000fe200078e0014 */
[----:B------:R-:W-:Y:S01]  /*18450*/  I2FP.F32.U32 R8, R4 ;  /* 0x0000000400087245 */ /* 0x000fe20000201000 */
[----:B------:R-:W0:Y:S01]  /*18460*/  LDC R18, c[0x0][0x618] ;  /* 0x00018600ff127b82 */ /* 0x000e220000000800 */
[----:B------:R-:W-:Y:S01]  /*18470*/  SHF.R.U32.HI R2, RZ, R14, R11 ;  /* 0x0000000eff027219 */ /* 0x000fe2000001160b */
[----:B------:R-:W-:Y:S01]  /*18480*/  ULDC UR4, c[0x0][0x150] ;  /* 0x0000540000047ab9 */ /* 0x000fe20000000800 */
[----:B------:R-:W-:Y:S01]  /*18490*/  IADD3 R5, P0, RZ, -R12, RZ ;  /* 0x8000000cff057210 */ /* 0x000fe20007f1e0ff */
[----:B------:R-:W-:Y:S01]  /*184a0*/  FMUL R9, R8, UR4 ;  /* 0x0000000408097c20 */ /* 0x000fe20008400000 */
[----:B------:R-:W-:-:S03]  /*184b0*/  ULDC UR4, c[0x0][0x154] ;  /* 0x0000550000047ab9 */ /* 0x000fc60000000800 */
[----:B------:R-:W1:Y:S01]  /*184c0*/  LDC.64 R20, c[0x0][0x640] ;  /* 0x00019000ff147b82 */ /* 0x000e620000000a00 */
[----:B------:R-:W-:Y:S01]  /*184d0*/  IMAD.X R7, RZ, RZ, ~R2, P0 ;  /* 0x000000ffff077224 */ /* 0x000fe200000e0e02 */
[----:B------:R-:W2:Y:S01]  /*184e0*/  F2I.U32.TRUNC.NTZ R9, R9 ;  /* 0x0000000900097305 */ /* 0x000ea2000020f000 */
[----:B------:R-:W-:Y:S02]  /*184f0*/  IMAD.MOV.U32 R2, RZ, RZ, R19 ;  /* 0x000000ffff027224 */ /* 0x000fe400078e0013 */
[-C--:B------:R-:W-:Y:S02]  /*18500*/  IMAD R8, R7, R16.reuse, RZ ;  /* 0x0000001007087224 */ /* 0x080fe400078e02ff */
[C---:B------:R-:W-:Y:S01]  /*18510*/  IMAD.WIDE.U32 R2, R5.reuse, R16, R2 ;  /* 0x0000001005027225 */ /* 0x040fe200078e0002 */
[----:B------:R-:W3:Y:S03]  /*18520*/  LDC R11, c[0x0][0x144] ;  /* 0x00005100ff0b7b82 */ /* 0x000ee60000000800 */
[----:B------:R-:W-:-:S02]  /*18530*/  IMAD R5, R5, R17, R8 ;  /* 0x0000001105057224 */ /* 0x000fc400078e0208 */
[----:B------:R-:W-:Y:S02]  /*18540*/  IMAD.MOV.U32 R8, RZ, RZ, -0x1 ;  /* 0xffffffffff087424 */ /* 0x000fe400078e00ff */
[----:B------:R-:W-:Y:S01]  /*18550*/  IMAD.IADD R3, R3, 0x1, R5 ;  /* 0x0000000103037824 */ /* 0x000fe200078e0205 */
[----:B------:R-:W4:Y:S01]  /*18560*/  LDC R14, c[0x0][0x608] ;  /* 0x00018200ff0e7b82 */ /* 0x000f220000000800 */
[----:B------:R-:W-:-:S03]  /*18570*/  I2FP.F32.U32 R5, R6 ;  /* 0x0000000600057245 */ /* 0x000fc60000201000 */
[-C--:B0-----:R-:W-:Y:S01]  /*18580*/  SHF.R.U64 R10, R2, R18.reuse, R3 ;  /* 0x00000012020a7219 */ /* 0x081fe20000001203 */
[----:B--2---:R-:W-:Y:S01]  /*18590*/  IMAD.MOV R2, RZ, RZ, -R9 ;  /* 0x000000ffff027224 */ /* 0x004fe200078e0a09 */
[----:B------:R-:W-:Y:S01]  /*185a0*/  SHF.R.U32.HI R3, RZ, R18, R3 ;  /* 0x00000012ff037219 */ /* 0x000fe20000011603 */
[----:B------:R-:W-:Y:S01]  /*185b0*/  FMUL R5, R5, UR4 ;  /* 0x0000000405057c20 */ /* 0x000fe20008400000 */
[----:B------:R-:W0:Y:S01]  /*185c0*/  LDC R7, c[0x0][0x658] ;  /* 0x00019600ff077b82 */ /* 0x000e220000000800 */
[----:B-1----:R-:W-:-:S04]  /*185d0*/  ISETP.NE.U32.AND P0, PT, R20, RZ, PT ;  /* 0x000000ff1400720c */ /* 0x002fc80003f05070 */
[----:B------:R-:W-:-:S03]  /*185e0*/  ISETP.NE.AND.EX P0, PT, R21, RZ, PT, P0 ;  /* 0x000000ff1500720c */ /* 0x000fc60003f05300 */
[----:B------:R-:W1:Y:S01]  /*185f0*/  LDC R17, c[0x0][0x148] ;  /* 0x00005200ff117b82 */ /* 0x000e620000000800 */
[----:B---3--:R-:W-:Y:S02]  /*18600*/  IMAD R19, R11, R2, R4 ;  /* 0x000000020b137224 */ /* 0x008fe400078e0204 */
[----:B------:R-:W-:-:S05]  /*18610*/  IMAD.MOV.U32 R4, RZ, RZ, 0x1 ;  /* 0x00000001ff047424 */ /* 0x000fca00078e00ff */
[----:B------:R-:W2:Y:S01]  /*18620*/  LDC R16, c[0x0][0x600] ;  /* 0x00018000ff107b82 */ /* 0x000ea20000000800 */
[-CC-:B----4-:R-:W-:Y:S02]  /*18630*/  SHF.R.U64 R13, R10, R14.reuse, R3.reuse ;  /* 0x0000000e0a0d7219 */ /* 0x190fe40000001203 */
[----:B------:R-:W-:Y:S02]  /*18640*/  SHF.R.U32.HI R2, RZ, R14, R3 ;  /* 0x0000000eff027219 */ /* 0x000fe40000011603 */
[----:B------:R3:W4:Y:S03]  /*18650*/  F2I.U32.TRUNC.NTZ R14, R5 ;  /* 0x00000005000e7305 */ /* 0x000726000020f000 */
[----:B------:R-:W1:Y:S01]  /*18660*/  LDC R22, c[0x0][0x648] ;  /* 0x00019200ff167b82 */ /* 0x000e620000000800 */
[-C--:B0-----:R-:W-:Y:S02]  /*18670*/  SHF.R.U64 R15, R13, R7.reuse, R2 ;  /* 0x000000070d0f7219 */ /* 0x081fe40000001202 */
[----:B------:R-:W-:-:S02]  /*18680*/  SHF.L.U32 R8, R8, R7, RZ ;  /* 0x0000000708087219 */ /* 0x000fc400000006ff */
[-C--:B------:R-:W-:Y:S01]  /*18690*/  SHF.R.U32.HI R3, RZ, R7.reuse, R2 ;  /* 0x00000007ff037219 */ /* 0x080fe20000011602 */
[----:B------:R-:W-:Y:S01]  /*186a0*/  IMAD.MOV.U32 R2, RZ, RZ, R15 ;  /* 0x000000ffff027224 */ /* 0x000fe200078e000f */
[----:B------:R-:W-:Y:S01]  /*186b0*/  SHF.L.U32 R18, R4, R7, RZ ;  /* 0x0000000704127219 */ /* 0x000fe200000006ff */
[----:B------:R-:W0:Y:S01]  /*186c0*/  LDC R23, c[0x0][0x638] ;  /* 0x00018e00ff177b82 */ /* 0x000e220000000800 */
[----:B------:R-:W-:-:S07]  /*186d0*/  LOP3.LUT R24, RZ, R8, RZ, 0x33, !PT ;  /* 0x00000008ff187212 */ /* 0x000fce00078e33ff */
[----:B------:R-:W0:Y:S01]  /*186e0*/  LDC R25, c[0x0][0x610] ;  /* 0x00018400ff197b82 */ /* 0x000e220000000800 */
[----:B---34-:R-:W-:Y:S05]  /*186f0*/  @!P0 BRA `(.L_x_82) ;  /* 0x0000000000288947 */ /* 0x018fea0003800000 */
        /* <DEDUP_REMOVED lines=10> */
.L_x_82:
[----:B------:R-:W3:Y:S01]  /*187a0*/  LDC R4, c[0x0][0x65c] ;  /* 0x00019700ff047b82 */ /* 0x000ee20000000800 */
[----:B-1----:R-:W-:Y:S01]  /*187b0*/  SHF.R.U64 R3, R2, R22, R3 ;  /* 0x0000001602037219 */ /* 0x002fe20000001203 */
[----:B--2---:R-:W-:Y:S01]  /*187c0*/  VIADD R5, R16, 0xffffffff ;  /* 0xffffffff10057836 */ /* 0x004fe20000000000 */
[----:B------:R-:W-:Y:S01]  /*187d0*/  LOP3.LUT R2, R13, R24, RZ, 0xc0, !PT ;  /* 0x000000180d027212 */ /* 0x000fe200078ec0ff */
[----:B------:R-:W-:Y:S02]  /*187e0*/  IMAD.MOV R14, RZ, RZ, -R14 ;  /* 0x000000ffff0e7224 */ /* 0x000fe400078e0a0e */
[----:B------:R-:W-:Y:S01]  /*187f0*/  IMAD.MOV.U32 R7, RZ, RZ, 0x1 ;  /* 0x00000001ff077424 */ /* 0x000fe200078e00ff */
[----:B------:R-:W-:Y:S01]  /*18800*/  LOP3.LUT R10, R10, R5, RZ, 0xc0, !PT ;  /* 0x000000050a0a7212 */ /* 0x000fe200078ec0ff */
[----:B------:R-:W-:Y:S02]  /*18810*/  IMAD R2, R18, R3, R2 ;  /* 0x0000000312027224 */ /* 0x000fe400078e0202 */
[----:B------:R-:W-:Y:S01]  /*18820*/  IMAD.MOV.U32 R11, RZ, RZ, R12 ;  /* 0x000000ffff0b7224 */ /* 0x000fe200078e000c */
[----:B---3--:R-:W-:Y:S01]  /*18830*/  ISETP.NE.AND P0, PT, R4, 0x1, PT ;  /* 0x000000010400780c */ /* 0x008fe20003f05270 */
[----:B------:R-:W-:-:S04]  /*18840*/  IMAD.MOV R4, RZ, RZ, -R3 ;  /* 0x000000ffff047224 */ /* 0x000fc800078e0a03 */
[----:B0-----:R-:W-:-:S04]  /*18850*/  IMAD R3, R4, R23, R15 ;  /* 0x0000001704037224 */ /* 0x001fc800078e020f */
[----:B------:R-:W-:-:S04]  /*18860*/  IMAD R5, R3, R16, R10 ;  /* 0x0000001003057224 */ /* 0x000fc800078e020a */
[----:B------:R-:W-:-:S04]  /*18870*/  @P0 IMAD R19, R17, R14, R6 ;  /* 0x0000000e11130224 */ /* 0x000fc800078e0206 */
[----:B------:R-:W-:-:S05]  /*18880*/  IMAD R2, R2, R25, R19 ;  /* 0x0000001902027224 */ /* 0x000fca00078e0213 */
[----:B------:R-:W-:Y:S02]  /*18890*/  SEL R3, R5, R2, !P0 ;  /* 0x0000000205037207 */ /* 0x000fe40004000000 */
[----:B------:R-:W-:-:S07]  /*188a0*/  SEL R2, R2, R5, !P0 ;  /* 0x0000000502027207 */ /* 0x000fce0004000000 */
.L_x_80:
[----:B------:R-:W-:-:S08]  /*188b0*/  NOP ;  /* 0x0000000000007918 */ /* 0x000fd00000000000 */
[----:B------:R-:W0:-:S00]  /*188c0*/  USETMAXREG.DEALLOC.CTAPOOL 0x18 ;  /* 0x00000018000079c8 */ /* 0x000e0000080e0500 */
[----:B0-----:R-:W-:-:S13]  /*188d0*/  ISETP.NE.AND P0, PT, R0, RZ, PT ;  /* 0x000000ff0000720c */ /* 0x001fda0003f05270 */
[----:B------:R-:W-:Y:S05]  /*188e0*/  @P0 EXIT ;  /* 0x000000000000094d */ /* 0x000fea0003800000 */
[----:B------:R-:W-:Y:S01]  /*188f0*/  LOP3.LUT P0, RZ, R7, 0xff, RZ, 0xc0, !PT ;  /* 0x000000ff07ff7812 */ /* 0x000fe2000780c0ff */
[----:B------:R-:W-:Y:S02]  /*18900*/  IMAD.MOV.U32 R0, RZ, RZ, 0x1 ;  /* 0x00000001ff007424 */ /* 0x000fe400078e00ff */
[----:B------:R-:W-:-:S10]  /*18910*/  IMAD.MOV.U32 R6, RZ, RZ, RZ ;  /* 0x000000ffff067224 */ /* 0x000fd400078e00ff */
[----:B------:R-:W-:Y:S05]  /*18920*/  @!P0 BRA `(.L_x_83) ;  /* 0x0000000c00548947 */ /* 0x000fea0003800000 */
[----:B------:R-:W2:Y:S01]  /*18930*/  LDL R4, [R1+0x220] ;  /* 0x0002200001047983 */ /* 0x000ea20000100800 */
[----:B------:R-:W0:Y:S01]  /*18940*/  LDC R0, c[0x0][0x28c] ;  /* 0x0000a300ff007b82 */ /* 0x000e220000000800 */
[----:B------:R-:W-:Y:S01]  /*18950*/  ULDC UR5, c[0x0][0x600] ;  /* 0x0001800000057ab9 */ /* 0x000fe20000000800 */
[----:B------:R-:W1:Y:S01]  /*18960*/  S2R R5, SR_TID.X ;  /* 0x0000000000057919 */ /* 0x000e620000002100 */
[----:B------:R-:W-:Y:S01]  /*18970*/  ULDC UR4, c[0x0][0xc] ;  /* 0x0000030000047ab9 */ /* 0x000fe20000000800 */
[----:B------:R-:W-:Y:S01]  /*18980*/  UIADD3 UR16, UR5, -0x1, URZ ;  /* 0xffffffff05107890 */ /* 0x000fe2000fffe03f */
[----:B------:R-:W-:Y:S02]  /*18990*/  ULDC UR6, c[0x0][0x658] ;  /* 0x0001960000067ab9 */ /* 0x000fe40000000800 */
[----:B------:R-:W-:Y:S01]  /*189a0*/  ULDC UR5, c[0x0][0x10] ;  /* 0x0000040000057ab9 */ /* 0x000fe20000000800 */
[----:B------:R-:W-:Y:S01]  /*189b0*/  UMOV UR7, 0xffffffff ;  /* 0xffffffff00077882 */ /* 0x000fe20000000000 */
[----:B------:R-:W-:Y:S01]  /*189c0*/  UMOV UR8, 0x1 ;  /* 0x0000000100087882 */ /* 0x000fe20000000000 */
[----:B------:R-:W-:Y:S01]  /*189d0*/  UIMAD.WIDE.U32 UR4, UR4, UR5, URZ ;  /* 0x00000005040472a5 */ /* 0x000fe2000f8e003f */
[----:B0-----:R-:W-:Y:S01]  /*189e0*/  VIADD R0, R0, 0x1f ;  /* 0x0000001f00007836 */ /* 0x001fe20000000000 */
[----:B------:R-:W-:Y:S01]  /*189f0*/  USHF.L.U32 UR7, UR7, UR6, URZ ;  /* 0x0000000607077299 */ /* 0x000fe2000800063f */
[----:B-1----:R-:W-:-:S02]  /*18a00*/  LOP3.LUT P2, RZ, R5, 0x7f, RZ, 0xc0, !PT ;  /* 0x0000007f05ff7812 */ /* 0x002fc4000784c0ff */
[----:B------:R-:W-:Y:S02]  /*18a10*/  LOP3.LUT P0, RZ, R5, 0x1f, RZ, 0xc0, !PT ;  /* 0x0000001f05ff7812 */ /* 0x000fe4000780c0ff */
[----:B------:R-:W-:-:S04]  /*18a20*/  SHF.R.S32.HI R5, RZ, 0x1f, R0 ;  /* 0x0000001fff057819 */ /* 0x000fc80000011400 */
[----:B------:R-:W-:Y:S01]  /*18a30*/  LEA.HI R5, R5, R0, RZ, 0x5 ;  /* 0x0000000005057211 */ /* 0x000fe200078f28ff */
[----:B------:R-:W-:-:S03]  /*18a40*/  USHF.L.U32 UR18, UR8, UR6, URZ ;  /* 0x0000000608127299 */ /* 0x000fc6000800063f */
[----:B------:R-:W-:Y:S01]  /*18a50*/  SHF.R.S32.HI R7, RZ, 0x5, R5 ;  /* 0x00000005ff077819 */ /* 0x000fe20000011405 */
[----:B------:R-:W-:Y:S01]  /*18a60*/  ULDC UR6, c[0x0][0x14] ;  /* 0x0000050000067ab9 */ /* 0x000fe20000000800 */
[----:B------:R-:W-:Y:S01]  /*18a70*/  BSSY B0, `(.L_x_83) ;  /* 0x00000c0000007945 */ /* 0x000fe20003800000 */
[----:B------:R-:W-:Y:S01]  /*18a80*/  UIMAD.WIDE.U32 UR20, UR4, UR6, URZ ;  /* 0x00000006041472a5 */ /* 0x000fe2000f8e003f */
[----:B------:R-:W-:Y:S01]  /*18a90*/  IMAD.MOV.U32 R10, RZ, RZ, 0x1 ;  /* 0x00000001ff0a7424 */ /* 0x000fe200078e00ff */
[----:B------:R-:W-:Y:S01]  /*18aa0*/  UIMAD UR13, UR5, UR6, URZ ;  /* 0x00000006050d72a4 */ /* 0x000fe2000f8e023f */
[----:B------:R-:W-:Y:S01]  /*18ab0*/  PLOP3.LUT P0, PT, P0, P2, PT, 0x8a, 0x0 ;  /* 0x000000000000781c */ /* 0x000fe20000705172 */
[----:B------:R-:W-:Y:S02]  /*18ac0*/  IMAD.MOV.U32 R0, RZ, RZ, 0x1 ;  /* 0x00000001ff007424 */ /* 0x000fe400078e00ff */
[----:B------:R-:W-:Y:S02]  /*18ad0*/  IMAD.MOV.U32 R6, RZ, RZ, RZ ;  /* 0x000000ffff067224 */ /* 0x000fe400078e00ff */
[----:B------:R-:W-:Y:S01]  /*18ae0*/  VIADD R16, R7, 0x1 ;  /* 0x0000000107107836 */ /* 0x000fe20000000000 */
[----:B------:R-:W-:-:S02]  /*18af0*/  ULOP3.LUT UR17, URZ, UR7, URZ, 0x33, !UPT ;  /* 0x000000073f117292 */ /* 0x000fc4000f8e333f */
[----:B------:R-:W-:Y:S01]  /*18b00*/  UIADD3 UR13, UR21, UR13, URZ ;  /* 0x0000000d150d7290 */ /* 0x000fe2000fffe03f */
[----:B------:R-:W-:Y:S01]  /*18b10*/  ULDC.64 UR22, c[0x0][0x198] ;  /* 0x0000660000167ab9 */ /* 0x000fe20000000a00 */
[----:B--2---:R-:W-:-:S10]  /*18b20*/  LOP3.LUT R8, R4, 0x2, RZ, 0xfc, !PT ;  /* 0x0000000204087812 */ /* 0x004fd400078efcff */
.L_x_95:
[----:B------:R-:W-:-:S03]  /*18b30*/  UMOV UR4, 0xffffffff ;  /* 0xffffffff00047882 */ /* 0x000fc60000000000 */
[----:B------:R-:W-:Y:S05]  /*18b40*/  BRA.DIV UR4, `(.L_x_84) ;  /* 0x0000001204b87947 */ /* 0x000fea000b800000 */
[----:B------:R-:W-:-:S13]  /*18b50*/  ELECT P6, URZ, PT ;  /* 0x00000000003f782f */ /* 0x000fda00038c0000 */
.L_x_113:
[----:B------:R-:W0:Y:S01]  /*18b60*/  LDC R4, c[0x0][0x28c] ;  /* 0x0000a300ff047b82 */ /* 0x000e220000000800 */
[----:B------:R-:W-:Y:S01]  /*18b70*/  BSSY B1, `(.L_x_85) ;  /* 0x0000037000017945 */ /* 0x000fe20003800000 */
[----:B0-----:R-:W-:-:S13]  /*18b80*/  ISETP.LT.OR P6, PT, R4, 0x1, !P6 ;  /* 0x000000010400780c */ /* 0x001fda00077c1670 */
[----:B------:R-:W-:Y:S05]  /*18b90*/  @P6 BRA `(.L_x_86) ;  /* 0x0000000000d06947 */ /* 0x000fea0003800000 */
[----:B------:R-:W-:Y:S02]  /*18ba0*/  IMAD R3, R3, 0xe0, RZ ;  /* 0x000000e003037824 */ /* 0x000fe400078e02ff */
[----:B------:R-:W-:Y:S02]  /*18bb0*/  IMAD R2, R2, 0x180, RZ ;  /* 0x0000018002027824 */ /* 0x000fe400078e02ff */
[----:B------:R-:W-:Y:S02]  /*18bc0*/  IMAD.MOV.U32 R14, RZ, RZ, RZ ;  /* 0x000000ffff0e7224 */ /* 0x000fe400078e00ff */
[----:B------:R-:W-:Y:S02]  /*18bd0*/  IMAD.MOV.U32 R4, RZ, RZ, R16 ;  /* 0x000000ffff047224 */ /* 0x000fe400078e0010 */
[----:B------:R-:W-:Y:S02]  /*18be0*/  IMAD.MOV.U32 R5, RZ, RZ, R0 ;  /* 0x000000ffff057224 */ /* 0x000fe400078e0000 */
[----:B------:R-:W-:-:S07]  /*18bf0*/  IMAD.MOV.U32 R9, RZ, RZ, R6 ;  /* 0x000000ffff097224 */ /* 0x000fce00078e0006 */
.L_x_90:
[----:B------:R-:W0:Y:S01]  /*18c00*/  S2R R13, SR_CgaCtaId ;  /* 0x00000000000d7919 */ /* 0x000e220000008800 */
[----:B------:R-:W-:Y:S02]  /*18c10*/  MOV R12, 0x400 ;  /* 0x00000400000c7802 */ /* 0x000fe40000000f00 */
[----:B------:R-:W-:Y:S02]  /*18c20*/  SHF.L.U32 R18, R5, 0x1f, RZ ;  /* 0x0000001f05127819 */ /* 0x000fe400000006ff */
[----:B0-----:R-:W-:-:S05]  /*18c30*/  LEA R12, R13, R12, 0x18 ;  /* 0x0000000c0d0c7211 */ /* 0x001fca00078ec0ff */
[----:B------:R-:W-:-:S04]  /*18c40*/  IMAD R13, R9, 0x8, R12 ;  /* 0x00000008090d7824 */ /* 0x000fc800078e020c */
[----:B------:R-:W0:Y:S02]  /*18c50*/  SYNCS.PHASECHK.TRANS64.TRYWAIT P1, [R13+URZ+0x58], R18 ;  /* 0x000058120d0075a7 */ /* 0x000e24000802017f */
[----:B0-----:R-:W-:Y:S05]  /*18c60*/  @!P1 BRA `(.L_x_87) ;  /* 0x0000001000909947 */ /* 0x001fea0003800000 */
.L_x_114:
[----:B0-----:R-:W0:Y:S01]  /*18c70*/  @!P2 LDC R18, c[0x0][0x500] ;  /* 0x00014000ff12ab82 */ /* 0x001e220000000800 */
[----:B------:R-:W-:-:S04]  /*18c80*/  PRMT R15, R8, 0x9910, RZ ;  /* 0x00009910080f7816 */ /* 0x000fc800000000ff */
[----:B------:R-:W-:Y:S01]  /*18c90*/  ISETP.NE.AND P1, PT, R15, 0x2, PT ;  /* 0x000000020f00780c */ /* 0x000fe20003f25270 */
[----:B0-----:R0:W-:-:S12]  /*18ca0*/  @!P2 SYNCS.ARRIVE.TRANS64 RZ, [R13+URZ], R18 ;  /* 0x000000120dffa9a7 */ /* 0x0011d8000800003f */
[----:B------:R-:W-:Y:S05]  /*18cb0*/  @P1 BRA `(.L_x_88) ;  /* 0x0000000000041947 */ /* 0x000fea0003800000 */
[----:B------:R-:W-:Y:S01]  /*18cc0*/  BPT.TRAP 0x1 ;  /* 0x000000040000795c */ /* 0x000fe20000300000 */
.L_x_88:
[----:B------:R-:W-:Y:S05]  /*18cd0*/  @P0 BRA `(.L_x_89) ;  /* 0x0000000000040947 */ /* 0x000fea0003800000 */
[----:B------:R-:W-:Y:S01]  /*18ce0*/  BPT.TRAP 0x1 ;  /* 0x000000040000795c */ /* 0x000fe20000300000 */
.L_x_89:
[----:B------:R-:W-:Y:S01]  /*18cf0*/  R2UR UR9, R13 ;  /* 0x000000000d0972ca */ /* 0x000fe200000e0000 */
[C-C-:B0-----:R-:W-:Y:S01]  /*18d00*/  IMAD R13, R9.reuse, 0x3000, R12.reuse ;  /* 0x00003000090d7824 */ /* 0x141fe200078e020c */
[----:B------:R-:W-:Y:S01]  /*18d10*/  UIADD3 UR4, UP0, UR22, 0xf0, URZ ;  /* 0x000000f016047890 */ /* 0x000fe2000ff1e03f */
[----:B------:R-:W-:Y:S01]  /*18d20*/  IMAD R12, R9, 0x1c00, R12 ;  /* 0x00001c00090c7824 */ /* 0x000fe200078e020c */
[----:B------:R-:W-:Y:S01]  /*18d30*/  R2UR UR11, R2 ;  /* 0x00000000020b72ca */ /* 0x000fe200000e0000 */
[----:B------:R-:W-:Y:S01]  /*18d40*/  VIADD R4, R4, 0xffffffff ;  /* 0xffffffff04047836 */ /* 0x000fe20000000000 */
[----:B------:R-:W-:Y:S01]  /*18d50*/  R2UR UR5, R13 ;  /* 0x000000000d0572ca */ /* 0x000fe200000e0000 */
[----:B------:R-:W-:Y:S01]  /*18d60*/  UIADD3 UR24, UP1, UR22, 0x1f0, URZ ;  /* 0x000001f016187890 */ /* 0x000fe2000ff3e03f */
[----:B------:R-:W-:Y:S01]  /*18d70*/  R2UR UR8, R12 ;  /* 0x000000000c0872ca */ /* 0x000fe200000e0000 */
[----:B------:R-:W-:Y:S01]  /*18d80*/  VIADD R9, R9, 0x1 ;  /* 0x0000000109097836 */ /* 0x000fe20000000000 */
[----:B------:R-:W-:Y:S01]  /*18d90*/  R2UR UR10, R14 ;  /* 0x000000000e0a72ca */ /* 0x000fe200000e0000 */
[----:B------:R-:W-:Y:S01]  /*18da0*/  UIADD3.X UR25, URZ, UR23, URZ, UP1, !UPT ;  /* 0x000000173f197290 */ /* 0x000fe20008ffe43f */
[----:B------:R-:W-:Y:S01]  /*18db0*/  R2UR UR12, R11 ;  /* 0x000000000b0c72ca */ /* 0x000fe200000e0000 */
[----:B------:R-:W-:Y:S01]  /*18dc0*/  UMOV UR6, 0x0 ;  /* 0x0000000000067882 */ /* 0x000fe20000000000 */
[----:B------:R-:W-:Y:S01]  /*18dd0*/  R2UR UR19, R3 ;  /* 0x00000000031372ca */ /* 0x000fe200000e0000 */
[----:B------:R-:W-:Y:S01]  /*18de0*/  UMOV UR7, 0x10000000 ;  /* 0x1000000000077882 */ /* 0x000fe20000000000 */
[----:B------:R-:W-:Y:S01]  /*18df0*/  ISETP.GT.AND P3, PT, R4, 0x1, PT ;  /* 0x000000010400780c */ /* 0x000fe20003f64270 */
[----:B------:R-:W-:Y:S01]  /*18e00*/  VIADD R14, R14, 0x20 ;  /* 0x000000200e0e7836 */ /* 0x000fe20000000000 */
[----:B------:R-:W-:Y:S01]  /*18e10*/  ISETP.NE.AND P1, PT, R9, 0xb, PT ;  /* 0x0000000b0900780c */ /* 0x000fe20003f25270 */
[----:B------:R-:W-:-:S02]  /*18e20*/  UIADD3 UR14, UR5, 0x180, URZ ;  /* 0x00000180050e7890 */ /* 0x000fc4000fffe03f */
[----:B------:R-:W-:Y:S01]  /*18e30*/  UIADD3.X UR5, URZ, UR23, URZ, UP0, !UPT ;  /* 0x000000173f057290 */ /* 0x000fe200087fe43f */
[----:B------:R-:W-:Y:S01]  /*18e40*/  SEL R12, RZ, 0x1, P1 ;  /* 0x00000001ff0c7807 */ /* 0x000fe20000800000 */
[----:B------:R-:W-:Y:S01]  /*18e50*/  UIADD3 UR15, UR8, 0x21180, URZ ;  /* 0x00021180080f7890 */ /* 0x000fe2000fffe03f */
[----:B------:R-:W-:Y:S02]  /*18e60*/  SEL R9, R9, RZ, P1 ;  /* 0x000000ff09097207 */ /* 0x000fe40000800000 */
[----:B------:R-:W-:Y:S01]  /*18e70*/  UMOV UR8, UR14 ;  /* 0x0000000e00087c82 */ /* 0x000fe20008000000 */
[----:B------:R-:W-:-:S03]  /*18e80*/  LOP3.LUT R5, R5, R12, RZ, 0x3c, !PT ;  /* 0x0000000c05057212 */ /* 0x000fc600078e3cff */
[----:B------:R0:W-:Y:S02]  /*18e90*/  UTMALDG.3D [UR8], [UR4], desc[UR6] ;  /* 0x00000608040075b4 */ /* 0x0001e40008011000 */
[----:B0-----:R-:W-:Y:S01]  /*18ea0*/  UMOV UR8, UR15 ;  /* 0x0000000f00087c82 */ /* 0x001fe20008000000 */
[----:B------:R-:W-:Y:S02]  /*18eb0*/  UMOV UR11, UR19 ;  /* 0x00000013000b7c82 */ /* 0x000fe40008000000 */
[----:B------:R0:W-:Y:S02]  /*18ec0*/  UTMALDG.3D [UR8], [UR24], desc[UR6] ;  /* 0x00000608180075b4 */ /* 0x0001e40008011000 */
[----:B0-----:R-:W-:Y:S05]  /*18ed0*/  @P3 BRA `(.L_x_90) ;  /* 0xfffffffc00483947 */ /* 0x001fea000383ffff */
.L_x_86:
[----:B------:R-:W-:Y:S05]  /*18ee0*/  BSYNC B1 ;  /* 0x0000000000017941 */ /* 0x000fea0003800000 */
.L_x_85:
[----:B------:R-:W2:Y:S01]  /*18ef0*/  LDL.LU R15, [R1+0x224] ;  /* 0x00022400010f7983 */ /* 0x000ea20000300800 */
[----:B------:R-:W-:Y:S01]  /*18f00*/  LOP3.LUT P1, RZ, R10, 0xff, RZ, 0xc0, !PT ;  /* 0x000000ff0aff7812 */ /* 0x000fe2000782c0ff */
[C---:B------:R-:W-:Y:S01]  /*18f10*/  IMAD.IADD R6, R7.reuse, 0x1, R6 ;  /* 0x0000000107067824 */ /* 0x040fe200078e0206 */
[----:B------:R-:W-:Y:S01]  /*18f20*/  ULDC.64 UR4, c[0x0][0x650] ;  /* 0x0001940000047ab9 */ /* 0x000fe20000000a00 */
[----:B------:R-:W3:Y:S01]  /*18f30*/  LDL.LU R12, [R1+0x228] ;  /* 0x00022800010c7983 */ /* 0x000ee20000300800 */
[----:B------:R-:W-:Y:S01]  /*18f40*/  ISETP.GE.U32.AND P3, PT, R7, 0xb, PT ;  /* 0x0000000b0700780c */ /* 0x000fe20003f66070 */
[----:B------:R-:W-:Y:S01]  /*18f50*/  BSSY B1, `(.L_x_91) ;  /* 0x000006f000017945 */ /* 0x000fe20003800000 */
[----:B------:R-:W-:Y:S01]  /*18f60*/  IMAD.MOV.U32 R11, RZ, RZ, -0x1 ;  /* 0xffffffffff0b7424 */ /* 0x000fe200078e00ff */
[----:B------:R-:W-:Y:S02]  /*18f70*/  PRMT R4, RZ, 0x7610, R4 ;  /* 0x00007610ff047816 */ /* 0x000fe40000000004 */
[----:B------:R-:W-:-:S04]  /*18f80*/  PRMT R10, RZ, 0x7610, R10 ;  /* 0x00007610ff0a7816 */ /* 0x000fc8000000000a */
[----:B------:R-:W0:Y:S01]  /*18f90*/  @P1 S2R R3, SR_CgaCtaId ;  /* 0x0000000000031919 */ /* 0x000e220000008800 */
[----:B------:R-:W-:-:S04]  /*18fa0*/  @P1 MOV R2, 0x400 ;  /* 0x0000040000021802 */ /* 0x000fc80000000f00 */
[----:B0-----:R-:W-:-:S04]  /*18fb0*/  @P1 LEA R2, R3, R2, 0x18 ;  /* 0x0000000203021211 */ /* 0x001fc800078ec0ff */
[----:B------:R0:W-:Y:S01]  /*18fc0*/  @P1 SYNCS.ARRIVE.TRANS64.A1T0 RZ, [R2+URZ+0xc8], RZ ;  /* 0x0000c8ff02ff19a7 */ /* 0x0001e2000810003f */
[----:B------:R-:W-:-:S04]  /*18fd0*/  ISETP.GT.U32.AND P1, PT, R6, 0xa, PT ;  /* 0x0000000a0600780c */ /* 0x000fc80003f24070 */
[----:B------:R-:W-:Y:S01]  /*18fe0*/  ISETP.LT.U32.AND P1, PT, R7, 0xb, P1 ;  /* 0x0000000b0700780c */ /* 0x000fe20000f21070 */
[----:B0-----:R-:W-:-:S04]  /*18ff0*/  IMAD.WIDE.U32 R2, R6, -0x45d1745d, RZ ;  /* 0xba2e8ba306027825 */ /* 0x001fc800078e00ff */
[----:B------:R-:W-:Y:S01]  /*19000*/  IMAD.MOV.U32 R2, RZ, RZ, -0x1 ;  /* 0xffffffffff027424 */ /* 0x000fe200078e00ff */
[----:B------:R-:W-:Y:S02]  /*19010*/  SHF.R.U32.HI R5, RZ, 0x3, R3 ;  /* 0x00000003ff057819 */ /* 0x000fe40000011603 */
[----:B------:R-:W-:-:S03]  /*19020*/  SEL R3, RZ, 0x1, !P1 ;  /* 0x00000001ff037807 */ /* 0x000fc60004800000 */
[----:B------:R-:W-:Y:S01]  /*19030*/  IMAD R6, R5, -0xb, R6 ;  /* 0xfffffff505067824 */ /* 0x000fe200078e0206 */
[----:B------:R-:W-:Y:S01]  /*19040*/  LOP3.LUT R0, R0, R3, RZ, 0x3c, !PT ;  /* 0x0000000300007212 */ /* 0x000fe200078e3cff */
[----:B------:R-:W-:-:S03]  /*19050*/  IMAD.MOV.U32 R3, RZ, RZ, -0x1 ;  /* 0xffffffffff037424 */ /* 0x000fc600078e00ff */
[----:B------:R-:W-:Y:S02]  /*19060*/  @P3 LOP3.LUT R0, R0, 0x1, R5, 0x78, !PT ;  /* 0x0000000100003812 */ /* 0x000fe400078e7805 */
[----:B---3--:R-:W-:-:S04]  /*19070*/  IADD3 R12, P1, R12, UR20, RZ ;  /* 0x000000140c0c7c10 */ /* 0x008fc8000ff3e0ff */
[----:B--2---:R-:W-:Y:S01]  /*19080*/  IADD3.X R15, R15, UR13, RZ, P1, !PT ;  /* 0x0000000d0f0f7c10 */ /* 0x004fe20008ffe4ff */
[----:B------:R0:W-:Y:S01]  /*19090*/  STL [R1+0x228], R12 ;  /* 0x0002280c01007387 */ /* 0x0001e20000100800 */
[----:B------:R-:W-:-:S03]  /*190a0*/  ISETP.GE.U32.AND P1, PT, R12, UR4, PT ;  /* 0x000000040c007c0c */ /* 0x000fc6000bf26070 */
[----:B------:R0:W-:Y:S01]  /*190b0*/  STL [R1+0x224], R15 ;  /* 0x0002240f01007387 */ /* 0x0001e20000100800 */
[----:B------:R-:W-:-:S13]  /*190c0*/  ISETP.GE.U32.AND.EX P1, PT, R15, UR5, PT, P1 ;  /* 0x000000050f007c0c */ /* 0x000fda000bf26110 */
[----:B0-----:R-:W-:Y:S05]  /*190d0*/  @P1 BRA `(.L_x_92) ;  /* 0x0000000400581947 */ /* 0x001fea0003800000 */
[----:B------:R-:W0:Y:S01]  /*190e0*/  S2R R9, SR_CTAID.X ;  /* 0x0000000000097919 */ /* 0x000e220000002500 */
[----:B------:R-:W1:Y:S01]  /*190f0*/  LDC R17, c[0x0][0x65c] ;  /* 0x00019700ff117b82 */ /* 0x000e620000000800 */
[----:B------:R-:W-:Y:S01]  /*19100*/  ULDC UR4, c[0x0][0x150] ;  /* 0x0000540000047ab9 */ /* 0x000fe20000000800 */
[----:B------:R-:W-:Y:S01]  /*19110*/  ULDC UR7, c[0x0][0x630] ;  /* 0x00018c0000077ab9 */ /* 0x000fe20000000800 */
[----:B------:R-:W2:Y:S05]  /*19120*/  S2R R2, SR_CTAID.Y ;  /* 0x0000000000027919 */ /* 0x000eaa0000002600 */
[----:B------:R-:W3:Y:S08]  /*19130*/  LDC R4, c[0x0][0x144] ;  /* 0x00005100ff047b82 */ /* 0x000ef00000000800 */
[----:B------:R-:W4:Y:S01]  /*19140*/  LDC R13, c[0x0][0x148] ;  /* 0x00005200ff0d7b82 */ /* 0x000f220000000800 */
[----:B-1----:R-:W-:-:S02]  /*19150*/  ISETP.NE.AND P4, PT, R17, 0x1, PT ;  /* 0x000000011100780c */ /* 0x002fc40003f85270 */
[----:B0-----:R-:W-:Y:S02]  /*19160*/  I2FP.F32.U32 R3, R9 ;  /* 0x0000000900037245 */ /* 0x001fe40000201000 */
[----:B--2---:R-:W-:-:S03]  /*19170*/  I2FP.F32.U32 R5, R2 ;  /* 0x0000000200057245 */ /* 0x004fc60000201000 */
[----:B------:R-:W-:Y:S01]  /*19180*/  FMUL R3, R3, UR4 ;  /* 0x0000000403037c20 */ /* 0x000fe20008400000 */
[----:B------:R-:W-:Y:S02]  /*19190*/  ULDC UR4, c[0x0][0x154] ;  /* 0x0000550000047ab9 */ /* 0x000fe40000000800 */
[----:B------:R-:W-:Y:S01]  /*191a0*/  FMUL R11, R5, UR4 ;  /* 0x00000004050b7c20 */ /* 0x000fe20008400000 */
[----:B------:R-:W-:Y:S02]  /*191b0*/  ULDC.64 UR4, c[0x0][0x628] ;  /* 0x00018a0000047ab9 */ /* 0x000fe40000000a00 */
[----:B------:R-:W0:Y:S01]  /*191c0*/  F2I.U32.TRUNC.NTZ R3, R3 ;  /* 0x0000000300037305 */ /* 0x000e22000020f000 */
[----:B------:R-:W-:-:S04]  /*191d0*/  ISETP.NE.U32.AND P1, PT, RZ, UR4, PT ;  /* 0x00000004ff007c0c */ /* 0x000fc8000bf25070 */
[----:B------:R-:W-:-:S03]  /*191e0*/  ISETP.NE.AND.EX P1, PT, RZ, UR5, PT, P1 ;  /* 0x00000005ff007c0c */ /* 0x000fc6000bf25310 */
[----:B------:R-:W1:Y:S01]  /*191f0*/  F2I.U32.TRUNC.NTZ R11, R11 ;  /* 0x0000000b000b7305 */ /* 0x000e62000020f000 */
[----:B0-----:R-:W-:Y:S02]  /*19200*/  IMAD.MOV R5, RZ, RZ, -R3 ;  /* 0x000000ffff057224 */ /* 0x001fe400078e0a03 */
[----:B------:R-:W-:Y:S02]  /*19210*/  IMAD.MOV.U32 R3, RZ, RZ, R15 ;  /* 0x000000ffff037224 */ /* 0x000fe400078e000f */
[----:B---3--:R-:W-:Y:S02]  /*19220*/  IMAD R9, R4, R5, R9 ;  /* 0x0000000504097224 */ /* 0x008fe400078e0209 */
[----:B-1----:R-:W-:-:S04]  /*19230*/  IMAD.MOV R4, RZ, RZ, -R11 ;  /* 0x000000ffff047224 */ /* 0x002fc800078e0a0b */
[----:B----4-:R-:W-:Y:S02]  /*19240*/  @P4 IMAD R9, R13, R4, R2 ;  /* 0x000000040d094224 */ /* 0x010fe400078e0202 */
[----:B------:R-:W-:Y:S01]  /*19250*/  IMAD.MOV.U32 R2, RZ, RZ, R12 ;  /* 0x000000ffff027224 */ /* 0x000fe200078e000c */
[----:B------:R-:W-:Y:S06]  /*19260*/  @!P1 BRA `(.L_x_93) ;  /* 0x0000000000289947 */ /* 0x000fec0003800000 */
[----:B------:R-:W-:Y:S02]  /*19270*/  ULDC UR6, c[0x0][0x634] ;  /* 0x00018d0000067ab9 */ /* 0x000fe40000000800 */
[----:B------:R-:W-:-:S05]  /*19280*/  IADD3 R3, P1, R12, UR6, RZ ;  /* 0x000000060c037c10 */ /* 0x000fca000ff3e0ff */
[----:B------:R-:W-:-:S04]  /*19290*/  IMAD.X R11, RZ, RZ, R15, P1 ;  /* 0x000000ffff0b7224 */ /* 0x000fc800008e060f */
[----:B------:R-:W-:-:S04]  /*192a0*/  IMAD.WIDE.U32 R4, R11, UR4, RZ ;  /* 0x000000040b047c25 */ /* 0x000fc8000f8e00ff */
[----:B------:R-:W-:-:S04]  /*192b0*/  IMAD.WIDE.U32 R4, P1, R3, UR5, R4 ;  /* 0x0000000503047c25 */ /* 0x000fc8000f820004 */
[----:B------:R-:W-:-:S04]  /*192c0*/  IMAD.WIDE.U32 R2, R3, UR4, RZ ;  /* 0x0000000403027c25 */ /* 0x000fc8000f8e00ff */
[----:B------:R-:W-:Y:S01]  /*192d0*/  IMAD.MOV.U32 R2, RZ, RZ, R5 ;  /* 0x000000ffff027224 */ /* 0x000fe200078e0005 */
[----:B------:R-:W-:Y:S01]  /*192e0*/  IADD3 RZ, P3, R3, R4, RZ ;  /* 0x0000000403ff7210 */ /* 0x000fe20007f7e0ff */
[----:B------:R-:W-:-:S04]  /*192f0*/  IMAD.X R3, RZ, RZ, RZ, P1 ;  /* 0x000000ffff037224 */ /* 0x000fc800008e06ff */
[----:B------:R-:W-:-:S08]  /*19300*/  IMAD.WIDE.U32.X R2, R11, UR5, R2, P3 ;  /* 0x000000050b027c25 */ /* 0x000fd000098e0402 */
.L_x_93:
[--C-:B------:R-:W-:Y:S01]  /*19310*/  SHF.R.U64 R11, R2, UR7, R3.reuse ;  /* 0x00000007020b7c19 */ /* 0x100fe20008001203 */
[----:B------:R-:W-:Y:S01]  /*19320*/  ULDC.64 UR4, c[0x0][0x620] ;  /* 0x0001880000047ab9 */ /* 0x000fe20000000a00 */
[----:B------:R-:W-:Y:S01]  /*19330*/  SHF.R.U32.HI R2, RZ, UR7, R3 ;  /* 0x00000007ff027c19 */ /* 0x000fe20008011603 */
[----:B------:R-:W-:Y:S01]  /*19340*/  IMAD.MOV.U32 R3, RZ, RZ, R15 ;  /* 0x000000ffff037224 */ /* 0x000fe200078e000f */
[----:B------:R-:W-:Y:S01]  /*19350*/  IADD3 R13, P1, RZ, -R11, RZ ;  /* 0x8000000bff0d7210 */ /* 0x000fe20007f3e0ff */
[----:B------:R-:W-:-:S04]  /*19360*/  ULDC.64 UR6, c[0x0][0x640] ;  /* 0x0001900000067ab9 */ /* 0x000fc80000000a00 */
[----:B------:R-:W-:Y:S01]  /*19370*/  IMAD.X R2, RZ, RZ, ~R2, P1 ;  /* 0x000000ffff027224 */ /* 0x000fe200008e0e02 */
[----:B------:R-:W-:-:S03]  /*19380*/  ISETP.NE.U32.AND P1, PT, RZ, UR6, PT ;  /* 0x00000006ff007c0c */ /* 0x000fc6000bf25070 */
[----:B------:R-:W-:Y:S01]  /*19390*/  IMAD R2, R2, UR4, RZ ;  /* 0x0000000402027c24 */ /* 0x000fe2000f8e02ff */
[----:B------:R-:W-:-:S03]  /*193a0*/  ISETP.NE.AND.EX P1, PT, RZ, UR7, PT, P1 ;  /* 0x00000007ff007c0c */ /* 0x000fc6000bf25310 */
[----:B------:R-:W-:Y:S02]  /*193b0*/  IMAD R5, R13, UR5, R2 ;  /* 0x000000050d057c24 */ /* 0x000fe4000f8e0202 */
[----:B------:R-:W-:-:S04]  /*193c0*/  IMAD.MOV.U32 R2, RZ, RZ, R12 ;  /* 0x000000ffff027224 */ /* 0x000fc800078e000c */
[----:B------:R-:W-:Y:S01]  /*193d0*/  IMAD.WIDE.U32 R2, R13, UR4, R2 ;  /* 0x000000040d027c25 */ /* 0x000fe2000f8e0002 */
[----:B------:R-:W-:-:S03]  /*193e0*/  ULDC UR4, c[0x0][0x618] ;  /* 0x0001860000047ab9 */ /* 0x000fc60000000800 */
[----:B------:R-:W-:-:S05]  /*193f0*/  IMAD.IADD R3, R3, 0x1, R5 ;  /* 0x0000000103037824 */ /* 0x000fca00078e0205 */
[--C-:B------:R-:W-:Y:S02]  /*19400*/  SHF.R.U64 R12, R2, UR4, R3.reuse ;  /* 0x00000004020c7c19 */ /* 0x100fe40008001203 */
[----:B------:R-:W-:Y:S01]  /*19410*/  SHF.R.U32.HI R3, RZ, UR4, R3 ;  /* 0x00000004ff037c19 */ /* 0x000fe20008011603 */
[----:B------:R-:W-:-:S03]  /*19420*/  ULDC UR4, c[0x0][0x608] ;  /* 0x0001820000047ab9 */ /* 0x000fc60000000800 */
[--C-:B------:R-:W-:Y:S02]  /*19430*/  SHF.R.U64 R13, R12, UR4, R3.reuse ;  /* 0x000000040c0d7c19 */ /* 0x100fe40008001203 */
[----:B------:R-:W-:Y:S01]  /*19440*/  SHF.R.U32.HI R2, RZ, UR4, R3 ;  /* 0x00000004ff027c19 */ /* 0x000fe20008011603 */
[----:B------:R-:W-:-:S03]  /*19450*/  ULDC UR4, c[0x0][0x658] ;  /* 0x0001960000047ab9 */ /* 0x000fc60000000800 */
[--C-:B------:R-:W-:Y:S02]  /*19460*/  SHF.R.U64 R14, R13, UR4, R2.reuse ;  /* 0x000000040d0e7c19 */ /* 0x100fe40008001202 */
[----:B------:R-:W-:-:S03]  /*19470*/  SHF.R.U32.HI R15, RZ, UR4, R2 ;  /* 0x00000004ff0f7c19 */ /* 0x000fc60008011602 */
[----:B------:R-:W-:Y:S02]  /*19480*/  IMAD.MOV.U32 R2, RZ, RZ, R14 ;  /* 0x000000ffff027224 */ /* 0x000fe400078e000e */
        /* <DEDUP_REMOVED lines=12> */
.L_x_94:
[----:B------:R-:W-:Y:S01]  /*19550*/  ULDC UR4, c[0x0][0x648] ;  /* 0x0001920000047ab9 */ /* 0x000fe20000000800 */
[----:B------:R-:W-:Y:S02]  /*19560*/  LOP3.LUT R13, R13, UR17, RZ, 0xc0, !PT ;  /* 0x000000110d0d7c12 */ /* 0x000fe4000f8ec0ff */
[----:B------:R-:W-:Y:S01]  /*19570*/  SHF.R.U64 R2, R2, UR4, R3 ;  /* 0x0000000402027c19 */ /* 0x000fe20008001203 */
[----:B------:R-:W-:-:S04]  /*19580*/  ULDC UR4, c[0x0][0x638] ;  /* 0x00018e0000047ab9 */ /* 0x000fc80000000800 */
[----:B------:R-:W-:Y:S02]  /*19590*/  IMAD.MOV R3, RZ, RZ, -R2 ;  /* 0x000000ffff037224 */ /* 0x000fe400078e0a02 */
[----:B------:R-:W-:Y:S02]  /*195a0*/  IMAD R4, R2, UR18, R13 ;  /* 0x0000001202047c24 */ /* 0x000fe4000f8e020d */
[----:B------:R-:W-:Y:S01]  /*195b0*/  IMAD R14, R3, UR4, R14 ;  /* 0x00000004030e7c24 */ /* 0x000fe2000f8e020e */
[----:B------:R-:W-:Y:S01]  /*195c0*/  ULDC UR4, c[0x0][0x610] ;  /* 0x0001840000047ab9 */ /* 0x000fe20000000800 */
[----:B------:R-:W-:Y:S01]  /*195d0*/  LOP3.LUT R3, R12, UR16, RZ, 0xc0, !PT ;  /* 0x000000100c037c12 */ /* 0x000fe2000f8ec0ff */
[----:B------:R-:W-:Y:S01]  /*195e0*/  IMAD R9, R4, UR4, R9 ;  /* 0x0000000404097c24 */ /* 0x000fe2000f8e0209 */
[----:B------:R-:W-:Y:S01]  /*195f0*/  ULDC UR4, c[0x0][0x600] ;  /* 0x0001800000047ab9 */ /* 0x000fe20000000800 */
[----:B------:R-:W-:Y:S02]  /*19600*/  IMAD.MOV.U32 R4, RZ, RZ, 0x1 ;  /* 0x00000001ff047424 */ /* 0x000fe400078e00ff */
[----:B------:R-:W-:-:S05]  /*19610*/  IMAD R14, R14, UR4, R3 ;  /* 0x000000040e0e7c24 */ /* 0x000fca000f8e0203 */
[----:B------:R-:W-:Y:S02]  /*19620*/  SEL R3, R14, R9, !P4 ;  /* 0x000000090e037207 */ /* 0x000fe40006000000 */
[----:B------:R-:W-:-:S07]  /*19630*/  SEL R2, R9, R14, !P4 ;  /* 0x0000000e09027207 */ /* 0x000fce0006000000 */
.L_x_92:
[----:B------:R-:W-:Y:S05]  /*19640*/  BSYNC B1 ;  /* 0x0000000000017941 */ /* 0x000fea0003800000 */
.L_x_91:
[----:B------:R-:W-:-:S13]  /*19650*/  LOP3.LUT P1, RZ, R4, 0xff, RZ, 0xc0, !PT ;  /* 0x000000ff04ff7812 */ /* 0x000fda000782c0ff */
[----:B------:R-:W-:Y:S05]  /*19660*/  @P1 BRA `(.L_x_95) ;  /* 0xfffffff400301947 */ /* 0x000fea000383ffff */
[----:B------:R-:W-:Y:S05]  /*19670*/  BSYNC B0 ;  /* 0x0000000000007941 */ /* 0x000fea0003800000 */
.L_x_83:
[----:B------:R-:W-:-:S03]  /*19680*/  UMOV UR4, 0xffffffff ;  /* 0xffffffff00047882 */ /* 0x000fc60000000000 */
[----:B------:R-:W-:Y:S05]  /*19690*/  BRA.DIV UR4, `(.L_x_96) ;  /* 0x0000000a04187947 */ /* 0x000fea000b800000 */
[----:B------:R-:W-:-:S13]  /*196a0*/  ELECT P6, URZ, PT ;  /* 0x00000000003f782f */ /* 0x000fda00038c0000 */
.L_x_117:
[----:B------:R-:W-:Y:S04]  /*196b0*/  BSSY B0, `(.L_x_97) ;  /* 0x000006b000007945 */ /* 0x000fe80003800000 */
[----:B------:R-:W-:Y:S05]  /*196c0*/  @!P6 BRA `(.L_x_98) ;  /* 0x0000000400a4e947 */ /* 0x000fea0003800000 */
[----:B------:R-:W2:Y:S02]  /*196d0*/  LDL.LU R2, [R1+0x220] ;  /* 0x0002200001027983 */ /* 0x000ea40000300800 */
[----:B--2---:R-:W-:-:S04]  /*196e0*/  LOP3.LUT R2, R2, 0x2, RZ, 0xfc, !PT ;  /* 0x0000000202027812 */ /* 0x004fc800078efcff */
[----:B------:R-:W-:-:S13]  /*196f0*/  ISETP.NE.AND P0, PT, R2, 0x3, PT ;  /* 0x000000030200780c */ /* 0x000fda0003f05270 */
[----:B------:R-:W-:Y:S05]  /*19700*/  @!P0 BRA `(.L_x_99) ;  /* 0x0000000000048947 */ /* 0x000fea0003800000 */
[----:B------:R-:W-:Y:S01]  /*19710*/  BPT.TRAP 0x1 ;  /* 0x000000040000795c */ /* 0x000fe20000300000 */
.L_x_99:
[----:B------:R-:W0:Y:S01]  /*19720*/  S2R R3, SR_CgaCtaId ;  /* 0x0000000000037919 */ /* 0x000e220000008800 */
[----:B------:R-:W-:-:S04]  /*19730*/  MOV R2, 0x400 ;  /* 0x0000040000027802 */ /* 0x000fc80000000f00 */
[----:B0-----:R-:W-:Y:S02]  /*19740*/  LEA R3, R3, R2, 0x18 ;  /* 0x0000000203037211 */ /* 0x001fe400078ec0ff */
[----:B------:R-:W-:-:S03]  /*19750*/  SHF.L.U32 R2, R0, 0x1f, RZ ;  /* 0x0000001f00027819 */ /* 0x000fc600000006ff */
[----:B------:R-:W-:-:S04]  /*19760*/  VIADD R3, R3, 0x58 ;  /* 0x0000005803037836 */ /* 0x000fc80000000000 */
[----:B------:R-:W-:-:S04]  /*19770*/  IMAD R5, R6, 0x8, R3 ;  /* 0x0000000806057824 */ /* 0x000fc800078e0203 */
[----:B------:R-:W0:Y:S02]  /*19780*/  SYNCS.PHASECHK.TRANS64.TRYWAIT P0, [R5+URZ], R2 ;  /* 0x00000002050075a7 */ /* 0x000e24000800017f */
[----:B0-----:R-:W-:Y:S05]  /*19790*/  @!P0 BRA `(.L_x_100) ;  /* 0x0000000400f88947 */ /* 0x001fea0003800000 */
.L_x_118:
[----:B------:R-:W-:-:S05]  /*197a0*/  VIADD R6, R6, 0x1 ;  /* 0x0000000106067836 */ /* 0x000fca0000000000 */
[----:B------:R-:W-:-:S04]  /*197b0*/  ISETP.NE.AND P0, PT, R6, 0xb, PT ;  /* 0x0000000b0600780c */ /* 0x000fc80003f05270 */
[----:B0-----:R-:W-:Y:S02]  /*197c0*/  SEL R5, RZ, 0x1, P0 ;  /* 0x00000001ff057807 */ /* 0x001fe40000000000 */
[----:B------:R-:W-:Y:S02]  /*197d0*/  SEL R6, R6, RZ, P0 ;  /* 0x000000ff06067207 */ /* 0x000fe40000000000 */
[----:B------:R-:W-:-:S03]  /*197e0*/  LOP3.LUT R5, R0, R5, RZ, 0x3c, !PT ;  /* 0x0000000500057212 */ /* 0x000fc600078e3cff */
[----:B------:R-:W-:Y:S01]  /*197f0*/  IMAD R7, R6, 0x8, R3 ;  /* 0x0000000806077824 */ /* 0x000fe200078e0203 */
[----:B------:R-:W-:-:S04]  /*19800*/  SHF.L.U32 R0, R5, 0x1f, RZ ;  /* 0x0000001f05007819 */ /* 0x000fc800000006ff */
[----:B------:R-:W0:Y:S02]  /*19810*/  SYNCS.PHASECHK.TRANS64.TRYWAIT P0, [R7+URZ], R0 ;  /* 0x00000000070075a7 */ /* 0x000e24000800017f */
[----:B0-----:R-:W-:Y:S05]  /*19820*/  @!P0 BRA `(.L_x_101) ;  /* 0x0000000400e88947 */ /* 0x001fea0003800000 */
.L_x_119:
[----:B0-----:R-:W-:-:S05]  /*19830*/  VIADD R0, R6, 0x1 ;  /* 0x0000000106007836 */ /* 0x001fca0000000000 */
[----:B------:R-:W-:-:S04]  /*19840*/  ISETP.NE.AND P0, PT, R0, 0xb, PT ;  /* 0x0000000b0000780c */ /* 0x000fc80003f05270 */
[----:B------:R-:W-:Y:S02]  /*19850*/  SEL R2, RZ, 0x1, P0 ;  /* 0x00000001ff027807 */ /* 0x000fe40000000000 */
[----:B------:R-:W-:Y:S02]  /*19860*/  SEL R4, R0, RZ, P0 ;  /* 0x000000ff00047207 */ /* 0x000fe40000000000 */
[----:B------:R-:W-:-:S03]  /*19870*/  LOP3.LUT R5, R5, R2, RZ, 0x3c, !PT ;  /* 0x0000000205057212 */ /* 0x000fc600078e3cff */
[----:B------:R-:W-:Y:S01]  /*19880*/  IMAD R7, R4, 0x8, R3 ;  /* 0x0000000804077824 */ /* 0x000fe200078e0203 */
[----:B------:R-:W-:-:S04]  /*19890*/  SHF.L.U32 R0, R5, 0x1f, RZ ;  /* 0x0000001f05007819 */ /* 0x000fc800000006ff */
[----:B------:R-:W0:Y:S02]  /*198a0*/  SYNCS.PHASECHK.TRANS64.TRYWAIT P0, [R7+URZ], R0 ;  /* 0x00000000070075a7 */ /* 0x000e24000800017f */
[----:B0-----:R-:W-:Y:S05]  /*198b0*/  @!P0 BRA `(.L_x_102) ;  /* 0x0000000400d88947 */ /* 0x001fea0003800000 */
.L_x_120:
        /* <DEDUP_REMOVED lines=9> */
.L_x_121:
        /* <DEDUP_REMOVED lines=9> */
.L_x_122:
        /* <DEDUP_REMOVED lines=9> */
.L_x_123:
        /* <DEDUP_REMOVED lines=9> */
.L_x_124:
        /* <DEDUP_REMOVED lines=9> */
.L_x_125:
        /* <DEDUP_REMOVED lines=9> */
.L_x_126:
        /* <DEDUP_REMOVED lines=9> */
.L_x_127:
[----:B0-----:R-:W-:-:S05]  /*19cb0*/  VIADD R0, R4, 0x1 ;  /* 0x0000000104007836 */ /* 0x001fca0000000000 */
[----:B------:R-:W-:-:S04]  /*19cc0*/  ISETP.NE.AND P0, PT, R0, 0xb, PT ;  /* 0x0000000b0000780c */ /* 0x000fc80003f05270 */
[----:B------:R-:W-:Y:S02]  /*19cd0*/  SEL R2, RZ, 0x1, P0 ;  /* 0x00000001ff027807 */ /* 0x000fe40000000000 */
[----:B------:R-:W-:Y:S02]  /*19ce0*/  SEL R0, R0, RZ, P0 ;  /* 0x000000ff00007207 */ /* 0x000fe40000000000 */
[----:B------:R-:W-:-:S03]  /*19cf0*/  LOP3.LUT R2, R5, R2, RZ, 0x3c, !PT ;  /* 0x0000000205027212 */ /* 0x000fc600078e3cff */
[----:B------:R-:W-:Y:S01]  /*19d00*/  IMAD R3, R0, 0x8, R3 ;  /* 0x0000000800037824 */ /* 0x000fe200078e0203 */
[----:B------:R-:W-:-:S07]  /*19d10*/  SHF.L.U32 R0, R2, 0x1f, RZ ;  /* 0x0000001f02007819 */ /* 0x000fce00000006ff */
.L_x_110:
[----:B0-----:R0:W1:Y:S02]  /*19d20*/  SYNCS.PHASECHK.TRANS64.TRYWAIT P0, [R3+URZ], R0 ;  /* 0x00000000030075a7 */ /* 0x001064000800017f */
[----:B-1----:R-:W-:Y:S05]  /*19d30*/  @!P0 NANOSLEEP.SYNCS 0x989680 ;  /* 0x009896800000895d */ /* 0x002fea0003900000 */
[----:B------:R-:W1:Y:S02]  /*19d40*/  @!P0 SYNCS.PHASECHK.TRANS64 P0, [R3+URZ], R0 ;  /* 0x00000000030085a7 */ /* 0x000e64000800007f */
[----:B-1----:R-:W-:Y:S05]  /*19d50*/  @!P0 BRA `(.L_x_110) ;  /* 0xfffffffc00f08947 */ /* 0x002fea000383ffff */
.L_x_98:
[----:B------:R-:W-:Y:S05]  /*19d60*/  BSYNC B0 ;  /* 0x0000000000007941 */ /* 0x000fea0003800000 */
.L_x_97:
[----:B------:R-:W-:Y:S05]  /*19d70*/  EXIT ;  /* 0x000000000000794d */ /* 0x000fea0003800000 */
.L_x_18:
[----:B-1----:R1:W2:Y:S02]  /*19d80*/  SYNCS.PHASECHK.TRANS64.TRYWAIT P1, [R3+URZ], R0 ;  /* 0x00000000030075a7 */ /* 0x0022a4000802017f */
[----:B--2---:R-:W-:Y:S05]  /*19d90*/  @!P1 NANOSLEEP.SYNCS 0x989680 ;  /* 0x009896800000995d */ /* 0x004fea0003900000 */
[----:B------:R-:W2:Y:S02]  /*19da0*/  @!P1 SYNCS.PHASECHK.TRANS64 P1, [R3+URZ], R0 ;  /* 0x00000000030095a7 */ /* 0x000ea4000802007f */
[----:B--2---:R-:W-:Y:S05]  /*19db0*/  @!P1 BRA `(.L_x_18) ;  /* 0xfffffffc00f09947 */ /* 0x004fea000383ffff */
[----:B------:R-:W-:Y:S05]  /*19dc0*/  BRA `(.L_x_17) ;  /* 0xfffffe7400c07947 */ /* 0x000fea000383ffff */
.L_x_23:
[----:B-1----:R-:W-:-:S04]  /*19dd0*/  IMAD.U32 R4, RZ, RZ, UR8 ;  /* 0x00000008ff047e24 */ /* 0x002fc8000f8e00ff */
[----:B------:R1:W2:Y:S03]  /*19de0*/  SYNCS.PHASECHK.TRANS64.TRYWAIT P1, [R4+URZ], R3 ;  /* 0x00000003040075a7 */ /* 0x0002a6000802017f */
[----:B--2---:R-:W-:Y:S05]  /*19df0*/  @!P1 NANOSLEEP.SYNCS 0x989680 ;  /* 0x009896800000995d */ /* 0x004fea0003900000 */
[----:B------:R-:W2:Y:S02]  /*19e00*/  @!P1 SYNCS.PHASECHK.TRANS64 P1, [R4+URZ], R3 ;  /* 0x00000003040095a7 */ /* 0x000ea4000802007f */
[----:B--2---:R-:W-:Y:S05]  /*19e10*/  @!P1 BRA `(.L_x_23) ;  /* 0xfffffffc00ec9947 */ /* 0x004fea000383ffff */
[----:B------:R-:W-:Y:S05]  /*19e20*/  BRA `(.L_x_22) ;  /* 0xfffffe84000c7947 */ /* 0x000fea000383ffff */
.L_x_84:
[----:B------:R-:W-:Y:S01]  /*19e30*/  BSSY B1, `(.L_x_111) ;  /* 0x0000006000017945 */ /* 0x000fe20003800000 */
[----:B------:R-:W-:-:S07]  /*19e40*/  IMAD.MOV.U32 R15, RZ, RZ, -0x1 ;  /* 0xffffffffff0f7424 */ /* 0x000fce00078e00ff */
[----:B------:R-:W-:Y:S05]  /*19e50*/  WARPSYNC.COLLECTIVE R15, `(.L_x_112) ;  /* 0x000000000f0c7348 */ /* 0x000fea0003c00000 */
[----:B------:R-:W-:Y:S02]  /*19e60*/  ELECT P6, UR62, PT ;  /* 0x00000000003e782f */ /* 0x000fe400038c0000 */
[----:B------:R-:W-:Y:S01]  /*19e70*/  MOV R14, UR62 ;  /* 0x0000003e000e7c02 */ /* 0x000fe20008000f00 */
[----:B------:R-:W-:Y:S10]  /*19e80*/  ENDCOLLECTIVE ;  /* 0x000000000000791b */ /* 0x000ff40003800000 */
.L_x_112:
[----:B------:R-:W-:Y:S05]  /*19e90*/  BSYNC B1 ;  /* 0x0000000000017941 */ /* 0x000fea0003800000 */
.L_x_111:
[----:B------:R-:W-:Y:S05]  /*19ea0*/  BRA `(.L_x_113) ;  /* 0xffffffec002c7947 */ /* 0x000fea000383ffff */
.L_x_87:
[----:B0-----:R0:W1:Y:S02]  /*19eb0*/  SYNCS.PHASECHK.TRANS64.TRYWAIT P1, [R13+URZ+0x58], R18 ;  /* 0x000058120d0075a7 */ /* 0x001064000802017f */
[----:B-1----:R-:W-:Y:S05]  /*19ec0*/  @!P1 NANOSLEEP.SYNCS 0x989680 ;  /* 0x009896800000995d */ /* 0x002fea0003900000 */
[----:B------:R-:W1:Y:S02]  /*19ed0*/  @!P1 SYNCS.PHASECHK.TRANS64 P1, [R13+URZ+0x58], R18 ;  /* 0x000058120d0095a7 */ /* 0x000e64000802007f */
[----:B-1----:R-:W-:Y:S05]  /*19ee0*/  @!P1 BRA `(.L_x_87) ;  /* 0xfffffffc00f09947 */ /* 0x002fea000383ffff */
[----:B------:R-:W-:Y:S05]  /*19ef0*/  BRA `(.L_x_114) ;  /* 0xffffffec005c7947 */ /* 0x000fea000383ffff */
.L_x_96:
[----:B------:R-:W-:Y:S01]  /*19f00*/  BSSY B0, `(.L_x_115) ;  /* 0x0000006000007945 */ /* 0x000fe20003800000 */
[----:B------:R-:W-:-:S07]  /*19f10*/  IMAD.MOV.U32 R15, RZ, RZ, -0x1 ;  /* 0xffffffffff0f7424 */ /* 0x000fce00078e00ff */
[----:B------:R-:W-:Y:S05]  /*19f20*/  WARPSYNC.COLLECTIVE R15, `(.L_x_116) ;  /* 0x000000000f0c7348 */ /* 0x000fea0003c00000 */
[----:B------:R-:W-:Y:S02]  /*19f30*/  ELECT P6, UR62, PT ;  /* 0x00000000003e782f */ /* 0x000fe400038c0000 */
[----:B------:R-:W-:Y:S01]  /*19f40*/  MOV R14, UR62 ;  /* 0x0000003e000e7c02 */ /* 0x000fe20008000f00 */
[----:B------:R-:W-:Y:S10]  /*19f50*/  ENDCOLLECTIVE ;  /* 0x000000000000791b */ /* 0x000ff40003800000 */
.L_x_116:
[----:B------:R-:W-:Y:S05]  /*19f60*/  BSYNC B0 ;  /* 0x0000000000007941 */ /* 0x000fea0003800000 */
.L_x_115:
[----:B------:R-:W-:Y:S05]  /*19f70*/  BRA `(.L_x_117) ;  /* 0xfffffff400cc7947 */ /* 0x000fea000383ffff */
.L_x_100:
[----:B0-----:R0:W1:Y:S02]  /*19f80*/  SYNCS.PHASECHK.TRANS64.TRYWAIT P0, [R5+URZ], R2 ;  /* 0x00000002050075a7 */ /* 0x001064000800017f */
[----:B-1----:R-:W-:Y:S05]  /*19f90*/  @!P0 NANOSLEEP.SYNCS 0x989680 ;  /* 0x009896800000895d */ /* 0x002fea0003900000 */
[----:B------:R-:W1:Y:S02]  /*19fa0*/  @!P0 SYNCS.PHASECHK.TRANS64 P0, [R5+URZ], R2 ;  /* 0x00000002050085a7 */ /* 0x000e64000800007f */
[----:B-1----:R-:W-:Y:S05]  /*19fb0*/  @!P0 BRA `(.L_x_100) ;  /* 0xfffffffc00f08947 */ /* 0x002fea000383ffff */
[----:B------:R-:W-:Y:S05]  /*19fc0*/  BRA `(.L_x_118) ;  /* 0xfffffff400f47947 */ /* 0x000fea000383ffff */
.L_x_101:
[----:B0-----:R0:W1:Y:S02]  /*19fd0*/  SYNCS.PHASECHK.TRANS64.TRYWAIT P0, [R7+URZ], R0 ;  /* 0x00000000070075a7 */ /* 0x001064000800017f */
[----:B-1----:R-:W-:Y:S05]  /*19fe0*/  @!P0 NANOSLEEP.SYNCS 0x989680 ;  /* 0x009896800000895d */ /* 0x002fea0003900000 */
[----:B------:R-:W1:Y:S02]  /*19ff0*/  @!P0 SYNCS.PHASECHK.TRANS64 P0, [R7+URZ], R0 ;  /* 0x00000000070085a7 */ /* 0x000e64000800007f */
[----:B-1----:R-:W-:Y:S05]  /*1a000*/  @!P0 BRA `(.L_x_101) ;  /* 0xfffffffc00f08947 */ /* 0x002fea000383ffff */
[----:B------:R-:W-:Y:S05]  /*1a010*/  BRA `(.L_x_119) ;  /* 0xfffffff800047947 */ /* 0x000fea000383ffff */
.L_x_102:
[----:B0-----:R0:W1:Y:S02]  /*1a020*/  SYNCS.PHASECHK.TRANS64.TRYWAIT P0, [R7+URZ], R0 ;  /* 0x00000000070075a7 */ /* 0x001064000800017f */
[----:B-1----:R-:W-:Y:S05]  /*1a030*/  @!P0 NANOSLEEP.SYNCS 0x989680 ;  /* 0x009896800000895d */ /* 0x002fea0003900000 */
[----:B------:R-:W1:Y:S02]  /*1a040*/  @!P0 SYNCS.PHASECHK.TRANS64 P0, [R7+URZ], R0 ;  /* 0x00000000070085a7 */ /* 0x000e64000800007f */
[----:B-1----:R-:W-:Y:S05]  /*1a050*/  @!P0 BRA `(.L_x_102) ;  /* 0xfffffffc00f08947 */ /* 0x002fea000383ffff */
[----:B------:R-:W-:Y:S05]  /*1a060*/  BRA `(.L_x_120) ;  /* 0xfffffff800147947 */ /* 0x000fea000383ffff */
.L_x_103:
[----:B0-----:R0:W1:Y:S02]  /*1a070*/  SYNCS.PHASECHK.TRANS64.TRYWAIT P0, [R7+URZ], R0 ;  /* 0x00000000070075a7 */ /* 0x001064000800017f */
[----:B-1----:R-:W-:Y:S05]  /*1a080*/  @!P0 NANOSLEEP.SYNCS 0x989680 ;  /* 0x009896800000895d */ /* 0x002fea0003900000 */
[----:B------:R-:W1:Y:S02]  /*1a090*/  @!P0 SYNCS.PHASECHK.TRANS64 P0, [R7+URZ], R0 ;  /* 0x00000000070085a7 */ /* 0x000e64000800007f */
[----:B-1----:R-:W-:Y:S05]  /*1a0a0*/  @!P0 BRA `(.L_x_103) ;  /* 0xfffffffc00f08947 */ /* 0x002fea000383ffff */
[----:B------:R-:W-:Y:S05]  /*1a0b0*/  BRA `(.L_x_121) ;  /* 0xfffffff800247947 */ /* 0x000fea000383ffff */
.L_x_104:
[----:B0-----:R0:W1:Y:S02]  /*1a0c0*/  SYNCS.PHASECHK.TRANS64.TRYWAIT P0, [R7+URZ], R0 ;  /* 0x00000000070075a7 */ /* 0x001064000800017f */
[----:B-1----:R-:W-:Y:S05]  /*1a0d0*/  @!P0 NANOSLEEP.SYNCS 0x989680 ;  /* 0x009896800000895d */ /* 0x002fea0003900000 */
[----:B------:R-:W1:Y:S02]  /*1a0e0*/  @!P0 SYNCS.PHASECHK.TRANS64 P0, [R7+URZ], R0 ;  /* 0x00000000070085a7 */ /* 0x000e64000800007f */
[----:B-1----:R-:W-:Y:S05]  /*1a0f0*/  @!P0 BRA `(.L_x_104) ;  /* 0xfffffffc00f08947 */ /* 0x002fea000383ffff */
[----:B------:R-:W-:Y:S05]  /*1a100*/  BRA `(.L_x_122) ;  /* 0xfffffff800347947 */ /* 0x000fea000383ffff */
.L_x_105:
[----:B0-----:R0:W1:Y:S02]  /*1a110*/  SYNCS.PHASECHK.TRANS64.TRYWAIT P0, [R7+URZ], R0 ;  /* 0x00000000070075a7 */ /* 0x001064000800017f */
[----:B-1----:R-:W-:Y:S05]  /*1a120*/  @!P0 NANOSLEEP.SYNCS 0x989680 ;  /* 0x009896800000895d */ /* 0x002fea0003900000 */
[----:B------:R-:W1:Y:S02]  /*1a130*/  @!P0 SYNCS.PHASECHK.TRANS64 P0, [R7+URZ], R0 ;  /* 0x00000000070085a7 */ /* 0x000e64000800007f */
[----:B-1----:R-:W-:Y:S05]  /*1a140*/  @!P0 BRA `(.L_x_105) ;  /* 0xfffffffc00f08947 */ /* 0x002fea000383ffff */
[----:B------:R-:W-:Y:S05]  /*1a150*/  BRA `(.L_x_123) ;  /* 0xfffffff800447947 */ /* 0x000fea000383ffff */
.L_x_106:
[----:B0-----:R0:W1:Y:S02]  /*1a160*/  SYNCS.PHASECHK.TRANS64.TRYWAIT P0, [R7+URZ], R0 ;  /* 0x00000000070075a7 */ /* 0x001064000800017f */
[----:B-1----:R-:W-:Y:S05]  /*1a170*/  @!P0 NANOSLEEP.SYNCS 0x989680 ;  /* 0x009896800000895d */ /* 0x002fea0003900000 */
[----:B------:R-:W1:Y:S02]  /*1a180*/  @!P0 SYNCS.PHASECHK.TRANS64 P0, [R7+URZ], R0 ;  /* 0x00000000070085a7 */ /* 0x000e64000800007f */
[----:B-1----:R-:W-:Y:S05]  /*1a190*/  @!P0 BRA `(.L_x_106) ;  /* 0xfffffffc00f08947 */ /* 0x002fea000383ffff */
[----:B------:R-:W-:Y:S05]  /*1a1a0*/  BRA `(.L_x_124) ;  /* 0xfffffff800547947 */ /* 0x000fea000383ffff */
.L_x_107:
[----:B0-----:R0:W1:Y:S02]  /*1a1b0*/  SYNCS.PHASECHK.TRANS64.TRYWAIT P0, [R7+URZ], R0 ;  /* 0x00000000070075a7 */ /* 0x001064000800017f */
[----:B-1----:R-:W-:Y:S05]  /*1a1c0*/  @!P0 NANOSLEEP.SYNCS 0x989680 ;  /* 0x009896800000895d */ /* 0x002fea0003900000 */
[----:B------:R-:W1:Y:S02]  /*1a1d0*/  @!P0 SYNCS.PHASECHK.TRANS64 P0, [R7+URZ], R0 ;  /* 0x00000000070085a7 */ /* 0x000e64000800007f */
[----:B-1----:R-:W-:Y:S05]  /*1a1e0*/  @!P0 BRA `(.L_x_107) ;  /* 0xfffffffc00f08947 */ /* 0x002fea000383ffff */
[----:B------:R-:W-:Y:S05]  /*1a1f0*/  BRA `(.L_x_125) ;  /* 0xfffffff800647947 */ /* 0x000fea000383ffff */
.L_x_108:
[----:B0-----:R0:W1:Y:S02]  /*1a200*/  SYNCS.PHASECHK.TRANS64.TRYWAIT P0, [R7+URZ], R0 ;  /* 0x00000000070075a7 */ /* 0x001064000800017f */
[----:B-1----:R-:W-:Y:S05]  /*1a210*/  @!P0 NANOSLEEP.SYNCS 0x989680 ;  /* 0x009896800000895d */ /* 0x002fea0003900000 */
[----:B------:R-:W1:Y:S02]  /*1a220*/  @!P0 SYNCS.PHASECHK.TRANS64 P0, [R7+URZ], R0 ;  /* 0x00000000070085a7 */ /* 0x000e64000800007f */
[----:B-1----:R-:W-:Y:S05]  /*1a230*/  @!P0 BRA `(.L_x_108) ;  /* 0xfffffffc00f08947 */ /* 0x002fea000383ffff */
[----:B------:R-:W-:Y:S05]  /*1a240*/  BRA `(.L_x_126) ;  /* 0xfffffff800747947 */ /* 0x000fea000383ffff */
.L_x_109:
[----:B0-----:R0:W1:Y:S02]  /*1a250*/  SYNCS.PHASECHK.TRANS64.TRYWAIT P0, [R7+URZ], R0 ;  /* 0x00000000070075a7 */ /* 0x001064000800017f */
[----:B-1----:R-:W-:Y:S05]  /*1a260*/  @!P0 NANOSLEEP.SYNCS 0x989680 ;  /* 0x009896800000895d */ /* 0x002fea0003900000 */
[----:B------:R-:W1:Y:S02]  /*1a270*/  @!P0 SYNCS.PHASECHK.TRANS64 P0, [R7+URZ], R0 ;  /* 0x00000000070085a7 */ /* 0x000e64000800007f */
[----:B-1----:R-:W-:Y:S05]  /*1a280*/  @!P0 BRA `(.L_x_109) ;  /* 0xfffffffc00f08947 */ /* 0x002fea000383ffff */
[----:B------:R-:W-:Y:S05]  /*1a290*/  BRA `(.L_x_127) ;  /* 0xfffffff800847947 */ /* 0x000fea000383ffff */
.L_x_128:
[----:B------:R-:W-:-:S00]  /*1a2a0*/  BRA `(.L_x_128) ;  /* 0xfffffffc00fc7947 */ /* 0x000fc0000383ffff */
[----:B------:R-:W-:-:S00]  /*1a2b0*/  NOP ;  /* 0x0000000000007918 */ /* 0x000fc00000000000 */
        /* <DEDUP_REMOVED lines=12> */
.L_x_129:


//--------------------- .nv.global.init           --------------------------
	.section	.nv.global.init,"aw",@progbits
.nv.global.init:
	.type		$str$22,@object
	.size		$str$22,($str$23 - $str$22)
$str$22:
        /*0000*/ 	.byte	0x6b, 0x5f, 0x74, 0x69, 0x6c, 0x65, 0x5f, 0x63, 0x6f, 0x75, 0x6e, 0x74, 0x20, 0x3e, 0x3d, 0x20
        /*0010*/ 	.byte	0x31, 0x00
	.type		$str$23,@object
	.size		$str$23,(__unnamed_1 - $str$23)
$str$23:
        /*0012*/ 	.byte	0x2f, 0x74, 0x6d, 0x70, 0x2f, 0x63, 0x75, 0x74, 0x6c, 0x61, 0x73, 0x73, 0x5f, 0x73, 0x77, 0x65
        /*0022*/ 	.byte	0x65, 0x70, 0x5f, 0x73, 0x72, 0x63, 0x2f, 0x69, 0x6e, 0x63, 0x6c, 0x75, 0x64, 0x65, 0x2f, 0x63
        /*0032*/ 	.byte	0x75, 0x74, 0x6c, 0x61, 0x73, 0x73, 0x2f, 0x67, 0x65, 0x6d, 0x6d, 0x2f, 0x63, 0x6f, 0x6c, 0x6c
        /*0042*/ 	.byte	0x65, 0x63, 0x74, 0x69, 0x76, 0x65, 0x2f, 0x73, 0x6d, 0x39, 0x30, 0x5f, 0x6d, 0x6d, 0x61, 0x5f
        /*0052*/ 	.byte	0x74, 0x6d, 0x61, 0x5f, 0x67, 0x6d, 0x6d, 0x61, 0x5f, 0x73, 0x73, 0x5f, 0x77, 0x61, 0x72, 0x70
        /*0062*/ 	.byte	0x73, 0x70, 0x65, 0x63, 0x69, 0x61, 0x6c, 0x69, 0x7a, 0x65, 0x64, 0x2e, 0x68, 0x70, 0x70, 0x00
	.type		__unnamed_1,@object
	.size		__unnamed_1,(.L_0 - __unnamed_1)
__unnamed_1:
        /* <DEDUP_REMOVED lines=173> */
        /*0b42*/ 	.byte	0x00
.L_0:


//--------------------- .nv.shared._ZN7cutlass13device_kernelINS_4gemm6kernel13GemmUniversalIN4cute5tupleIJiiiiEEENS1_10collective13CollectiveMmaINS1_34MainloopSm90TmaGmmaWarpSpecializedILi11ENS5_IJNS4_1CILi1EEESB_SB_EEENS1_35KernelTmaWarpSpecializedCooperativeEEENS5_IJNSA_ILi384EEENSA_ILi224EEENSA_ILi32EEEEEEaNS5_IJlSB_lEEEaSJ_NS4_8TiledMMAINS4_8MMA_AtomIJNS4_4SM904GMMA26MMA_64x32x32_S32S8S8_SS_TNEEEENS4_6LayoutINS5_IJNSA_ILi2EEESB_SB_EEENS5_IJSB_NSA_ILi0EEEST_EEEEENS5_IJNS4_10UnderscoreESW_SW_EEEEENS4_13SM90_TMA_LOADENS4_14ComposedLayoutINS4_7SwizzleILi1ELi4ELi3EEENS4_18smem_ptr_flag_bitsILi8EEENSQ_INS5_IJNSA_ILi8EEESH_EEENS5_IJSH_SB_EEEEEEEvNS4_8identityESZ_S19_vS1A_EENS_8epilogue10collective6detail29Sm90TmaWarpSpecializedAdapterINS1D_15DefaultEpilogueIaSJ_SJ_NS1C_6thread17LinearCombinationIaLi1EiiLNS1H_9ScaleType4KindE0ELNS_15FloatRoundStyleE2EaEENS1_15EpilogueDefaultEEEEEvvEEEEvNT_6ParamsE --------------------------
	.section	.nv.shared._ZN7cutlass13device_kernelINS_4gemm6kernel13GemmUniversalIN4cute5tupleIJiiiiEEENS1_10collective13CollectiveMmaINS1_34MainloopSm90TmaGmmaWarpSpecializedILi11ENS5_IJNS4_1CILi1EEESB_SB_EEENS1_35KernelTmaWarpSpecializedCooperativeEEENS5_IJNSA_ILi384EEENSA_ILi224EEENSA_ILi32EEEEEEaNS5_IJlSB_lEEEaSJ_NS4_8TiledMMAINS4_8MMA_AtomIJNS4_4SM904GMMA26MMA_64x32x32_S32S8S8_SS_TNEEEENS4_6LayoutINS5_IJNSA_ILi2EEESB_SB_EEENS5_IJSB_NSA_ILi0EEEST_EEEEENS5_IJNS4_10UnderscoreESW_SW_EEEEENS4_13SM90_TMA_LOADENS4_14ComposedLayoutINS4_7SwizzleILi1ELi4ELi3EEENS4_18smem_ptr_flag_bitsILi8EEENSQ_INS5_IJNSA_ILi8EEESH_EEENS5_IJSH_SB_EEEEEEEvNS4_8identityESZ_S19_vS1A_EENS_8epilogue10collective6detail29Sm90TmaWarpSpecializedAdapterINS1D_15DefaultEpilogueIaSJ_SJ_NS1C_6thread17LinearCombinationIaLi1EiiLNS1H_9ScaleType4KindE0ELNS_15FloatRoundStyleE2EaEENS1_15EpilogueDefaultEEEEEvvEEEEvNT_6ParamsE,"aw",@nobits
	.sectionflags	@""
	.align	16
	.zero		1024


//--------------------- .nv.shared.reserved.0     --------------------------
	.section	.nv.shared.reserved.0,"aw",@nobits
	.weak		__nv_reservedSMEM_offset_0_alias
	.size		__nv_reservedSMEM_offset_0_alias, 0, 0
	.other		__nv_reservedSMEM_offset_0_alias,@"STO_CUDA_RESERVED_SHARED STV_DEFAULT"
__nv_reservedSMEM_offset_0_alias:
	.zero		0


//--------------------- .nv.global                --------------------------
	.section	.nv.global,"aw",@nobits
.nv.global:
	.type		_ZN40_INTERNAL_3b2ad4aa_4_k_cu_230a78aa_113124cute1_E,@object
	.size		_ZN40_INTERNAL_3b2ad4aa_4_k_cu_230a78aa_113124cute1_E,(_ZN40_INTERNAL_3b2ad4aa_4_k_cu_230a78aa_113124cuda3std3__45__cpo6cbeginE - _ZN40_INTERNAL_3b2ad4aa_4_k_cu_230a78aa_113124cute1_E)
_ZN40_INTERNAL_3b2ad4aa_4_k_cu_230a78aa_113124cute1_E:
	.zero		1
	.type		_ZN40_INTERNAL_3b2ad4aa_4_k_cu_230a78aa_113124cuda3std3__45__cpo6cbeginE,@object
	.size		_ZN40_INTERNAL_3b2ad4aa_4_k_cu_230a78aa_113124cuda3std3__45__cpo6cbeginE,(_ZN40_INTERNAL_3b2ad4aa_4_k_cu_230a78aa_113124cuda3std3__48in_placeE - _ZN40_INTERNAL_3b2ad4aa_4_k_cu_230a78aa_113124cuda3std3__45__cpo6cbeginE)
_ZN40_INTERNAL_3b2ad4aa_4_k_cu_230a78aa_113124cuda3std3__45__cpo6cbeginE:
	.zero		1
	.type		_ZN40_INTERNAL_3b2ad4aa_4_k_cu_230a78aa_113124cuda3std3__48in_placeE,@object
	.size		_ZN40_INTERNAL_3b2ad4aa_4_k_cu_230a78aa_113124cuda3std3__48in_placeE,(_ZN40_INTERNAL_3b2ad4aa_4_k_cu_230a78aa_113124cuda3std6ranges3__45__cpo9iter_moveE - _ZN40_INTERNAL_3b2ad4aa_4_k_cu_230a78aa_113124cuda3std3__48in_placeE)
_ZN40_INTERNAL_3b2ad4aa_4_k_cu_230a78aa_113124cuda3std3__48in_placeE:
	.zero		1
	.type		_ZN40_INTERNAL_3b2ad4aa_4_k_cu_230a78aa_113124cuda3std6ranges3__45__cpo9iter_moveE,@object
	.size		_ZN40_INTERNAL_3b2ad4aa_4_k_cu_230a78aa_113124cuda3std6ranges3__45__cpo9iter_moveE,(_ZN40_INTERNAL_3b2ad4aa_4_k_cu_230a78aa_113124cuda3std3__45__cpo5beginE - _ZN40_INTERNAL_3b2ad4aa_4_k_cu_230a78aa_113124cuda3std6ranges3__45__cpo9iter_moveE)
_ZN40_INTERNAL_3b2ad4aa_4_k_cu_230a78aa_113124cuda3std6ranges3__45__cpo9iter_moveE:
	.zero		1
	.type		_ZN40_INTERNAL_3b2ad4aa_4_k_cu_230a78aa_113124cuda3std3__45__cpo5beginE,@object
	.size		_ZN40_INTERNAL_3b2ad4aa_4_k_cu_230a78aa_113124cuda3std3__45__cpo5beginE,(_ZN40_INTERNAL_3b2ad4aa_4_k_cu_230a78aa_113124cuda3std3__442_GLOBAL__N__3b2ad4aa_4_k_cu_230a78aa_113126ignoreE - _ZN40_INTERNAL_3b2ad4aa_4_k_cu_230a78aa_113124cuda3std3__45__cpo5beginE)
_ZN40_INTERNAL_3b2ad4aa_4_k_cu_230a78aa_113124cuda3std3__45__cpo5beginE:
	.zero		1
	.type		_ZN40_INTERNAL_3b2ad4aa_4_k_cu_230a78aa_113124cuda3std3__442_GLOBAL__N__3b2ad4aa_4_k_cu_230a78aa_113126ignoreE,@object
	.size		_ZN40_INTERNAL_3b2ad4aa_4_k_cu_230a78aa_113124cuda3std3__442_GLOBAL__N__3b2ad4aa_4_k_cu_230a78aa_113126ignoreE,(_ZN40_INTERNAL_3b2ad4aa_4_k_cu_230a78aa_113124cute7productE - _ZN40_INTERNAL_3b2ad4aa_4_k_cu_230a78aa_113124cuda3std3__442_GLOBAL__N__3b2ad4aa_4_k_cu_230a78aa_113126ignoreE)
_ZN40_INTERNAL_3b2ad4aa_4_k_cu_230a78aa_113124cuda3std3__442_GLOBAL__N__3b2ad4aa_4_k_cu_230a78aa_113126ignoreE:
	.zero		1
	.type		_ZN40_INTERNAL_3b2ad4aa_4_k_cu_230a78aa_113124cute7productE,@object
	.size		_ZN40_INTERNAL_3b2ad4aa_4_k_cu_230a78aa_113124cute7productE,(_ZN40_INTERNAL_3b2ad4aa_4_k_cu_230a78aa_113124cuda3std3__45__cpo3endE - _ZN40_INTERNAL_3b2ad4aa_4_k_cu_230a78aa_113124cute7productE)
_ZN40_INTERNAL_3b2ad4aa_4_k_cu_230a78aa_113124cute7productE:
	.zero		1
	.type		_ZN40_INTERNAL_3b2ad4aa_4_k_cu_230a78aa_113124cuda3std3__45__cpo3endE,@object
	.size		_ZN40_INTERNAL_3b2ad4aa_4_k_cu_230a78aa_113124cuda3std3__45__cpo3endE,(_ZN40_INTERNAL_3b2ad4aa_4_k_cu_230a78aa_113124cuda3std3__419piecewise_constructE - _ZN40_INTERNAL_3b2ad4aa_4_k_cu_230a78aa_113124cuda3std3__45__cpo3endE)
_ZN40_INTERNAL_3b2ad4aa_4_k_cu_230a78aa_113124cuda3std3__45__cpo3endE:
	.zero		1
	.type		_ZN40_INTERNAL_3b2ad4aa_4_k_cu_230a78aa_113124cuda3std3__419piecewise_constructE,@object
	.size		_ZN40_INTERNAL_3b2ad4aa_4_k_cu_230a78aa_113124cuda3std3__419piecewise_constructE,(_ZN40_INTERNAL_3b2ad4aa_4_k_cu_230a78aa_113124cuda3std3__45__cpo4cendE - _ZN40_INTERNAL_3b2ad4aa_4_k_cu_230a78aa_113124cuda3std3__419piecewise_constructE)
_ZN40_INTERNAL_3b2ad4aa_4_k_cu_230a78aa_113124cuda3std3__419piecewise_constructE:
	.zero		1
	.type		_ZN40_INTERNAL_3b2ad4aa_4_k_cu_230a78aa_113124cuda3std3__45__cpo4cendE,@object
	.size		_ZN40_INTERNAL_3b2ad4aa_4_k_cu_230a78aa_113124cuda3std3__45__cpo4cendE,(_ZN40_INTERNAL_3b2ad4aa_4_k_cu_230a78aa_113124cuda3std6ranges3__45__cpo4swapE - _ZN40_INTERNAL_3b2ad4aa_4_k_cu_230a78aa_113124cuda3std3__45__cpo4cendE)
_ZN40_INTERNAL_3b2ad4aa_4_k_cu_230a78aa_113124cuda3std3__45__cpo4cendE:
	.zero		1
	.type		_ZN40_INTERNAL_3b2ad4aa_4_k_cu_230a78aa_113124cuda3std6ranges3__45__cpo4swapE,@object
	.size		_ZN40_INTERNAL_3b2ad4aa_4_k_cu_230a78aa_113124cuda3std6ranges3__45__cpo4swapE,(.L_8 - _ZN40_INTERNAL_3b2ad4aa_4_k_cu_230a78aa_113124cuda3std6ranges3__45__cpo4swapE)
_ZN40_INTERNAL_3b2ad4aa_4_k_cu_230a78aa_113124cuda3std6ranges3__45__cpo4swapE:
	.zero		1
.L_8:


//--------------------- .nv.constant0._ZN7cutlass13device_kernelINS_4gemm6kernel13GemmUniversalIN4cute5tupleIJiiiiEEENS1_10collective13CollectiveMmaINS1_34MainloopSm90TmaGmmaWarpSpecializedILi11ENS5_IJNS4_1CILi1EEESB_SB_EEENS1_35KernelTmaWarpSpecializedCooperativeEEENS5_IJNSA_ILi384EEENSA_ILi224EEENSA_ILi32EEEEEEaNS5_IJlSB_lEEEaSJ_NS4_8TiledMMAINS4_8MMA_AtomIJNS4_4SM904GMMA26MMA_64x32x32_S32S8S8_SS_TNEEEENS4_6LayoutINS5_IJNSA_ILi2EEESB_SB_EEENS5_IJSB_NSA_ILi0EEEST_EEEEENS5_IJNS4_10UnderscoreESW_SW_EEEEENS4_13SM90_TMA_LOADENS4_14ComposedLayoutINS4_7SwizzleILi1ELi4ELi3EEENS4_18smem_ptr_flag_bitsILi8EEENSQ_INS5_IJNSA_ILi8EEESH_EEENS5_IJSH_SB_EEEEEEEvNS4_8identityESZ_S19_vS1A_EENS_8epilogue10collective6detail29Sm90TmaWarpSpecializedAdapterINS1D_15DefaultEpilogueIaSJ_SJ_NS1C_6thread17LinearCombinationIaLi1EiiLNS1H_9ScaleType4KindE0ELNS_15FloatRoundStyleE2EaEENS1_15EpilogueDefaultEEEEEvvEEEEvNT_6ParamsE --------------------------
	.section	.nv.constant0._ZN7cutlass13device_kernelINS_4gemm6kernel13GemmUniversalIN4cute5tupleIJiiiiEEENS1_10collective13CollectiveMmaINS1_34MainloopSm90TmaGmmaWarpSpecializedILi11ENS5_IJNS4_1CILi1EEESB_SB_EEENS1_35KernelTmaWarpSpecializedCooperativeEEENS5_IJNSA_ILi384EEENSA_ILi224EEENSA_ILi32EEEEEEaNS5_IJlSB_lEEEaSJ_NS4_8TiledMMAINS4_8MMA_AtomIJNS4_4SM904GMMA26MMA_64x32x32_S32S8S8_SS_TNEEEENS4_6LayoutINS5_IJNSA_ILi2EEESB_SB_EEENS5_IJSB_NSA_ILi0EEEST_EEEEENS5_IJNS4_10UnderscoreESW_SW_EEEEENS4_13SM90_TMA_LOADENS4_14ComposedLayoutINS4_7SwizzleILi1ELi4ELi3EEENS4_18smem_ptr_flag_bitsILi8EEENSQ_INS5_IJNSA_ILi8EEESH_EEENS5_IJSH_SB_EEEEEEEvNS4_8identityESZ_S19_vS1A_EENS_8epilogue10collective6detail29Sm90TmaWarpSpecializedAdapterINS1D_15DefaultEpilogueIaSJ_SJ_NS1C_6thread17LinearCombinationIaLi1EiiLNS1H_9ScaleType4KindE0ELNS_15FloatRoundStyleE2EaEENS1_15EpilogueDefaultEEEEEvvEEEEvNT_6ParamsE,"a",@progbits
	.sectionflags	@""
	.align	4
.nv.constant0._ZN7cutlass13device_kernelINS_4gemm6kernel13GemmUniversalIN4cute5tupleIJiiiiEEENS1_10collective13CollectiveMmaINS1_34MainloopSm90TmaGmmaWarpSpecializedILi11ENS5_IJNS4_1CILi1EEESB_SB_EEENS1_35KernelTmaWarpSpecializedCooperativeEEENS5_IJNSA_ILi384EEENSA_ILi224EEENSA_ILi32EEEEEEaNS5_IJlSB_lEEEaSJ_NS4_8TiledMMAINS4_8MMA_AtomIJNS4_4SM904GMMA26MMA_64x32x32_S32S8S8_SS_TNEEEENS4_6LayoutINS5_IJNSA_ILi2EEESB_SB_EEENS5_IJSB_NSA_ILi0EEEST_EEEEENS5_IJNS4_10UnderscoreESW_SW_EEEEENS4_13SM90_TMA_LOADENS4_14ComposedLayoutINS4_7SwizzleILi1ELi4ELi3EEENS4_18smem_ptr_flag_bitsILi8EEENSQ_INS5_IJNSA_ILi8EEESH_EEENS5_IJSH_SB_EEEEEEEvNS4_8identityESZ_S19_vS1A_EENS_8epilogue10collective6detail29Sm90TmaWarpSpecializedAdapterINS1D_15DefaultEpilogueIaSJ_SJ_NS1C_6thread17LinearCombinationIaLi1EiiLNS1H_9ScaleType4KindE0ELNS_15FloatRoundStyleE2EaEENS1_15EpilogueDefaultEEEEEvvEEEEvNT_6ParamsE:
	.zero		1664


//--------------------- SYMBOLS --------------------------

	.type		.nv.reservedSmem.offset0,@object
	.size		.nv.reservedSmem.offset0,0x4
	.type		__assertfail,@function
